	.target	sm_90a

	.elftype	@"ET_EXEC"


//--------------------- .note.nv.tkinfo           --------------------------
	.section	.note.nv.tkinfo,"",@"SHT_NOTE"
	.sectionflags	@"SHF_NOTE_NV_TKINFO"
	.tkinfo
        /*0018*/ 	.word	0x00000002
        /*0030*/ 	.string	""
        /*0030*/ 	.string	"ptxas"
        /*0030*/ 	.string	"Cuda compilation tools, release 13.0, V13.0.88"
        /*0030*/ 	.string	"Build cuda_13.0.r13.0/compiler.36424714_0"
        /*0030*/ 	.string	"-v  -suppress-debug-info  -lineinfo  -arch sm_90a "



//--------------------- .note.nv.cuinfo           --------------------------
	.section	.note.nv.cuinfo,"",@"SHT_NOTE"
	.sectionflags	@"SHF_NOTE_NV_CUINFO"
        /*0018*/ 	.short	0x0002
        /*001a*/ 	.short	0x005a
        /*001c*/ 	.short	0x0082
	.zero		2


//--------------------- .nv.info                  --------------------------
	.section	.nv.info,"",@"SHT_CUDA_INFO"
	.align	4


	//----- nvinfo : EIATTR_REGCOUNT
	.align		4
        /*0000*/ 	.byte	0x04, 0x2f
        /*0002*/ 	.short	(.L_1 - .L_0)
	.align		4
.L_0:
        /*0004*/ 	.word	index@(matmul_kernel)
        /*0008*/ 	.word	0x000000ff


	//----- nvinfo : EIATTR_FRAME_SIZE
	.align		4
.L_1:
        /*000c*/ 	.byte	0x04, 0x11
        /*000e*/ 	.short	(.L_3 - .L_2)
	.align		4
.L_2:
        /*0010*/ 	.word	index@(matmul_kernel)
        /*0014*/ 	.word	0x00002150


	//----- nvinfo : EIATTR_MIN_STACK_SIZE
	.align		4
.L_3:
        /*0018*/ 	.byte	0x04, 0x12
        /*001a*/ 	.short	(.L_5 - .L_4)
	.align		4
.L_4:
        /*001c*/ 	.word	index@(matmul_kernel)
        /*0020*/ 	.word	0x00002150
.L_5:


//--------------------- .nv.compat                --------------------------
	.section	.nv.compat,"",@"SHT_CUDA_COMPAT_INFO"
	.align	4
        /*0000*/ 	.byte	0x02, 0x09, 0x01, 0x00, 0x02, 0x02, 0x04, 0x00, 0x02, 0x05, 0x05, 0x00, 0x03, 0x07, 0x01, 0x01
        /*0010*/ 	.byte	0x02, 0x03, 0x00, 0x00, 0x02, 0x06, 0x01, 0x00, 0x04, 0x0b, 0x08, 0x00, 0x00, 0x00, 0x00, 0x00
        /*0020*/ 	.byte	0x00, 0x00, 0x00, 0x00


//--------------------- .nv.info.matmul_kernel    --------------------------
	.section	.nv.info.matmul_kernel,"",@"SHT_CUDA_INFO"
	.sectionflags	@""
	.align	4


	//----- nvinfo : EIATTR_CUDA_API_VERSION
	.align		4
        /*0000*/ 	.byte	0x04, 0x37
        /*0002*/ 	.short	(.L_7 - .L_6)
.L_6:
        /*0004*/ 	.word	0x00000082


	//----- nvinfo : EIATTR_KPARAM_INFO
	.align		4
.L_7:
        /*0008*/ 	.byte	0x04, 0x17
        /*000a*/ 	.short	(.L_9 - .L_8)
.L_8:
        /*000c*/ 	.word	0x00000000
        /*0010*/ 	.short	0x000d
        /*0012*/ 	.short	0x0048
        /*0014*/ 	.byte	0x00, 0xf4, 0x21, 0x00


	//----- nvinfo : EIATTR_KPARAM_INFO
	.align		4
.L_9:
        /*0018*/ 	.byte	0x04, 0x17
        /*001a*/ 	.short	(.L_11 - .L_10)
.L_10:
        /*001c*/ 	.word	0x00000000
        /*0020*/ 	.short	0x000c
        /*0022*/ 	.short	0x0040
        /*0024*/ 	.byte	0x00, 0xf4, 0x21, 0x00


	//----- nvinfo : EIATTR_KPARAM_INFO
	.align		4
.L_11:
        /*0028*/ 	.byte	0x04, 0x17
        /*002a*/ 	.short	(.L_13 - .L_12)
.L_12:
        /*002c*/ 	.word	0x00000000
        /*0030*/ 	.short	0x000b
        /*0032*/ 	.short	0x0038
        /*0034*/ 	.byte	0x00, 0xf0, 0x11, 0x00


	//----- nvinfo : EIATTR_KPARAM_INFO
	.align		4
.L_13:
        /*0038*/ 	.byte	0x04, 0x17
        /*003a*/ 	.short	(.L_15 - .L_14)
.L_14:
        /*003c*/ 	.word	0x00000000
        /*0040*/ 	.short	0x000a
        /*0042*/ 	.short	0x0034
        /*0044*/ 	.byte	0x00, 0xf0, 0x11, 0x00


	//----- nvinfo : EIATTR_KPARAM_INFO
	.align		4
.L_15:
        /*0048*/ 	.byte	0x04, 0x17
        /*004a*/ 	.short	(.L_17 - .L_16)
.L_16:
        /*004c*/ 	.word	0x00000000
        /*0050*/ 	.short	0x0009
        /*0052*/ 	.short	0x0030
        /*0054*/ 	.byte	0x00, 0xf0, 0x11, 0x00


	//----- nvinfo : EIATTR_KPARAM_INFO
	.align		4
.L_17:
        /*0058*/ 	.byte	0x04, 0x17
        /*005a*/ 	.short	(.L_19 - .L_18)
.L_18:
        /*005c*/ 	.word	0x00000000
        /*0060*/ 	.short	0x0008
        /*0062*/ 	.short	0x002c
        /*0064*/ 	.byte	0x00, 0xf0, 0x11, 0x00


	//----- nvinfo : EIATTR_KPARAM_INFO
	.align		4
.L_19:
        /*0068*/ 	.byte	0x04, 0x17
        /*006a*/ 	.short	(.L_21 - .L_20)
.L_20:
        /*006c*/ 	.word	0x00000000
        /*0070*/ 	.short	0x0007
        /*0072*/ 	.short	0x0028
        /*0074*/ 	.byte	0x00, 0xf0, 0x11, 0x00


	//----- nvinfo : EIATTR_KPARAM_INFO
	.align		4
.L_21:
        /*0078*/ 	.byte	0x04, 0x17
        /*007a*/ 	.short	(.L_23 - .L_22)
.L_22:
        /*007c*/ 	.word	0x00000000
        /*0080*/ 	.short	0x0006
        /*0082*/ 	.short	0x0024
        /*0084*/ 	.byte	0x00, 0xf0, 0x11, 0x00


	//----- nvinfo : EIATTR_KPARAM_INFO
	.align		4
.L_23:
        /*0088*/ 	.byte	0x04, 0x17
        /*008a*/ 	.short	(.L_25 - .L_24)
.L_24:
        /*008c*/ 	.word	0x00000000
        /*0090*/ 	.short	0x0005
        /*0092*/ 	.short	0x0020
        /*0094*/ 	.byte	0x00, 0xf0, 0x11, 0x00


	//----- nvinfo : EIATTR_KPARAM_INFO
	.align		4
.L_25:
        /*0098*/ 	.byte	0x04, 0x17
        /*009a*/ 	.short	(.L_27 - .L_26)
.L_26:
        /*009c*/ 	.word	0x00000000
        /*00a0*/ 	.short	0x0004
        /*00a2*/ 	.short	0x001c
        /*00a4*/ 	.byte	0x00, 0xf0, 0x11, 0x00


	//----- nvinfo : EIATTR_KPARAM_INFO
	.align		4
.L_27:
        /*00a8*/ 	.byte	0x04, 0x17
        /*00aa*/ 	.short	(.L_29 - .L_28)
.L_28:
        /*00ac*/ 	.word	0x00000000
        /*00b0*/ 	.short	0x0003
        /*00b2*/ 	.short	0x0018
        /*00b4*/ 	.byte	0x00, 0xf0, 0x11, 0x00


	//----- nvinfo : EIATTR_KPARAM_INFO
	.align		4
.L_29:
        /*00b8*/ 	.byte	0x04, 0x17
        /*00ba*/ 	.short	(.L_31 - .L_30)
.L_30:
        /*00bc*/ 	.word	0x00000000
        /*00c0*/ 	.short	0x0002
        /*00c2*/ 	.short	0x0010
        /*00c4*/ 	.byte	0x00, 0xf4, 0x21, 0x00


	//----- nvinfo : EIATTR_KPARAM_INFO
	.align		4
.L_31:
        /*00c8*/ 	.byte	0x04, 0x17
        /*00ca*/ 	.short	(.L_33 - .L_32)
.L_32:
        /*00cc*/ 	.word	0x00000000
        /*00d0*/ 	.short	0x0001
        /*00d2*/ 	.short	0x0008
        /*00d4*/ 	.byte	0x00, 0xf4, 0x21, 0x00


	//----- nvinfo : EIATTR_KPARAM_INFO
	.align		4
.L_33:
        /*00d8*/ 	.byte	0x04, 0x17
        /*00da*/ 	.short	(.L_35 - .L_34)
.L_34:
        /*00dc*/ 	.word	0x00000000
        /*00e0*/ 	.short	0x0000
        /*00e2*/ 	.short	0x0000
        /*00e4*/ 	.byte	0x00, 0xf4, 0x21, 0x00


	//----- nvinfo : EIATTR_SPARSE_MMA_MASK
	.align		4
.L_35:
        /*00e8*/ 	.byte	0x03, 0x50
        /*00ea*/ 	.short	0x0000


	//----- nvinfo : EIATTR_MAXREG_COUNT
	.align		4
        /*00ec*/ 	.byte	0x03, 0x1b
        /*00ee*/ 	.short	0x00ff


	//----- nvinfo : EIATTR_NUM_BARRIERS
	.align		4
        /*00f0*/ 	.byte	0x02, 0x4c
        /*00f2*/ 	.byte	0x01
	.zero		1


	//----- nvinfo : EIATTR_ANNOTATIONS
	.align		4
        /*00f4*/ 	.byte	0x04, 0x55
        /*00f6*/ 	.short	(.L_37 - .L_36)


	//   ....[0]....
.L_36:
        /*00f8*/ 	.word	0x00000001
        /*00fc*/ 	.byte	0x20, 0x09, 0x00, 0x00, 0x01, 0x00, 0x00, 0x00, 0xa0, 0x09, 0x00, 0x00, 0x01, 0x00, 0x00, 0x00
        /* <DEDUP_REMOVED lines=4015> */
        /*fbfc*/ 	.byte	0x90, 0x47, 0x05, 0x00


	//----- nvinfo : EIATTR_MERCURY_ISA_VERSION
	.align		4
.L_37:
        /*fc00*/ 	.byte	0x03, 0x5f
        /*fc02*/ 	.short	0x0101


	//----- nvinfo : EIATTR_EXIT_INSTR_OFFSETS
	.align		4
        /*fc04*/ 	.byte	0x04, 0x1c
        /*fc06*/ 	.short	(.L_39 - .L_38)


	//   ....[0]....
.L_38:
        /*fc08*/ 	.word	0x0005d870


	//   ....[1]....
        /*fc0c*/ 	.word	0x0005d8a0


	//----- nvinfo : EIATTR_REQNTID
	.align		4
.L_39:
        /*fc10*/ 	.byte	0x04, 0x10
        /*fc12*/ 	.short	(.L_41 - .L_40)
.L_40:
        /*fc14*/ 	.word	0x00000080
        /*fc18*/ 	.word	0x00000001
        /*fc1c*/ 	.word	0x00000001


	//----- nvinfo : EIATTR_CBANK_PARAM_SIZE
	.align		4
.L_41:
        /*fc20*/ 	.byte	0x03, 0x19
        /*fc22*/ 	.short	0x0050


	//----- nvinfo : EIATTR_PARAM_CBANK
	.align		4
        /*fc24*/ 	.byte	0x04, 0x0a
        /*fc26*/ 	.short	(.L_43 - .L_42)
	.align		4
.L_42:
        /*fc28*/ 	.word	index@(.nv.constant0.matmul_kernel)
        /*fc2c*/ 	.short	0x0210
        /*fc2e*/ 	.short	0x0050


	//----- nvinfo : EIATTR_SW_WAR
	.align		4
.L_43:
        /*fc30*/ 	.byte	0x04, 0x36
        /*fc32*/ 	.short	(.L_45 - .L_44)
.L_44:
        /*fc34*/ 	.word	0x00000008
.L_45:


//--------------------- .nv.callgraph             --------------------------
	.section	.nv.callgraph,"",@"SHT_CUDA_CALLGRAPH"
	.align	4
	.sectionentsize	8
	.align		4
        /*0000*/ 	.word	0x00000000
	.align		4
        /*0004*/ 	.word	0xffffffff
	.align		4
        /*0008*/ 	.word	0x00000000
	.align		4
        /*000c*/ 	.word	0xfffffffe
	.align		4
        /*0010*/ 	.word	0x00000000
	.align		4
        /*0014*/ 	.word	0xfffffffd
	.align		4
        /*0018*/ 	.word	0x00000000
	.align		4
        /*001c*/ 	.word	0xfffffffc


//--------------------- .text.matmul_kernel       --------------------------
	.section	.text.matmul_kernel,"ax",@progbits
	.align	128
        .global         matmul_kernel
        .type           matmul_kernel,@function
        .size           matmul_kernel,(.L_x_3 - matmul_kernel)
        .other          matmul_kernel,@"STO_CUDA_ENTRY STV_DEFAULT"
matmul_kernel:
.text.matmul_kernel:
[----:B------:R-:W0:Y:S08]  /*0000*/  LDC R1, c[0x0][0x28] ;  /* 0x00000a00ff017b82 */ /* 0x000e300000000800 */
[----:B------:R-:W1:Y:S01]  /*0010*/  LDC.64 R4, c[0x0][0x228] ;  /* 0x00008a00ff047b82 */ /* 0x000e620000000a00 */
[----:B------:R-:W2:Y:S01]  /*0020*/  S2R R7, SR_CTAID.X ;  /* 0x0000000000077919 */ /* 0x000ea20000002500 */
[----:B0-----:R-:W-:Y:S01]  /*0030*/  VIADD R1, R1, 0xffffdeb0 ;  /* 0xffffdeb001017836 */ /* 0x001fe20000000000 */
[----:B------:R-:W-:Y:S01]  /*0040*/  UMOV UR4, 0x400 ;  /* 0x0000040000047882 */ /* 0x000fe20000000000 */
[----:B------:R-:W-:Y:S01]  /*0050*/  ULDC.64 UR56, c[0x0][0x208] ;  /* 0x0000820000387ab9 */ /* 0x000fe20000000a00 */
[----:B------:R-:W0:Y:S01]  /*0060*/  S2R R116, SR_TID.X ;  /* 0x0000000000747919 */ /* 0x000e220000002100 */
[----:B------:R-:W-:-:S02]  /*0070*/  CS2R R108, SRZ ;  /* 0x00000000006c7805 */ /* 0x000fc4000001ff00 */
[----:B------:R-:W-:Y:S01]  /*0080*/  CS2R R110, SRZ ;  /* 0x00000000006e7805 */ /* 0x000fe2000001ff00 */
[----:B------:R-:W3:Y:S01]  /*0090*/  S2UR UR5, SR_CgaCtaId ;  /* 0x00000000000579c3 */ /* 0x000ee20000008800 */
[----:B------:R-:W-:Y:S02]  /*00a0*/  CS2R R152, SRZ ;  /* 0x0000000000987805 */ /* 0x000fe4000001ff00 */
[----:B------:R-:W-:Y:S02]  /*00b0*/  CS2R R154, SRZ ;  /* 0x00000000009a7805 */ /* 0x000fe4000001ff00 */
[----:B------:R-:W-:Y:S02]  /*00c0*/  CS2R R100, SRZ ;  /* 0x0000000000647805 */ /* 0x000fe4000001ff00 */
[----:B------:R-:W-:Y:S02]  /*00d0*/  CS2R R102, SRZ ;  /* 0x0000000000667805 */ /* 0x000fe4000001ff00 */
[----:B------:R-:W-:-:S02]  /*00e0*/  CS2R R92, SRZ ;  /* 0x00000000005c7805 */ /* 0x000fc4000001ff00 */
[----:B------:R-:W-:Y:S02]  /*00f0*/  CS2R R94, SRZ ;  /* 0x00000000005e7805 */ /* 0x000fe4000001ff00 */
        /* <DEDUP_REMOVED lines=8> */
[----:B------:R-:W-:Y:S01]  /*0180*/  CS2R R52, SRZ ;  /* 0x0000000000347805 */ /* 0x000fe2000001ff00 */
[----:B-1----:R-:W-:Y:S01]  /*0190*/  VIADD R0, R5, 0x1ff ;  /* 0x000001ff05007836 */ /* 0x002fe20000000000 */
[----:B------:R-:W-:Y:S02]  /*01a0*/  CS2R R54, SRZ ;  /* 0x0000000000367805 */ /* 0x000fe4000001ff00 */
[----:B------:R-:W-:-:S02]  /*01b0*/  CS2R R44, SRZ ;  /* 0x00000000002c7805 */ /* 0x000fc4000001ff00 */
[----:B------:R-:W-:Y:S02]  /*01c0*/  CS2R R46, SRZ ;  /* 0x00000000002e7805 */ /* 0x000fe4000001ff00 */
[----:B------:R-:W-:Y:S02]  /*01d0*/  CS2R R36, SRZ ;  /* 0x0000000000247805 */ /* 0x000fe4000001ff00 */
[----:B------:R-:W-:Y:S02]  /*01e0*/  SHF.R.S32.HI R3, RZ, 0x1f, R0 ;  /* 0x0000001fff037819 */ /* 0x000fe40000011400 */
[----:B------:R-:W-:Y:S02]  /*01f0*/  CS2R R38, SRZ ;  /* 0x0000000000267805 */ /* 0x000fe4000001ff00 */
[----:B------:R-:W-:Y:S01]  /*0200*/  CS2R R28, SRZ ;  /* 0x00000000001c7805 */ /* 0x000fe2000001ff00 */
[----:B---3--:R-:W-:Y:S01]  /*0210*/  ULEA UR4, UR5, UR4, 0x18 ;  /* 0x0000000405047291 */ /* 0x008fe2000f8ec03f */
[----:B------:R-:W-:-:S02]  /*0220*/  LEA.HI R3, R3, R0, RZ, 0x9 ;  /* 0x0000000003037211 */ /* 0x000fc400078f48ff */
[----:B------:R-:W-:Y:S02]  /*0230*/  CS2R R30, SRZ ;  /* 0x00000000001e7805 */ /* 0x000fe4000001ff00 */
[----:B--2---:R-:W-:Y:S02]  /*0240*/  IABS R10, R7 ;  /* 0x00000007000a7213 */ /* 0x004fe40000000000 */
[----:B------:R-:W-:Y:S02]  /*0250*/  CS2R R16, SRZ ;  /* 0x0000000000107805 */ /* 0x000fe4000001ff00 */
[----:B------:R-:W-:Y:S02]  /*0260*/  SHF.R.S32.HI R3, RZ, 0x9, R3 ;  /* 0x00000009ff037819 */ /* 0x000fe40000011403 */
[----:B------:R-:W-:Y:S02]  /*0270*/  CS2R R18, SRZ ;  /* 0x0000000000127805 */ /* 0x000fe4000001ff00 */
[----:B------:R-:W-:-:S02]  /*0280*/  CS2R R14, SRZ ;  /* 0x00000000000e7805 */ /* 0x000fc4000001ff00 */
[----:B------:R-:W-:Y:S02]  /*0290*/  CS2R R20, SRZ ;  /* 0x0000000000147805 */ /* 0x000fe4000001ff00 */
[----:B------:R-:W-:Y:S01]  /*02a0*/  CS2R R22, SRZ ;  /* 0x0000000000167805 */ /* 0x000fe2000001ff00 */
[----:B------:R-:W-:Y:S01]  /*02b0*/  IMAD.SHL.U32 R6, R3, 0x8, RZ ;  /* 0x0000000803067824 */ /* 0x000fe200078e00ff */
[----:B------:R-:W-:Y:S02]  /*02c0*/  CS2R R24, SRZ ;  /* 0x0000000000187805 */ /* 0x000fe4000001ff00 */
[----:B------:R-:W-:Y:S02]  /*02d0*/  CS2R R26, SRZ ;  /* 0x00000000001a7805 */ /* 0x000fe4000001ff00 */
[----:B------:R-:W-:Y:S02]  /*02e0*/  CS2R R32, SRZ ;  /* 0x0000000000207805 */ /* 0x000fe4000001ff00 */
[----:B------:R-:W-:-:S02]  /*02f0*/  CS2R R34, SRZ ;  /* 0x0000000000227805 */ /* 0x000fc4000001ff00 */
[-C--:B------:R-:W-:Y:S02]  /*0300*/  IABS R9, R6.reuse ;  /* 0x0000000600097213 */ /* 0x080fe40000000000 */
[----:B------:R-:W-:Y:S02]  /*0310*/  CS2R R40, SRZ ;  /* 0x0000000000287805 */ /* 0x000fe4000001ff00 */
[----:B------:R-:W-:Y:S02]  /*0320*/  IABS R12, R6 ;  /* 0x00000006000c7213 */ /* 0x000fe40000000000 */
[----:B------:R-:W-:Y:S01]  /*0330*/  CS2R R42, SRZ ;  /* 0x00000000002a7805 */ /* 0x000fe2000001ff00 */
[----:B------:R-:W1:Y:S01]  /*0340*/  I2F.RP R0, R9 ;  /* 0x0000000900007306 */ /* 0x000e620000209400 */
        /* <DEDUP_REMOVED lines=13> */
[----:B------:R-:W-:Y:S01]  /*0420*/  CS2R R98, SRZ ;  /* 0x0000000000627805 */ /* 0x000fe2000001ff00 */
[----:B-1----:R-:W1:Y:S01]  /*0430*/  MUFU.RCP R0, R0 ;  /* 0x0000000000007308 */ /* 0x002e620000001000 */
        /* <DEDUP_REMOVED lines=11> */
[----:B------:R-:W-:Y:S01]  /*04f0*/  CS2R R146, SRZ ;  /* 0x0000000000927805 */ /* 0x000fe2000001ff00 */
[----:B-1----:R-:W-:Y:S02]  /*0500*/  VIADD R2, R0, 0xffffffe ;  /* 0x0ffffffe00027836 */ /* 0x002fe40000000000 */
[----:B------:R-:W-:-:S02]  /*0510*/  IMAD.MOV R0, RZ, RZ, -R12 ;  /* 0x000000ffff007224 */ /* 0x000fc400078e0a0c */
[----:B------:R1:W2:Y:S02]  /*0520*/  F2I.FTZ.U32.TRUNC.NTZ R3, R2 ;  /* 0x0000000200037305 */ /* 0x0002a4000021f000 */
[----:B-1----:R-:W-:Y:S02]  /*0530*/  IMAD.MOV.U32 R2, RZ, RZ, RZ ;  /* 0x000000ffff027224 */ /* 0x002fe400078e00ff */
[----:B--2---:R-:W-:-:S04]  /*0540*/  IMAD.MOV R8, RZ, RZ, -R3 ;  /* 0x000000ffff087224 */ /* 0x004fc800078e0a03 */
[----:B------:R-:W-:Y:S02]  /*0550*/  IMAD R11, R8, R9, RZ ;  /* 0x00000009080b7224 */ /* 0x000fe400078e02ff */
[----:B------:R-:W-:Y:S02]  /*0560*/  IMAD.MOV.U32 R8, RZ, RZ, R10 ;  /* 0x000000ffff087224 */ /* 0x000fe400078e000a */
[----:B------:R-:W-:-:S06]  /*0570*/  IMAD.HI.U32 R3, R3, R11, R2 ;  /* 0x0000000b03037227 */ /* 0x000fcc00078e0002 */
[----:B------:R-:W-:-:S04]  /*0580*/  IMAD.HI.U32 R3, R3, R8, RZ ;  /* 0x0000000803037227 */ /* 0x000fc800078e00ff */
[----:B------:R-:W-:-:S05]  /*0590*/  IMAD R0, R3, R0, R8 ;  /* 0x0000000003007224 */ /* 0x000fca00078e0208 */
[----:B------:R-:W-:-:S13]  /*05a0*/  ISETP.GT.U32.AND P1, PT, R9, R0, PT ;  /* 0x000000000900720c */ /* 0x000fda0003f24070 */
[----:B------:R-:W-:Y:S02]  /*05b0*/  @!P1 IMAD.IADD R0, R0, 0x1, -R9 ;  /* 0x0000000100009824 */ /* 0x000fe400078e0a09 */
[----:B------:R-:W-:Y:S01]  /*05c0*/  @!P1 VIADD R3, R3, 0x1 ;  /* 0x0000000103039836 */ /* 0x000fe20000000000 */
[----:B------:R-:W-:Y:S02]  /*05d0*/  ISETP.NE.AND P1, PT, R6, RZ, PT ;  /* 0x000000ff0600720c */ /* 0x000fe40003f25270 */
[----:B------:R-:W-:Y:S02]  /*05e0*/  ISETP.GE.U32.AND P0, PT, R0, R9, PT ;  /* 0x000000090000720c */ /* 0x000fe40003f06070 */
[----:B------:R-:W-:-:S04]  /*05f0*/  LOP3.LUT R0, R7, R6, RZ, 0x3c, !PT ;  /* 0x0000000607007212 */ /* 0x000fc800078e3cff */
[----:B------:R-:W-:Y:S01]  /*0600*/  ISETP.GE.AND P2, PT, R0, RZ, PT ;  /* 0x000000ff0000720c */ /* 0x000fe20003f46270 */
[----:B------:R-:W-:-:S06]  /*0610*/  VIADD R0, R4, 0x3f ;  /* 0x0000003f04007836 */ /* 0x000fcc0000000000 */
[----:B------:R-:W-:-:S04]  /*0620*/  @P0 VIADD R3, R3, 0x1 ;  /* 0x0000000103030836 */ /* 0x000fc80000000000 */
[----:B------:R-:W-:Y:S01]  /*0630*/  IMAD.MOV.U32 R2, RZ, RZ, R3 ;  /* 0x000000ffff027224 */ /* 0x000fe200078e0003 */
[----:B------:R-:W-:-:S03]  /*0640*/  SHF.R.S32.HI R3, RZ, 0x1f, R0 ;  /* 0x0000001fff037819 */ /* 0x000fc60000011400 */
[----:B------:R-:W-:Y:S01]  /*0650*/  @!P2 IMAD.MOV R2, RZ, RZ, -R2 ;  /* 0x000000ffff02a224 */ /* 0x000fe200078e0a02 */
[----:B------:R-:W-:Y:S02]  /*0660*/  @!P1 LOP3.LUT R2, RZ, R6, RZ, 0x33, !PT ;  /* 0x00000006ff029212 */ /* 0x000fe400078e33ff */
[----:B------:R-:W-:-:S03]  /*0670*/  LEA.HI R3, R3, R0, RZ, 0x6 ;  /* 0x0000000003037211 */ /* 0x000fc600078f30ff */
[----:B------:R-:W-:Y:S02]  /*0680*/  IMAD.SHL.U32 R8, R2, 0x8, RZ ;  /* 0x0000000802087824 */ /* 0x000fe400078e00ff */
[----:B------:R-:W-:-:S03]  /*0690*/  IMAD.MOV R2, RZ, RZ, -R2 ;  /* 0x000000ffff027224 */ /* 0x000fc600078e0a02 */
[----:B------:R-:W-:Y:S01]  /*06a0*/  LEA.HI.SX32 R3, R3, -R8, 0x1a ;  /* 0x8000000803037211 */ /* 0x000fe200078fd2ff */
[----:B------:R-:W-:-:S03]  /*06b0*/  IMAD R6, R6, R2, R7 ;  /* 0x0000000206067224 */ /* 0x000fc600078e0207 */
[----:B------:R-:W-:Y:S02]  /*06c0*/  VIMNMX R13, R3, 0x8, PT ;  /* 0x00000008030d7848 */ /* 0x000fe40003fe0100 */
[----:B------:R-:W-:Y:S02]  /*06d0*/  IABS R11, R6 ;  /* 0x00000006000b7213 */ /* 0x000fe40000000000 */
[----:B------:R-:W-:-:S04]  /*06e0*/  IABS R9, R13 ;  /* 0x0000000d00097213 */ /* 0x000fc80000000000 */
[----:B------:R-:W1:Y:S08]  /*06f0*/  I2F.RP R0, R9 ;  /* 0x0000000900007306 */ /* 0x000e700000209400 */
[----:B-1----:R-:W1:Y:S02]  /*0700*/  MUFU.RCP R0, R0 ;  /* 0x0000000000007308 */ /* 0x002e640000001000 */
[----:B-1----:R-:W-:-:S06]  /*0710*/  VIADD R3, R0, 0xffffffe ;  /* 0x0ffffffe00037836 */ /* 0x002fcc0000000000 */
[----:B------:R-:W1:Y:S02]  /*0720*/  F2I.FTZ.U32.TRUNC.NTZ R3, R3 ;  /* 0x0000000300037305 */ /* 0x000e64000021f000 */
[----:B-1----:R-:W-:-:S04]  /*0730*/  IMAD.MOV R10, RZ, RZ, -R3 ;  /* 0x000000ffff0a7224 */ /* 0x002fc800078e0a03 */
[----:B------:R-:W-:Y:S01]  /*0740*/  IMAD.MOV.U32 R2, RZ, RZ, R10 ;  /* 0x000000ffff027224 */ /* 0x000fe200078e000a */
[----:B------:R-:W-:-:S03]  /*0750*/  IABS R10, R13 ;  /* 0x0000000d000a7213 */ /* 0x000fc60000000000 */
[----:B------:R-:W-:Y:S02]  /*0760*/  IMAD R7, R2, R9, RZ ;  /* 0x0000000902077224 */ /* 0x000fe400078e02ff */
[----:B------:R-:W-:Y:S02]  /*0770*/  IMAD.MOV.U32 R2, RZ, RZ, RZ ;  /* 0x000000ffff027224 */ /* 0x000fe400078e00ff */
[----:B------:R-:W-:Y:S02]  /*0780*/  IMAD.MOV R0, RZ, RZ, -R10 ;  /* 0x000000ffff007224 */ /* 0x000fe400078e0a0a */
[----:B------:R-:W-:Y:S02]  /*0790*/  IMAD.HI.U32 R2, R3, R7, R2 ;  /* 0x0000000703027227 */ /* 0x000fe400078e0002 */
[----:B------:R-:W1:Y:S04]  /*07a0*/  LDC R3, c[0x0][0x230] ;  /* 0x00008c00ff037b82 */ /* 0x000e680000000800 */
[----:B------:R-:W-:-:S04]  /*07b0*/  IMAD.HI.U32 R2, R2, R11, RZ ;  /* 0x0000000b02027227 */ /* 0x000fc800078e00ff */
[----:B------:R-:W-:Y:S01]  /*07c0*/  IMAD R0, R2, R0, R11 ;  /* 0x0000000002007224 */ /* 0x000fe200078e020b */
[----:B------:R-:W-:-:S04]  /*07d0*/  CS2R R10, SRZ ;  /* 0x00000000000a7805 */ /* 0x000fc8000001ff00 */
[----:B------:R-:W-:Y:S01]  /*07e0*/  ISETP.GT.U32.AND P1, PT, R9, R0, PT ;  /* 0x000000000900720c */ /* 0x000fe20003f24070 */
[----:B-1----:R-:W-:-:S12]  /*07f0*/  VIADD R117, R3, 0x7f ;  /* 0x0000007f03757836 */ /* 0x002fd80000000000 */
[----:B------:R-:W-:Y:S02]  /*0800*/  @!P1 IMAD.IADD R0, R0, 0x1, -R9 ;  /* 0x0000000100009824 */ /* 0x000fe400078e0a09 */
[----:B------:R-:W-:Y:S01]  /*0810*/  @!P1 VIADD R2, R2, 0x1 ;  /* 0x0000000102029836 */ /* 0x000fe20000000000 */
[----:B------:R-:W-:Y:S02]  /*0820*/  ISETP.NE.AND P1, PT, R13, RZ, PT ;  /* 0x000000ff0d00720c */ /* 0x000fe40003f25270 */
[----:B------:R-:W-:Y:S02]  /*0830*/  ISETP.GE.U32.AND P0, PT, R0, R9, PT ;  /* 0x000000090000720c */ /* 0x000fe40003f06070 */
[----:B------:R-:W-:-:S04]  /*0840*/  LOP3.LUT R0, R6, R13, RZ, 0x3c, !PT ;  /* 0x0000000d06007212 */ /* 0x000fc800078e3cff */
[----:B------:R-:W-:-:S07]  /*0850*/  ISETP.GE.AND P2, PT, R0, RZ, PT ;  /* 0x000000ff0000720c */ /* 0x000fce0003f46270 */
[----:B------:R-:W-:Y:S01]  /*0860*/  @P0 VIADD R2, R2, 0x1 ;  /* 0x0000000102020836 */ /* 0x000fe20000000000 */
[----:B------:R-:W-:-:S05]  /*0870*/  ISETP.GE.AND P0, PT, R117, 0x80, PT ;  /* 0x000000807500780c */ /* 0x000fca0003f06270 */
[----:B------:R-:W-:Y:S01]  /*0880*/  @!P2 IMAD.MOV R2, RZ, RZ, -R2 ;  /* 0x000000ffff02a224 */ /* 0x000fe200078e0a02 */
[----:B------:R-:W-:-:S05]  /*0890*/  @!P1 LOP3.LUT R2, RZ, R13, RZ, 0x33, !PT ;  /* 0x0000000dff029212 */ /* 0x000fca00078e33ff */
[----:B------:R-:W-:Y:S02]  /*08a0*/  IMAD.MOV R0, RZ, RZ, -R2 ;  /* 0x000000ffff007224 */ /* 0x000fe400078e0a02 */
[----:B------:R-:W-:Y:S02]  /*08b0*/  IMAD.SHL.U32 R2, R2, 0x200, RZ ;  /* 0x0000020002027824 */ /* 0x000fe400078e00ff */
[----:B------:R-:W-:Y:S01]  /*08c0*/  IMAD R0, R13, R0, R6 ;  /* 0x000000000d007224 */ /* 0x000fe200078e0206 */
[----:B0-----:R-:W-:Y:S02]  /*08d0*/  LOP3.LUT R6, R116, 0x3f, RZ, 0xc0, !PT ;  /* 0x0000003f74067812 */ /* 0x001fe400078ec0ff */
[----:B------:R-:W-:Y:S01]  /*08e0*/  CS2R R12, SRZ ;  /* 0x00000000000c7805 */ /* 0x000fe2000001ff00 */
[----:B------:R-:W-:Y:S01]  /*08f0*/  IMAD.IADD R0, R8, 0x1, R0 ;  /* 0x0000000108007824 */ /* 0x000fe200078e0200 */
[----:B------:R-:W-:-:S03]  /*0900*/  CS2R R8, SRZ ;  /* 0x0000000000087805 */ /* 0x000fc6000001ff00 */
[----:B------:R-:W-:-:S05]  /*0910*/  IMAD R116, R0, 0x40, R6 ;  /* 0x0000004000747824 */ /* 0x000fca00078e0206 */
[----:B------:R0:W-:Y:S01]  /*0920*/  STL [R1+0x194c], R116 ;  /* 0x00194c7401007387 */ /* 0x0001e20000100800 */
[----:B------:R-:W-:Y:S05]  /*0930*/  @!P0 BRA `(.L_x_0) ;  /* 0x0000053c00848947 */ /* 0x000fea0003800000 */
[----:B------:R-:W-:Y:S01]  /*0940*/  IABS R10, R4 ;  /* 0x00000004000a7213 */ /* 0x000fe20000000000 */
[C---:B------:R-:W-:Y:S01]  /*0950*/  VIADD R13, R2.reuse, 0x1fd ;  /* 0x000001fd020d7836 */ /* 0x040fe20000000000 */
[----:B------:R-:W-:Y:S01]  /*0960*/  IABS R168, R5 ;  /* 0x0000000500a87213 */ /* 0x000fe20000000000 */
[----:B------:R-:W-:Y:S01]  /*0970*/  VIADD R14, R2, 0x1fc ;  /* 0x000001fc020e7836 */ /* 0x000fe20000000000 */
[----:B------:R-:W1:Y:S01]  /*0980*/  I2F.RP R0, R10 ;  /* 0x0000000a00007306 */ /* 0x000e620000209400 */
[----:B------:R-:W-:Y:S01]  /*0990*/  IABS R12, R116 ;  /* 0x00000074000c7213 */ /* 0x000fe20000000000 */
[----:B------:R2:W-:Y:S01]  /*09a0*/  STL [R1+0x1a38], R5 ;  /* 0x001a380501007387 */ /* 0x0005e20000100800 */
[----:B------:R-:W-:Y:S01]  /*09b0*/  ISETP.GE.AND P3, PT, R116, RZ, PT ;  /* 0x000000ff7400720c */ /* 0x000fe20003f66270 */
[C---:B------:R-:W-:Y:S01]  /*09c0*/  VIADD R15, R2.reuse, 0x1fa ;  /* 0x000001fa020f7836 */ /* 0x040fe20000000000 */
[----:B------:R-:W-:Y:S01]  /*09d0*/  ULDC UR9, c[0x0][0x238] ;  /* 0x00008e0000097ab9 */ /* 0x000fe20000000800 */
[C---:B------:R-:W-:Y:S01]  /*09e0*/  VIADD R16, R2.reuse, 0x1f9 ;  /* 0x000001f902107836 */ /* 0x040fe20000000000 */
[----:B------:R-:W-:Y:S01]  /*09f0*/  ULDC UR58, c[0x0][0x23c] ;  /* 0x00008f00003a7ab9 */ /* 0x000fe20000000800 */
[----:B------:R-:W3:Y:S01]  /*0a00*/  I2F.RP R3, R168 ;  /* 0x000000a800037306 */ /* 0x000ee20000209400 */
[C---:B------:R-:W-:Y:S01]  /*0a10*/  VIADD R18, R2.reuse, 0x1f4 ;  /* 0x000001f402127836 */ /* 0x040fe20000000000 */
[----:B------:R-:W-:Y:S01]  /*0a20*/  ULDC.64 UR6, c[0x0][0x218] ;  /* 0x0000860000067ab9 */ /* 0x000fe20000000a00 */
[C---:B------:R-:W-:Y:S01]  /*0a30*/  VIADD R20, R2.reuse, 0x1f3 ;  /* 0x000001f302147836 */ /* 0x040fe20000000000 */
[----:B------:R-:W-:Y:S01]  /*0a40*/  ULDC UR5, c[0x0][0x234] ;  /* 0x00008d0000057ab9 */ /* 0x000fe20000000800 */
[C---:B------:R-:W-:Y:S01]  /*0a50*/  VIADD R22, R2.reuse, 0x1f2 ;  /* 0x000001f202167836 */ /* 0x040fe20000000000 */
[----:B------:R-:W-:Y:S01]  /*0a60*/  IABS R17, R18 ;  /* 0x0000001200117213 */ /* 0x000fe20000000000 */
[C---:B------:R-:W-:Y:S01]  /*0a70*/  VIADD R23, R2.reuse, 0x1f1 ;  /* 0x000001f102177836 */ /* 0x040fe20000000000 */
[----:B-1----:R-:W1:Y:S01]  /*0a80*/  MUFU.RCP R0, R0 ;  /* 0x0000000000007308 */ /* 0x002e620000001000 */
[----:B------:R-:W-:Y:S01]  /*0a90*/  IABS R19, R20 ;  /* 0x0000001400137213 */ /* 0x000fe20000000000 */
[C---:B------:R-:W-:Y:S01]  /*0aa0*/  VIADD R24, R2.reuse, 0x1f0 ;  /* 0x000001f002187836 */ /* 0x040fe20000000000 */
[----:B------:R-:W-:Y:S01]  /*0ab0*/  IABS R21, R22 ;  /* 0x0000001600157213 */ /* 0x000fe20000000000 */
[C---:B------:R-:W-:Y:S01]  /*0ac0*/  VIADD R26, R2.reuse, 0x1ef ;  /* 0x000001ef021a7836 */ /* 0x040fe20000000000 */
[----:B------:R-:W-:Y:S01]  /*0ad0*/  ULDC UR8, c[0x0][0x240] ;  /* 0x0000900000087ab9 */ /* 0x000fe20000000800 */
[----:B------:R-:W-:-:S02]  /*0ae0*/  VIADD R29, R2, 0x1ed ;  /* 0x000001ed021d7836 */ /* 0x000fc40000000000 */
[----:B---3--:R-:W3:Y:S01]  /*0af0*/  MUFU.RCP R3, R3 ;  /* 0x0000000300037308 */ /* 0x008ee20000001000 */
[C---:B------:R-:W-:Y:S02]  /*0b00*/  VIADD R28, R2.reuse, 0x1ee ;  /* 0x000001ee021c7836 */ /* 0x040fe40000000000 */
[C---:B------:R-:W-:Y:S01]  /*0b10*/  VIADD R30, R2.reuse, 0x1ec ;  /* 0x000001ec021e7836 */ /* 0x040fe20000000000 */
[----:B------:R-:W-:Y:S01]  /*0b20*/  IABS R25, R29 ;  /* 0x0000001d00197213 */ /* 0x000fe20000000000 */
[C---:B------:R-:W-:Y:S02]  /*0b30*/  VIADD R32, R2.reuse, 0x1e7 ;  /* 0x000001e702207836 */ /* 0x040fe40000000000 */
[----:B------:R-:W-:Y:S01]  /*0b40*/  VIADD R34, R2, 0x1e4 ;  /* 0x000001e402227836 */ /* 0x000fe20000000000 */
[----:B------:R-:W-:Y:S01]  /*0b50*/  IABS R27, R30 ;  /* 0x0000001e001b7213 */ /* 0x000fe20000000000 */
[----:B-1----:R-:W-:Y:S01]  /*0b60*/  VIADD R6, R0, 0xffffffe ;  /* 0x0ffffffe00067836 */ /* 0x002fe20000000000 */
[----:B------:R-:W-:Y:S01]  /*0b70*/  IABS R31, R32 ;  /* 0x00000020001f7213 */ /* 0x000fe20000000000 */
[C---:B------:R-:W-:Y:S01]  /*0b80*/  VIADD R38, R2.reuse, 0x1e2 ;  /* 0x000001e202267836 */ /* 0x040fe20000000000 */
[----:B------:R-:W-:Y:S01]  /*0b90*/  IABS R35, R34 ;  /* 0x0000002200237213 */ /* 0x000fe20000000000 */
[----:B------:R1:W4:Y:S01]  /*0ba0*/  F2I.FTZ.U32.TRUNC.NTZ R7, R6 ;  /* 0x0000000600077305 */ /* 0x000322000021f000 */
[----:B------:R-:W-:-:S02]  /*0bb0*/  VIADD R40, R2, 0x1e1 ;  /* 0x000001e102287836 */ /* 0x000fc40000000000 */
[C---:B------:R-:W-:Y:S01]  /*0bc0*/  VIADD R42, R2.reuse, 0x1e0 ;  /* 0x000001e0022a7836 */ /* 0x040fe20000000000 */
[----:B------:R-:W-:Y:S01]  /*0bd0*/  IABS R37, R38 ;  /* 0x0000002600257213 */ /* 0x000fe20000000000 */
[----:B---3--:R-:W-:Y:S01]  /*0be0*/  VIADD R8, R3, 0xffffffe ;  /* 0x0ffffffe03087836 */ /* 0x008fe20000000000 */
[----:B------:R-:W-:Y:S01]  /*0bf0*/  IABS R39, R40 ;  /* 0x0000002800277213 */ /* 0x000fe20000000000 */
[C---:B------:R-:W-:Y:S01]  /*0c00*/  VIADD R44, R2.reuse, 0x1df ;  /* 0x000001df022c7836 */ /* 0x040fe20000000000 */
[----:B------:R-:W-:Y:S01]  /*0c10*/  IABS R41, R42 ;  /* 0x0000002a00297213 */ /* 0x000fe20000000000 */
[----:B------:R3:W0:Y:S01]  /*0c20*/  F2I.FTZ.U32.TRUNC.NTZ R9, R8 ;  /* 0x0000000800097305 */ /* 0x000622000021f000 */
[----:B-1----:R-:W-:Y:S02]  /*0c30*/  IMAD.MOV.U32 R6, RZ, RZ, RZ ;  /* 0x000000ffff067224 */ /* 0x002fe400078e00ff */
[C---:B------:R-:W-:Y:S02]  /*0c40*/  VIADD R45, R2.reuse, 0x1de ;  /* 0x000001de022d7836 */ /* 0x040fe40000000000 */
[----:B------:R-:W-:-:S02]  /*0c50*/  VIADD R47, R2, 0x1dc ;  /* 0x000001dc022f7836 */ /* 0x000fc40000000000 */
[--C-:B----4-:R-:W-:Y:S02]  /*0c60*/  IMAD.MOV R11, RZ, RZ, -R7.reuse ;  /* 0x000000ffff0b7224 */ /* 0x110fe400078e0a07 */
[----:B---3--:R-:W-:Y:S01]  /*0c70*/  IMAD.MOV.U32 R8, RZ, RZ, RZ ;  /* 0x000000ffff087224 */ /* 0x008fe200078e00ff */
[----:B------:R-:W-:Y:S01]  /*0c80*/  IABS R43, R47 ;  /* 0x0000002f002b7213 */ /* 0x000fe20000000000 */
[----:B------:R-:W-:Y:S02]  /*0c90*/  IMAD R11, R11, R10, RZ ;  /* 0x0000000a0b0b7224 */ /* 0x000fe400078e02ff */
[----:B------:R-:W-:Y:S02]  /*0ca0*/  VIADD R46, R2, 0x1dd ;  /* 0x000001dd022e7836 */ /* 0x000fe40000000000 */
[----:B------:R-:W-:-:S04]  /*0cb0*/  IMAD.HI.U32 R7, R7, R11, R6 ;  /* 0x0000000b07077227 */ /* 0x000fc800078e0006 */
[----:B0-----:R-:W-:Y:S02]  /*0cc0*/  IMAD.MOV R3, RZ, RZ, -R9 ;  /* 0x000000ffff037224 */ /* 0x001fe400078e0a09 */
[----:B------:R-:W-:-:S04]  /*0cd0*/  IMAD.HI.U32 R7, R7, R12, RZ ;  /* 0x0000000c07077227 */ /* 0x000fc800078e00ff */
[----:B------:R-:W-:Y:S02]  /*0ce0*/  IMAD R3, R3, R168, RZ ;  /* 0x000000a803037224 */ /* 0x000fe400078e02ff */
[----:B------:R-:W-:Y:S02]  /*0cf0*/  IMAD.MOV R7, RZ, RZ, -R7 ;  /* 0x000000ffff077224 */ /* 0x000fe400078e0a07 */
[----:B------:R-:W-:Y:S01]  /*0d00*/  IMAD.HI.U32 R0, R9, R3, R8 ;  /* 0x0000000309007227 */ /* 0x000fe200078e0008 */
[----:B------:R-:W-:-:S03]  /*0d10*/  IABS R9, R13 ;  /* 0x0000000d00097213 */ /* 0x000fc60000000000 */
[----:B------:R-:W-:Y:S02]  /*0d20*/  IMAD R3, R10, R7, R12 ;  /* 0x000000070a037224 */ /* 0x000fe400078e020c */
[C---:B------:R-:W-:Y:S02]  /*0d30*/  VIADD R11, R2.reuse, 0x1ff ;  /* 0x000001ff020b7836 */ /* 0x040fe40000000000 */
[----:B------:R-:W-:Y:S01]  /*0d40*/  VIADD R12, R2, 0x1fe ;  /* 0x000001fe020c7836 */ /* 0x000fe20000000000 */
[----:B------:R-:W-:Y:S01]  /*0d50*/  ISETP.GT.U32.AND P1, PT, R10, R3, PT ;  /* 0x000000030a00720c */ /* 0x000fe20003f24070 */
[C---:B------:R-:W-:Y:S01]  /*0d60*/  VIADD R50, R2.reuse, 0x1d4 ;  /* 0x000001d402327836 */ /* 0x040fe20000000000 */
[----:B------:R-:W-:Y:S01]  /*0d70*/  IABS R233, R11 ;  /* 0x0000000b00e97213 */ /* 0x000fe20000000000 */
[C---:B------:R-:W-:Y:S01]  /*0d80*/  VIADD R52, R2.reuse, 0x1d3 ;  /* 0x000001d302347836 */ /* 0x040fe20000000000 */
[----:B------:R-:W-:Y:S01]  /*0d90*/  IABS R95, R12 ;  /* 0x0000000c005f7213 */ /* 0x000fe20000000000 */
[----:B------:R-:W-:Y:S01]  /*0da0*/  VIADD R54, R2, 0x1d2 ;  /* 0x000001d202367836 */ /* 0x000fe20000000000 */
[----:B------:R-:W-:Y:S01]  /*0db0*/  ISETP.GE.AND P2, PT, R12, RZ, PT ;  /* 0x000000ff0c00720c */ /* 0x000fe20003f46270 */
[----:B------:R-:W-:Y:S01]  /*0dc0*/  IMAD.HI.U32 R6, R0, R233, RZ ;  /* 0x000000e900067227 */ /* 0x000fe200078e00ff */
[----:B------:R-:W-:-:S02]  /*0dd0*/  ISETP.GE.AND P0, PT, R11, RZ, PT ;  /* 0x000000ff0b00720c */ /* 0x000fc40003f06270 */
[----:B------:R-:W-:Y:S01]  /*0de0*/  IABS R11, R14 ;  /* 0x0000000e000b7213 */ /* 0x000fe20000000000 */
[----:B------:R-:W-:Y:S01]  /*0df0*/  IMAD.MOV R7, RZ, RZ, -R6 ;  /* 0x000000ffff077224 */ /* 0x000fe200078e0a06 */
[----:B------:R-:W-:Y:S01]  /*0e00*/  IABS R51, R50 ;  /* 0x0000003200337213 */ /* 0x000fe20000000000 */
[----:B------:R-:W-:Y:S01]  /*0e10*/  IMAD.HI.U32 R6, R0, R95, RZ ;  /* 0x0000005f00067227 */ /* 0x000fe200078e00ff */
[----:B------:R-:W-:-:S03]  /*0e20*/  IABS R53, R52 ;  /* 0x0000003400357213 */ /* 0x000fc60000000000 */
[----:B------:R-:W-:Y:S01]  /*0e30*/  @!P1 IMAD.IADD R3, R3, 0x1, -R10 ;  /* 0x0000000103039824 */ /* 0x000fe200078e0a0a */
[----:B------:R-:W-:Y:S01]  /*0e40*/  ISETP.GE.AND P1, PT, R13, RZ, PT ;  /* 0x000000ff0d00720c */ /* 0x000fe20003f26270 */
[----:B------:R-:W-:Y:S01]  /*0e50*/  IMAD.MOV R8, RZ, RZ, -R6 ;  /* 0x000000ffff087224 */ /* 0x000fe200078e0a06 */
[----:B------:R-:W-:Y:S01]  /*0e60*/  IABS R13, R16 ;  /* 0x00000010000d7213 */ /* 0x000fe20000000000 */
[----:B------:R-:W-:Y:S01]  /*0e70*/  IMAD R233, R168, R7, R233 ;  /* 0x00000007a8e97224 */ /* 0x000fe200078e02e9 */
[----:B------:R-:W-:Y:S01]  /*0e80*/  ISETP.GT.U32.AND P6, PT, R10, R3, PT ;  /* 0x000000030a00720c */ /* 0x000fe20003fc4070 */
[----:B------:R-:W-:Y:S02]  /*0e90*/  IMAD R95, R168, R8, R95 ;  /* 0x00000008a85f7224 */ /* 0x000fe400078e025f */
[----:B------:R-:W-:Y:S01]  /*0ea0*/  IMAD.HI.U32 R7, R0, R9, RZ ;  /* 0x0000000900077227 */ /* 0x000fe200078e00ff */
[C---:B------:R-:W-:Y:S02]  /*0eb0*/  ISETP.GT.U32.AND P5, PT, R168.reuse, R233, PT ;  /* 0x000000e9a800720c */ /* 0x040fe40003fa4070 */
[----:B------:R-:W-:Y:S01]  /*0ec0*/  ISETP.GT.U32.AND P4, PT, R168, R95, PT ;  /* 0x0000005fa800720c */ /* 0x000fe20003f84070 */
[----:B------:R-:W-:-:S02]  /*0ed0*/  IMAD.MOV R7, RZ, RZ, -R7 ;  /* 0x000000ffff077224 */ /* 0x000fc400078e0a07 */
[----:B------:R-:W-:Y:S02]  /*0ee0*/  VIADD R12, R2, 0x1fb ;  /* 0x000001fb020c7836 */ /* 0x000fe40000000000 */
[----:B------:R-:W-:Y:S02]  /*0ef0*/  IMAD R7, R168, R7, R9 ;  /* 0x00000007a8077224 */ /* 0x000fe400078e0209 */
[----:B------:R-:W-:Y:S01]  /*0f00*/  @!P6 IMAD.IADD R3, R3, 0x1, -R10 ;  /* 0x000000010303e824 */ /* 0x000fe200078e0a0a */
[----:B------:R-:W-:Y:S01]  /*0f10*/  IABS R9, R12 ;  /* 0x0000000c00097213 */ /* 0x000fe20000000000 */
[----:B------:R-:W-:Y:S01]  /*0f20*/  IMAD.HI.U32 R6, R0, R11, RZ ;  /* 0x0000000b00067227 */ /* 0x000fe200078e00ff */
[----:B------:R-:W-:-:S03]  /*0f30*/  ISETP.NE.AND P6, PT, R4, RZ, PT ;  /* 0x000000ff0400720c */ /* 0x000fc60003fc5270 */
[----:B--2---:R-:W-:Y:S02]  /*0f40*/  IMAD.MOV.U32 R5, RZ, RZ, R3 ;  /* 0x000000ffff057224 */ /* 0x004fe400078e0003 */
[----:B------:R-:W-:Y:S02]  /*0f50*/  @!P4 IMAD.IADD R95, R95, 0x1, -R168 ;  /* 0x000000015f5fc824 */ /* 0x000fe400078e0aa8 */
[----:B------:R-:W-:Y:S01]  /*0f60*/  @!P3 IMAD.MOV R5, RZ, RZ, -R5 ;  /* 0x000000ffff05b224 */ /* 0x000fe200078e0a05 */
[----:B------:R-:W-:Y:S01]  /*0f70*/  ISETP.GT.U32.AND P3, PT, R168, R7, PT ;  /* 0x00000007a800720c */ /* 0x000fe20003f64070 */
[----:B------:R-:W-:Y:S01]  /*0f80*/  IMAD.HI.U32 R3, R0, R9, RZ ;  /* 0x0000000900037227 */ /* 0x000fe200078e00ff */
[----:B------:R-:W-:-:S03]  /*0f90*/  ISETP.GT.U32.AND P4, PT, R168, R95, PT ;  /* 0x0000005fa800720c */ /* 0x000fc60003f84070 */
[----:B------:R-:W-:Y:S01]  /*0fa0*/  @!P5 IMAD.IADD R233, R233, 0x1, -R168 ;  /* 0x00000001e9e9d824 */ /* 0x000fe200078e0aa8 */
[----:B------:R-:W-:Y:S01]  /*0fb0*/  @!P6 LOP3.LUT R5, RZ, R4, RZ, 0x33, !PT ;  /* 0x00000004ff05e212 */ /* 0x000fe200078e33ff */
[----:B------:R-:W-:Y:S02]  /*0fc0*/  IMAD.MOV R6, RZ, RZ, -R6 ;  /* 0x000000ffff067224 */ /* 0x000fe400078e0a06 */
[----:B------:R-:W-:Y:S01]  /*0fd0*/  IMAD.MOV R3, RZ, RZ, -R3 ;  /* 0x000000ffff037224 */ /* 0x000fe200078e0a03 */
[C---:B------:R-:W-:Y:S01]  /*0fe0*/  ISETP.GT.U32.AND P5, PT, R168.reuse, R233, PT ;  /* 0x000000e9a800720c */ /* 0x040fe20003fa4070 */
[C---:B------:R-:W-:Y:S01]  /*0ff0*/  IMAD R6, R168.reuse, R6, R11 ;  /* 0x00000006a8067224 */ /* 0x040fe200078e020b */
[----:B------:R-:W-:Y:S01]  /*1000*/  IABS R11, R15 ;  /* 0x0000000f000b7213 */ /* 0x000fe20000000000 */
[C---:B------:R-:W-:Y:S01]  /*1010*/  IMAD R3, R168.reuse, R3, R9 ;  /* 0x00000003a8037224 */ /* 0x040fe200078e0209 */
[----:B------:R0:W-:Y:S01]  /*1020*/  STL [R1+0x290], R5 ;  /* 0x0002900501007387 */ /* 0x0001e20000100800 */
[--C-:B------:R-:W-:Y:S01]  /*1030*/  @!P3 IMAD.IADD R7, R7, 0x1, -R168.reuse ;  /* 0x000000010707b824 */ /* 0x100fe200078e0aa8 */
[C---:B------:R-:W-:Y:S01]  /*1040*/  ISETP.GT.U32.AND P6, PT, R168.reuse, R6, PT ;  /* 0x00000006a800720c */ /* 0x040fe20003fc4070 */
[----:B------:R-:W-:Y:S01]  /*1050*/  @!P4 IMAD.IADD R95, R95, 0x1, -R168 ;  /* 0x000000015f5fc824 */ /* 0x000fe200078e0aa8 */
[----:B------:R-:W-:Y:S01]  /*1060*/  ISETP.GT.U32.AND P3, PT, R168, R3, PT ;  /* 0x00000003a800720c */ /* 0x000fe20003f64070 */
[----:B------:R-:W-:Y:S01]  /*1070*/  IMAD.HI.U32 R4, R0, R11, RZ ;  /* 0x0000000b00047227 */ /* 0x000fe200078e00ff */
[----:B------:R-:W-:-:S03]  /*1080*/  ISETP.GT.U32.AND P4, PT, R168, R7, PT ;  /* 0x00000007a800720c */ /* 0x000fc60003f84070 */
[----:B------:R-:W-:Y:S01]  /*1090*/  @!P5 IMAD.IADD R233, R233, 0x1, -R168 ;  /* 0x00000001e9e9d824 */ /* 0x000fe200078e0aa8 */
[----:B------:R-:W-:Y:S01]  /*10a0*/  ISETP.GE.AND P5, PT, R14, RZ, PT ;  /* 0x000000ff0e00720c */ /* 0x000fe20003fa6270 */
[----:B------:R-:W-:Y:S02]  /*10b0*/  VIADD R14, R2, 0x1f8 ;  /* 0x000001f8020e7836 */ /* 0x000fe40000000000 */
[----:B------:R-:W-:-:S03]  /*10c0*/  IMAD.HI.U32 R8, R0, R13, RZ ;  /* 0x0000000d00087227 */ /* 0x000fc600078e00ff */
[----:B------:R-:W-:Y:S01]  /*10d0*/  IABS R10, R14 ;  /* 0x0000000e000a7213 */ /* 0x000fe20000000000 */
[--C-:B------:R-:W-:Y:S01]  /*10e0*/  @!P6 IMAD.IADD R6, R6, 0x1, -R168.reuse ;  /* 0x000000010606e824 */ /* 0x100fe200078e0aa8 */
[----:B------:R-:W-:Y:S01]  /*10f0*/  ISETP.GE.AND P6, PT, R12, RZ, PT ;  /* 0x000000ff0c00720c */ /* 0x000fe20003fc6270 */
[----:B------:R-:W-:Y:S02]  /*1100*/  @!P3 IMAD.IADD R3, R3, 0x1, -R168 ;  /* 0x000000010303b824 */ /* 0x000fe400078e0aa8 */
[----:B------:R-:W-:Y:S01]  /*1110*/  IMAD.MOV R4, RZ, RZ, -R4 ;  /* 0x000000ffff047224 */ /* 0x000fe200078e0a04 */
[----:B------:R-:W-:Y:S01]  /*1120*/  ISETP.GT.U32.AND P3, PT, R168, R6, PT ;  /* 0x00000006a800720c */ /* 0x000fe20003f64070 */
[----:B------:R-:W-:Y:S02]  /*1130*/  IMAD.MOV R9, RZ, RZ, -R8 ;  /* 0x000000ffff097224 */ /* 0x000fe400078e0a08 */
[----:B------:R-:W-:Y:S02]  /*1140*/  VIADD R12, R2, 0x1f7 ;  /* 0x000001f7020c7836 */ /* 0x000fe40000000000 */
[----:B------:R-:W-:Y:S01]  /*1150*/  @!P4 IMAD.IADD R7, R7, 0x1, -R168 ;  /* 0x000000010707c824 */ /* 0x000fe200078e0aa8 */
[C---:B------:R-:W-:Y:S01]  /*1160*/  ISETP.GT.U32.AND P4, PT, R168.reuse, R3, PT ;  /* 0x00000003a800720c */ /* 0x040fe20003f84070 */
[----:B------:R-:W-:-:S02]  /*1170*/  IMAD R8, R168, R4, R11 ;  /* 0x00000004a8087224 */ /* 0x000fc400078e020b */
[----:B------:R-:W-:Y:S02]  /*1180*/  IMAD.MOV.U32 R11, RZ, RZ, R10 ;  /* 0x000000ffff0b7224 */ /* 0x000fe400078e000a */
[----:B------:R-:W-:Y:S01]  /*1190*/  IMAD R9, R168, R9, R13 ;  /* 0x00000009a8097224 */ /* 0x000fe200078e020d */
[----:B------:R-:W-:Y:S01]  /*11a0*/  IABS R13, R12 ;  /* 0x0000000c000d7213 */ /* 0x000fe20000000000 */
[----:B------:R-:W-:-:S04]  /*11b0*/  IMAD.HI.U32 R10, R0, R11, RZ ;  /* 0x0000000b000a7227 */ /* 0x000fc800078e00ff */
[----:B------:R-:W-:Y:S01]  /*11c0*/  @!P0 IMAD.MOV R233, RZ, RZ, -R233 ;  /* 0x000000ffffe98224 */ /* 0x000fe200078e0ae9 */
[----:B------:R-:W-:Y:S01]  /*11d0*/  ISETP.GT.U32.AND P0, PT, R168, R8, PT ;  /* 0x00000008a800720c */ /* 0x000fe20003f04070 */
[----:B------:R-:W-:Y:S02]  /*11e0*/  IMAD.MOV.U32 R4, RZ, RZ, R7 ;  /* 0x000000ffff047224 */ /* 0x000fe400078e0007 */
[----:B------:R-:W-:Y:S01]  /*11f0*/  IMAD.HI.U32 R7, R0, R13, RZ ;  /* 0x0000000d00077227 */ /* 0x000fe200078e00ff */
[----:B------:R-:W-:Y:S03]  /*1200*/  STL [R1+0x1a34], R233 ;  /* 0x001a34e901007387 */ /* 0x000fe60000100800 */
[----:B------:R-:W-:Y:S02]  /*1210*/  IMAD.MOV R10, RZ, RZ, -R10 ;  /* 0x000000ffff0a7224 */ /* 0x000fe400078e0a0a */
[----:B------:R-:W-:Y:S01]  /*1220*/  @!P2 IMAD.MOV R95, RZ, RZ, -R95 ;  /* 0x000000ffff5fa224 */ /* 0x000fe200078e0a5f */
[----:B------:R-:W-:Y:S01]  /*1230*/  ISETP.GT.U32.AND P2, PT, R168, R9, PT ;  /* 0x00000009a800720c */ /* 0x000fe20003f44070 */
[----:B------:R-:W-:-:S02]  /*1240*/  IMAD.MOV R7, RZ, RZ, -R7 ;  /* 0x000000ffff077224 */ /* 0x000fc400078e0a07 */
[--C-:B------:R-:W-:Y:S01]  /*1250*/  @!P3 IMAD.IADD R6, R6, 0x1, -R168.reuse ;  /* 0x000000010606b824 */ /* 0x100fe200078e0aa8 */
[----:B------:R-:W-:Y:S01]  /*1260*/  ISETP.GE.AND P3, PT, R16, RZ, PT ;  /* 0x000000ff1000720c */ /* 0x000fe20003f66270 */
[----:B------:R-:W-:Y:S01]  /*1270*/  @!P4 IMAD.IADD R3, R3, 0x1, -R168 ;  /* 0x000000010303c824 */ /* 0x000fe200078e0aa8 */
[----:B------:R-:W-:Y:S01]  /*1280*/  ISETP.GE.AND P4, PT, R14, RZ, PT ;  /* 0x000000ff0e00720c */ /* 0x000fe20003f86270 */
[C---:B------:R-:W-:Y:S01]  /*1290*/  IMAD R10, R168.reuse, R10, R11 ;  /* 0x0000000aa80a7224 */ /* 0x040fe200078e020b */
[----:B------:R-:W-:Y:S01]  /*12a0*/  STL [R1+0x1a3c], R95 ;  /* 0x001a3c5f01007387 */ /* 0x000fe20000100800 */
[C---:B------:R-:W-:Y:S02]  /*12b0*/  IMAD R11, R168.reuse, R7, R13 ;  /* 0x00000007a80b7224 */ /* 0x040fe400078e020d */
[----:B------:R-:W-:Y:S02]  /*12c0*/  IMAD.MOV.U32 R7, RZ, RZ, R3 ;  /* 0x000000ffff077224 */ /* 0x000fe400078e0003 */
[----:B------:R-:W-:Y:S01]  /*12d0*/  @!P5 IMAD.MOV R6, RZ, RZ, -R6 ;  /* 0x000000ffff06d224 */ /* 0x000fe200078e0a06 */
[----:B------:R-:W-:Y:S01]  /*12e0*/  ISETP.GT.U32.AND P5, PT, R168, R10, PT ;  /* 0x0000000aa800720c */ /* 0x000fe20003fa4070 */
[----:B------:R-:W-:-:S02]  /*12f0*/  @!P0 IMAD.IADD R8, R8, 0x1, -R168 ;  /* 0x0000000108088824 */ /* 0x000fc400078e0aa8 */
[----:B------:R-:W-:Y:S01]  /*1300*/  @!P6 IMAD.MOV R7, RZ, RZ, -R7 ;  /* 0x000000ffff07e224 */ /* 0x000fe200078e0a07 */
[C---:B------:R-:W-:Y:S01]  /*1310*/  ISETP.GT.U32.AND P6, PT, R168.reuse, R11, PT ;  /* 0x0000000ba800720c */ /* 0x040fe20003fc4070 */
[----:B------:R-:W-:Y:S01]  /*1320*/  @!P2 IMAD.IADD R9, R9, 0x1, -R168 ;  /* 0x000000010909a824 */ /* 0x000fe200078e0aa8 */
[----:B------:R-:W-:Y:S01]  /*1330*/  ISETP.GT.U32.AND P0, PT, R168, R8, PT ;  /* 0x00000008a800720c */ /* 0x000fe20003f04070 */
[C---:B------:R-:W-:Y:S02]  /*1340*/  VIADD R14, R2.reuse, 0x1f6 ;  /* 0x000001f6020e7836 */ /* 0x040fe40000000000 */
[----:B------:R-:W-:Y:S01]  /*1350*/  VIADD R16, R2, 0x1f5 ;  /* 0x000001f502107836 */ /* 0x000fe20000000000 */
[----:B------:R-:W-:Y:S01]  /*1360*/  ISETP.GT.U32.AND P2, PT, R168, R9, PT ;  /* 0x00000009a800720c */ /* 0x000fe20003f44070 */
[----:B------:R-:W-:Y:S01]  /*1370*/  @!P1 IMAD.MOV R4, RZ, RZ, -R4 ;  /* 0x000000ffff049224 */ /* 0x000fe200078e0a04 */
[----:B------:R-:W-:Y:S01]  /*1380*/  IABS R13, R14 ;  /* 0x0000000e000d7213 */ /* 0x000fe20000000000 */
[--C-:B------:R-:W-:Y:S01]  /*1390*/  @!P5 IMAD.IADD R10, R10, 0x1, -R168.reuse ;  /* 0x000000010a0ad824 */ /* 0x100fe200078e0aa8 */
[----:B------:R-:W-:Y:S01]  /*13a0*/  ISETP.GE.AND P1, PT, R15, RZ, PT ;  /* 0x000000ff0f00720c */ /* 0x000fe20003f26270 */
[----:B------:R-:W-:Y:S01]  /*13b0*/  VIADD R56, R2, 0x1d1 ;  /* 0x000001d102387836 */ /* 0x000fe20000000000 */
[----:B------:R-:W-:Y:S01]  /*13c0*/  IABS R15, R16 ;  /* 0x00000010000f7213 */ /* 0x000fe20000000000 */
[--C-:B------:R-:W-:Y:S01]  /*13d0*/  @!P6 IMAD.IADD R11, R11, 0x1, -R168.reuse ;  /* 0x000000010b0be824 */ /* 0x100fe200078e0aa8 */
[----:B------:R-:W-:Y:S01]  /*13e0*/  ISETP.GT.U32.AND P5, PT, R168, R10, PT ;  /* 0x0000000aa800720c */ /* 0x000fe20003fa4070 */
[----:B------:R-:W-:Y:S01]  /*13f0*/  IMAD.HI.U32 R3, R0, R13, RZ ;  /* 0x0000000d00037227 */ /* 0x000fe200078e00ff */
[----:B------:R-:W-:Y:S02]  /*1400*/  STL [R1+0x1a40], R4 ;  /* 0x001a400401007387 */ /* 0x000fe40000100800 */
[----:B------:R-:W-:Y:S01]  /*1410*/  ISETP.GT.U32.AND P6, PT, R168, R11, PT ;  /* 0x0000000ba800720c */ /* 0x000fe20003fc4070 */
[--C-:B------:R-:W-:Y:S01]  /*1420*/  @!P0 IMAD.IADD R8, R8, 0x1, -R168.reuse ;  /* 0x0000000108088824 */ /* 0x100fe200078e0aa8 */
[----:B------:R-:W-:Y:S01]  /*1430*/  ISETP.GE.AND P0, PT, R12, RZ, PT ;  /* 0x000000ff0c00720c */ /* 0x000fe20003f06270 */
[----:B------:R-:W-:Y:S01]  /*1440*/  IMAD.HI.U32 R12, R0, R15, RZ ;  /* 0x0000000f000c7227 */ /* 0x000fe200078e00ff */
[----:B------:R-:W-:Y:S03]  /*1450*/  STL [R1+0x1a44], R6 ;  /* 0x001a440601007387 */ /* 0x000fe60000100800 */
[----:B------:R-:W-:Y:S01]  /*1460*/  IMAD.MOV R3, RZ, RZ, -R3 ;  /* 0x000000ffff037224 */ /* 0x000fe200078e0a03 */
[----:B------:R-:W-:Y:S01]  /*1470*/  STL [R1+0x1a48], R7 ;  /* 0x001a480701007387 */ /* 0x000fe20000100800 */
[----:B------:R-:W-:Y:S01]  /*1480*/  @!P2 IMAD.IADD R9, R9, 0x1, -R168 ;  /* 0x000000010909a824 */ /* 0x000fe200078e0aa8 */
[----:B------:R-:W-:Y:S01]  /*1490*/  ISETP.GE.AND P2, PT, R14, RZ, PT ;  /* 0x000000ff0e00720c */ /* 0x000fe20003f46270 */
[----:B------:R-:W-:-:S02]  /*14a0*/  IMAD.MOV R14, RZ, RZ, -R12 ;  /* 0x000000ffff0e7224 */ /* 0x000fc400078e0a0c */
[C---:B------:R-:W-:Y:S02]  /*14b0*/  IMAD R12, R168.reuse, R3, R13 ;  /* 0x00000003a80c7224 */ /* 0x040fe400078e020d */
[----:B------:R-:W-:Y:S02]  /*14c0*/  IMAD R13, R168, R14, R15 ;  /* 0x0000000ea80d7224 */ /* 0x000fe400078e020f */
[--C-:B------:R-:W-:Y:S01]  /*14d0*/  @!P5 IMAD.IADD R10, R10, 0x1, -R168.reuse ;  /* 0x000000010a0ad824 */ /* 0x100fe200078e0aa8 */
[C---:B------:R-:W-:Y:S01]  /*14e0*/  ISETP.GT.U32.AND P5, PT, R168.reuse, R12, PT ;  /* 0x0000000ca800720c */ /* 0x040fe20003fa4070 */
[----:B------:R-:W-:Y:S01]  /*14f0*/  @!P6 IMAD.IADD R11, R11, 0x1, -R168 ;  /* 0x000000010b0be824 */ /* 0x000fe200078e0aa8 */
[----:B------:R-:W-:Y:S01]  /*1500*/  ISETP.GT.U32.AND P6, PT, R168, R13, PT ;  /* 0x0000000da800720c */ /* 0x000fe20003fc4070 */
[----:B------:R-:W-:-:S04]  /*1510*/  IMAD.HI.U32 R3, R0, R17, RZ ;  /* 0x0000001100037227 */ /* 0x000fc800078e00ff */
[----:B------:R-:W-:Y:S02]  /*1520*/  IMAD.MOV R3, RZ, RZ, -R3 ;  /* 0x000000ffff037224 */ /* 0x000fe400078e0a03 */
[----:B------:R-:W-:-:S04]  /*1530*/  IMAD.HI.U32 R15, R0, R21, RZ ;  /* 0x00000015000f7227 */ /* 0x000fc800078e00ff */
[--C-:B------:R-:W-:Y:S02]  /*1540*/  @!P5 IMAD.IADD R12, R12, 0x1, -R168.reuse ;  /* 0x000000010c0cd824 */ /* 0x100fe400078e0aa8 */
[C---:B------:R-:W-:Y:S01]  /*1550*/  IMAD R14, R168.reuse, R3, R17 ;  /* 0x00000003a80e7224 */ /* 0x040fe200078e0211 */
[----:B------:R-:W-:Y:S01]  /*1560*/  IABS R17, R23 ;  /* 0x0000001700117213 */ /* 0x000fe20000000000 */
[----:B------:R-:W-:Y:S01]  /*1570*/  @!P6 IMAD.IADD R13, R13, 0x1, -R168 ;  /* 0x000000010d0de824 */ /* 0x000fe200078e0aa8 */
[----:B------:R-:W-:Y:S01]  /*1580*/  ISETP.GT.U32.AND P6, PT, R168, R12, PT ;  /* 0x0000000ca800720c */ /* 0x000fe20003fc4070 */
[----:B------:R-:W-:Y:S01]  /*1590*/  IMAD.HI.U32 R3, R0, R19, RZ ;  /* 0x0000001300037227 */ /* 0x000fe200078e00ff */
[----:B------:R-:W-:-:S03]  /*15a0*/  ISETP.GT.U32.AND P5, PT, R168, R14, PT ;  /* 0x0000000ea800720c */ /* 0x000fc60003fa4070 */
[----:B------:R-:W-:Y:S02]  /*15b0*/  IMAD.MOV R3, RZ, RZ, -R3 ;  /* 0x000000ffff037224 */ /* 0x000fe400078e0a03 */
[----:B------:R-:W-:Y:S01]  /*15c0*/  @!P1 IMAD.MOV R8, RZ, RZ, -R8 ;  /* 0x000000ffff089224 */ /* 0x000fe200078e0a08 */
[----:B------:R-:W-:Y:S01]  /*15d0*/  ISETP.GE.AND P1, PT, R16, RZ, PT ;  /* 0x000000ff1000720c */ /* 0x000fe20003f26270 */
[----:B------:R-:W-:Y:S02]  /*15e0*/  IMAD.MOV R16, RZ, RZ, -R15 ;  /* 0x000000ffff107224 */ /* 0x000fe400078e0a0f */
[C---:B------:R-:W-:Y:S01]  /*15f0*/  IMAD R15, R168.reuse, R3, R19 ;  /* 0x00000003a80f7224 */ /* 0x040fe200078e0213 */
[----:B------:R-:W-:Y:S01]  /*1600*/  IABS R3, R24 ;  /* 0x0000001800037213 */ /* 0x000fe20000000000 */
[----:B------:R-:W-:Y:S01]  /*1610*/  IMAD.MOV.U32 R19, RZ, RZ, R17 ;  /* 0x000000ffff137224 */ /* 0x000fe200078e0011 */
[----:B------:R-:W-:Y:S01]  /*1620*/  STL [R1+0x1a4c], R8 ;  /* 0x001a4c0801007387 */ /* 0x000fe20000100800 */
[----:B------:R-:W-:-:S02]  /*1630*/  IMAD R16, R168, R16, R21 ;  /* 0x00000010a8107224 */ /* 0x000fc400078e0215 */
[----:B------:R-:W-:Y:S01]  /*1640*/  @!P6 IMAD.IADD R12, R12, 0x1, -R168 ;  /* 0x000000010c0ce824 */ /* 0x000fe200078e0aa8 */
[----:B------:R-:W-:Y:S01]  /*1650*/  ISETP.GT.U32.AND P6, PT, R168, R15, PT ;  /* 0x0000000fa800720c */ /* 0x000fe20003fc4070 */
[----:B------:R-:W-:Y:S02]  /*1660*/  IMAD.MOV.U32 R21, RZ, RZ, R3 ;  /* 0x000000ffff157224 */ /* 0x000fe400078e0003 */
[----:B------:R-:W-:-:S04]  /*1670*/  IMAD.HI.U32 R3, R0, R19, RZ ;  /* 0x0000001300037227 */ /* 0x000fc800078e00ff */
[----:B------:R-:W-:-:S04]  /*1680*/  IMAD.HI.U32 R17, R0, R21, RZ ;  /* 0x0000001500117227 */ /* 0x000fc800078e00ff */
[----:B------:R-:W-:Y:S02]  /*1690*/  IMAD.MOV R3, RZ, RZ, -R3 ;  /* 0x000000ffff037224 */ /* 0x000fe400078e0a03 */
[----:B------:R-:W-:Y:S01]  /*16a0*/  @!P3 IMAD.MOV R9, RZ, RZ, -R9 ;  /* 0x000000ffff09b224 */ /* 0x000fe200078e0a09 */
[----:B------:R-:W-:Y:S01]  /*16b0*/  ISETP.GE.AND P3, PT, R18, RZ, PT ;  /* 0x000000ff1200720c */ /* 0x000fe20003f66270 */
[----:B------:R-:W-:Y:S02]  /*16c0*/  IMAD.MOV R18, RZ, RZ, -R17 ;  /* 0x000000ffff127224 */ /* 0x000fe400078e0a11 */
[----:B------:R-:W-:Y:S01]  /*16d0*/  @!P4 IMAD.MOV R10, RZ, RZ, -R10 ;  /* 0x000000ffff0ac224 */ /* 0x000fe200078e0a0a */
[C---:B------:R-:W-:Y:S01]  /*16e0*/  ISETP.GT.U32.AND P4, PT, R168.reuse, R13, PT ;  /* 0x0000000da800720c */ /* 0x040fe20003f84070 */
[C---:B------:R-:W-:Y:S01]  /*16f0*/  IMAD R17, R168.reuse, R3, R19 ;  /* 0x00000003a8117224 */ /* 0x040fe200078e0213 */
[----:B------:R-:W-:Y:S01]  /*1700*/  IABS R19, R26 ;  /* 0x0000001a00137213 */ /* 0x000fe20000000000 */
[----:B------:R-:W-:Y:S01]  /*1710*/  @!P6 IMAD.IADD R15, R15, 0x1, -R168 ;  /* 0x000000010f0fe824 */ /* 0x000fe200078e0aa8 */
[----:B------:R-:W-:Y:S01]  /*1720*/  STL [R1+0x1a50], R9 ;  /* 0x001a500901007387 */ /* 0x000fe20000100800 */
[----:B------:R-:W-:Y:S01]  /*1730*/  @!P2 IMAD.MOV R12, RZ, RZ, -R12 ;  /* 0x000000ffff0ca224 */ /* 0x000fe200078e0a0c */
[----:B------:R-:W-:Y:S01]  /*1740*/  ISETP.GT.U32.AND P6, PT, R168, R17, PT ;  /* 0x00000011a800720c */ /* 0x000fe20003fc4070 */
[----:B------:R-:W-:Y:S01]  /*1750*/  @!P5 IMAD.IADD R14, R14, 0x1, -R168 ;  /* 0x000000010e0ed824 */ /* 0x000fe200078e0aa8 */
[----:B------:R-:W-:Y:S01]  /*1760*/  ISETP.GT.U32.AND P2, PT, R168, R16, PT ;  /* 0x00000010a800720c */ /* 0x000fe20003f44070 */
[----:B------:R-:W-:-:S03]  /*1770*/  IMAD.HI.U32 R3, R0, R19, RZ ;  /* 0x0000001300037227 */ /* 0x000fc600078e00ff */
[----:B------:R-:W-:Y:S01]  /*1780*/  ISETP.GT.U32.AND P5, PT, R168, R14, PT ;  /* 0x0000000ea800720c */ /* 0x000fe20003fa4070 */
[--C-:B------:R-:W-:Y:S01]  /*1790*/  @!P4 IMAD.IADD R13, R13, 0x1, -R168.reuse ;  /* 0x000000010d0dc824 */ /* 0x100fe200078e0aa8 */
[----:B------:R-:W-:Y:S01]  /*17a0*/  ISETP.GE.AND P4, PT, R22, RZ, PT ;  /* 0x000000ff1600720c */ /* 0x000fe20003f86270 */
[C---:B------:R-:W-:Y:S02]  /*17b0*/  IMAD R18, R168.reuse, R18, R21 ;  /* 0x00000012a8127224 */ /* 0x040fe400078e0215 */
[----:B------:R-:W-:Y:S01]  /*17c0*/  @!P1 IMAD.MOV R13, RZ, RZ, -R13 ;  /* 0x000000ffff0d9224 */ /* 0x000fe200078e0a0d */
[----:B------:R-:W-:Y:S01]  /*17d0*/  ISETP.GT.U32.AND P1, PT, R168, R15, PT ;  /* 0x0000000fa800720c */ /* 0x000fe20003f24070 */
[--C-:B------:R-:W-:Y:S02]  /*17e0*/  @!P6 IMAD.IADD R17, R17, 0x1, -R168.reuse ;  /* 0x000000011111e824 */ /* 0x100fe400078e0aa8 */
[----:B------:R-:W-:Y:S02]  /*17f0*/  IMAD.MOV R3, RZ, RZ, -R3 ;  /* 0x000000ffff037224 */ /* 0x000fe400078e0a03 */
[----:B------:R-:W-:Y:S01]  /*1800*/  @!P2 IMAD.IADD R16, R16, 0x1, -R168 ;  /* 0x000000011010a824 */ /* 0x000fe200078e0aa8 */
[C---:B------:R-:W-:Y:S01]  /*1810*/  ISETP.GT.U32.AND P6, PT, R168.reuse, R17, PT ;  /* 0x00000011a800720c */ /* 0x040fe20003fc4070 */
[----:B------:R-:W-:-:S02]  /*1820*/  IMAD R19, R168, R3, R19 ;  /* 0x00000003a8137224 */ /* 0x000fc400078e0213 */
[--C-:B------:R-:W-:Y:S01]  /*1830*/  @!P5 IMAD.IADD R14, R14, 0x1, -R168.reuse ;  /* 0x000000010e0ed824 */ /* 0x100fe200078e0aa8 */
[C---:B------:R-:W-:Y:S01]  /*1840*/  ISETP.GT.U32.AND P2, PT, R168.reuse, R16, PT ;  /* 0x00000010a800720c */ /* 0x040fe20003f44070 */
[----:B------:R-:W-:Y:S01]  /*1850*/  @!P0 IMAD.MOV R11, RZ, RZ, -R11 ;  /* 0x000000ffff0b8224 */ /* 0x000fe200078e0a0b */
[----:B------:R-:W-:Y:S01]  /*1860*/  ISETP.GE.AND P5, PT, R23, RZ, PT ;  /* 0x000000ff1700720c */ /* 0x000fe20003fa6270 */
[--C-:B------:R-:W-:Y:S01]  /*1870*/  @!P1 IMAD.IADD R15, R15, 0x1, -R168.reuse ;  /* 0x000000010f0f9824 */ /* 0x100fe200078e0aa8 */
[----:B------:R-:W-:Y:S01]  /*1880*/  ISETP.GT.U32.AND P1, PT, R168, R18, PT ;  /* 0x00000012a800720c */ /* 0x000fe20003f24070 */
[----:B------:R-:W-:Y:S01]  /*1890*/  IMAD.HI.U32 R21, R0, R27, RZ ;  /* 0x0000001b00157227 */ /* 0x000fe200078e00ff */
[----:B------:R-:W-:Y:S02]  /*18a0*/  IABS R23, R28 ;  /* 0x0000001c00177213 */ /* 0x000fe40000000000 */
[----:B------:R-:W-:Y:S01]  /*18b0*/  ISETP.GE.AND P0, PT, R20, RZ, PT ;  /* 0x000000ff1400720c */ /* 0x000fe20003f06270 */
[----:B------:R-:W-:Y:S01]  /*18c0*/  @!P6 IMAD.IADD R17, R17, 0x1, -R168 ;  /* 0x000000011111e824 */ /* 0x000fe200078e0aa8 */
[----:B------:R-:W-:Y:S01]  /*18d0*/  ISETP.GT.U32.AND P6, PT, R168, R19, PT ;  /* 0x00000013a800720c */ /* 0x000fe20003fc4070 */
[----:B------:R-:W-:-:S04]  /*18e0*/  IMAD.HI.U32 R20, R0, R25, RZ ;  /* 0x0000001900147227 */ /* 0x000fc800078e00ff */
[----:B------:R-:W-:-:S04]  /*18f0*/  IMAD.HI.U32 R3, R0, R23, RZ ;  /* 0x0000001700037227 */ /* 0x000fc800078e00ff */
[----:B------:R-:W-:Y:S01]  /*1900*/  @!P1 IMAD.IADD R18, R18, 0x1, -R168 ;  /* 0x0000000112129824 */ /* 0x000fe200078e0aa8 */
[----:B------:R-:W-:Y:S01]  /*1910*/  ISETP.GE.AND P1, PT, R26, RZ, PT ;  /* 0x000000ff1a00720c */ /* 0x000fe20003f26270 */
[----:B------:R-:W-:Y:S02]  /*1920*/  IMAD.MOV R22, RZ, RZ, -R20 ;  /* 0x000000ffff167224 */ /* 0x000fe400078e0a14 */
[--C-:B------:R-:W-:Y:S01]  /*1930*/  @!P2 IMAD.IADD R16, R16, 0x1, -R168.reuse ;  /* 0x000000011010a824 */ /* 0x100fe200078e0aa8 */
[----:B------:R-:W-:Y:S01]  /*1940*/  ISETP.GE.AND P2, PT, R24, RZ, PT ;  /* 0x000000ff1800720c */ /* 0x000fe20003f46270 */
[----:B------:R-:W-:Y:S02]  /*1950*/  IMAD.MOV R3, RZ, RZ, -R3 ;  /* 0x000000ffff037224 */ /* 0x000fe400078e0a03 */
[----:B------:R-:W-:Y:S01]  /*1960*/  @!P6 IMAD.IADD R19, R19, 0x1, -R168 ;  /* 0x000000011313e824 */ /* 0x000fe200078e0aa8 */
[----:B------:R-:W-:Y:S01]  /*1970*/  ISETP.GT.U32.AND P6, PT, R168, R18, PT ;  /* 0x00000012a800720c */ /* 0x000fe20003fc4070 */
[----:B------:R-:W-:-:S02]  /*1980*/  IMAD.MOV R24, RZ, RZ, -R21 ;  /* 0x000000ffff187224 */ /* 0x000fc400078e0a15 */
[C---:B------:R-:W-:Y:S02]  /*1990*/  IMAD R21, R168.reuse, R22, R25 ;  /* 0x00000016a8157224 */ /* 0x040fe400078e0219 */
[----:B------:R-:W-:Y:S02]  /*19a0*/  IMAD R20, R168, R3, R23 ;  /* 0x00000003a8147224 */ /* 0x000fe400078e0217 */
[----:B------:R-:W-:Y:S02]  /*19b0*/  VIADD R22, R2, 0x1eb ;  /* 0x000001eb02167836 */ /* 0x000fe40000000000 */
[----:B------:R-:W-:Y:S01]  /*19c0*/  @!P3 IMAD.MOV R14, RZ, RZ, -R14 ;  /* 0x000000ffff0eb224 */ /* 0x000fe200078e0a0e */
[C---:B------:R-:W-:Y:S01]  /*19d0*/  ISETP.GT.U32.AND P3, PT, R168.reuse, R20, PT ;  /* 0x00000014a800720c */ /* 0x040fe20003f64070 */
[----:B------:R-:W-:Y:S01]  /*19e0*/  @!P0 IMAD.MOV R15, RZ, RZ, -R15 ;  /* 0x000000ffff0f8224 */ /* 0x000fe200078e0a0f */
[----:B------:R-:W-:Y:S01]  /*19f0*/  IABS R25, R22 ;  /* 0x0000001600197213 */ /* 0x000fe20000000000 */
[C---:B------:R-:W-:Y:S01]  /*1a00*/  IMAD R23, R168.reuse, R24, R27 ;  /* 0x00000018a8177224 */ /* 0x040fe200078e021b */
[C---:B------:R-:W-:Y:S01]  /*1a10*/  ISETP.GT.U32.AND P0, PT, R168.reuse, R19, PT ;  /* 0x00000013a800720c */ /* 0x040fe20003f04070 */
[----:B------:R-:W-:Y:S01]  /*1a20*/  @!P4 IMAD.MOV R16, RZ, RZ, -R16 ;  /* 0x000000ffff10c224 */ /* 0x000fe200078e0a10 */
[----:B------:R-:W-:Y:S01]  /*1a30*/  ISETP.GT.U32.AND P4, PT, R168, R21, PT ;  /* 0x00000015a800720c */ /* 0x000fe20003f84070 */
[----:B------:R-:W-:-:S04]  /*1a40*/  IMAD.HI.U32 R3, R0, R25, RZ ;  /* 0x0000001900037227 */ /* 0x000fc800078e00ff */
[--C-:B------:R-:W-:Y:S01]  /*1a50*/  @!P6 IMAD.IADD R18, R18, 0x1, -R168.reuse ;  /* 0x000000011212e824 */ /* 0x100fe200078e0aa8 */
[----:B------:R-:W-:Y:S01]  /*1a60*/  ISETP.GT.U32.AND P6, PT, R168, R23, PT ;  /* 0x00000017a800720c */ /* 0x000fe20003fc4070 */
[----:B------:R-:W-:Y:S02]  /*1a70*/  VIADD R26, R2, 0x1ea ;  /* 0x000001ea021a7836 */ /* 0x000fe40000000000 */
[----:B------:R-:W-:Y:S02]  /*1a80*/  IMAD.MOV R24, RZ, RZ, -R3 ;  /* 0x000000ffff187224 */ /* 0x000fe400078e0a03 */
[--C-:B------:R-:W-:Y:S01]  /*1a90*/  @!P0 IMAD.IADD R19, R19, 0x1, -R168.reuse ;  /* 0x0000000113138824 */ /* 0x100fe200078e0aa8 */
[----:B------:R-:W-:Y:S01]  /*1aa0*/  IABS R27, R26 ;  /* 0x0000001a001b7213 */ /* 0x000fe20000000000 */
[--C-:B------:R-:W-:Y:S01]  /*1ab0*/  @!P3 IMAD.IADD R20, R20, 0x1, -R168.reuse ;  /* 0x000000011414b824 */ /* 0x100fe200078e0aa8 */
[----:B------:R-:W-:Y:S01]  /*1ac0*/  ISETP.GE.AND P0, PT, R29, RZ, PT ;  /* 0x000000ff1d00720c */ /* 0x000fe20003f06270 */
[----:B------:R-:W-:Y:S01]  /*1ad0*/  IMAD R24, R168, R24, R25 ;  /* 0x00000018a8187224 */ /* 0x000fe200078e0219 */
[----:B------:R-:W-:Y:S01]  /*1ae0*/  ISETP.GE.AND P3, PT, R30, RZ, PT ;  /* 0x000000ff1e00720c */ /* 0x000fe20003f66270 */
[----:B------:R-:W-:Y:S01]  /*1af0*/  @!P4 IMAD.IADD R21, R21, 0x1, -R168 ;  /* 0x000000011515c824 */ /* 0x000fe200078e0aa8 */
[C---:B------:R-:W-:Y:S01]  /*1b00*/  ISETP.GT.U32.AND P4, PT, R168.reuse, R20, PT ;  /* 0x00000014a800720c */ /* 0x040fe20003f84070 */
[----:B------:R-:W-:Y:S01]  /*1b10*/  @!P1 IMAD.MOV R19, RZ, RZ, -R19 ;  /* 0x000000ffff139224 */ /* 0x000fe200078e0a13 */
[----:B------:R-:W-:Y:S01]  /*1b20*/  ISETP.GT.U32.AND P1, PT, R168, R24, PT ;  /* 0x00000018a800720c */ /* 0x000fe20003f24070 */
[----:B------:R-:W-:-:S04]  /*1b30*/  IMAD.HI.U32 R3, R0, R27, RZ ;  /* 0x0000001b00037227 */ /* 0x000fc800078e00ff */
[----:B------:R-:W-:Y:S01]  /*1b40*/  @!P5 IMAD.MOV R17, RZ, RZ, -R17 ;  /* 0x000000ffff11d224 */ /* 0x000fe200078e0a11 */
[----:B------:R-:W-:Y:S01]  /*1b50*/  ISETP.GE.AND P5, PT, R28, RZ, PT ;  /* 0x000000ff1c00720c */ /* 0x000fe20003fa6270 */
[----:B------:R-:W-:Y:S01]  /*1b60*/  @!P6 IMAD.IADD R23, R23, 0x1, -R168 ;  /* 0x000000011717e824 */ /* 0x000fe200078e0aa8 */
[----:B------:R-:W-:Y:S01]  /*1b70*/  ISETP.GT.U32.AND P6, PT, R168, R21, PT ;  /* 0x00000015a800720c */ /* 0x000fe20003fc4070 */
[----:B------:R-:W-:Y:S02]  /*1b80*/  IMAD.MOV R3, RZ, RZ, -R3 ;  /* 0x000000ffff037224 */ /* 0x000fe400078e0a03 */
[----:B------:R-:W-:Y:S02]  /*1b90*/  VIADD R28, R2, 0x1e9 ;  /* 0x000001e9021c7836 */ /* 0x000fe40000000000 */
[----:B------:R-:W-:Y:S01]  /*1ba0*/  @!P2 IMAD.MOV R18, RZ, RZ, -R18 ;  /* 0x000000ffff12a224 */ /* 0x000fe200078e0a12 */
[C---:B------:R-:W-:Y:S01]  /*1bb0*/  ISETP.GT.U32.AND P2, PT, R168.reuse, R23, PT ;  /* 0x00000017a800720c */ /* 0x040fe20003f44070 */
[----:B------:R-:W-:Y:S01]  /*1bc0*/  IMAD R25, R168, R3, R27 ;  /* 0x00000003a8197224 */ /* 0x000fe200078e021b */
[----:B------:R-:W-:Y:S01]  /*1bd0*/  IABS R27, R28 ;  /* 0x0000001c001b7213 */ /* 0x000fe20000000000 */
[--C-:B------:R-:W-:Y:S01]  /*1be0*/  @!P4 IMAD.IADD R20, R20, 0x1, -R168.reuse ;  /* 0x000000011414c824 */ /* 0x100fe200078e0aa8 */
[----:B------:R-:W-:Y:S01]  /*1bf0*/  ISETP.GE.AND P4, PT, R22, RZ, PT ;  /* 0x000000ff1600720c */ /* 0x000fe20003f86270 */
[----:B------:R-:W-:Y:S01]  /*1c00*/  @!P1 IMAD.IADD R24, R24, 0x1, -R168 ;  /* 0x0000000118189824 */ /* 0x000fe200078e0aa8 */
[----:B------:R-:W-:Y:S01]  /*1c10*/  ISETP.GE.AND P1, PT, R28, RZ, PT ;  /* 0x000000ff1c00720c */ /* 0x000fe20003f26270 */
[----:B------:R-:W-:-:S04]  /*1c20*/  IMAD.HI.U32 R3, R0, R27, RZ ;  /* 0x0000001b00037227 */ /* 0x000fc800078e00ff */
[----:B------:R-:W-:Y:S01]  /*1c30*/  @!P6 IMAD.IADD R21, R21, 0x1, -R168 ;  /* 0x000000011515e824 */ /* 0x000fe200078e0aa8 */
[C---:B------:R-:W-:Y:S01]  /*1c40*/  ISETP.GT.U32.AND P6, PT, R168.reuse, R25, PT ;  /* 0x00000019a800720c */ /* 0x040fe20003fc4070 */
[----:B------:R-:W-:Y:S01]  /*1c50*/  @!P5 IMAD.MOV R20, RZ, RZ, -R20 ;  /* 0x000000ffff14d224 */ /* 0x000fe200078e0a14 */
[----:B------:R-:W-:Y:S01]  /*1c60*/  ISETP.GT.U32.AND P5, PT, R168, R24, PT ;  /* 0x00000018a800720c */ /* 0x000fe20003fa4070 */
[----:B------:R-:W-:Y:S02]  /*1c70*/  IMAD.MOV R3, RZ, RZ, -R3 ;  /* 0x000000ffff037224 */ /* 0x000fe400078e0a03 */
[----:B------:R-:W-:Y:S01]  /*1c80*/  @!P2 IMAD.IADD R23, R23, 0x1, -R168 ;  /* 0x000000011717a824 */ /* 0x000fe200078e0aa8 */
[----:B------:R-:W-:Y:S01]  /*1c90*/  ISETP.GE.AND P2, PT, R26, RZ, PT ;  /* 0x000000ff1a00720c */ /* 0x000fe20003f46270 */
[----:B------:R-:W-:Y:S02]  /*1ca0*/  IMAD R26, R168, R3, R27 ;  /* 0x00000003a81a7224 */ /* 0x000fe400078e021b */
[----:B------:R-:W-:-:S04]  /*1cb0*/  IMAD.HI.U32 R3, R0, R31, RZ ;  /* 0x0000001f00037227 */ /* 0x000fc800078e00ff */
[----:B------:R-:W-:Y:S02]  /*1cc0*/  VIADD R30, R2, 0x1e8 ;  /* 0x000001e8021e7836 */ /* 0x000fe40000000000 */
[----:B------:R-:W-:Y:S02]  /*1cd0*/  IMAD.MOV R3, RZ, RZ, -R3 ;  /* 0x000000ffff037224 */ /* 0x000fe400078e0a03 */
[----:B------:R-:W-:Y:S01]  /*1ce0*/  @!P0 IMAD.MOV R21, RZ, RZ, -R21 ;  /* 0x000000ffff158224 */ /* 0x000fe200078e0a15 */
[----:B------:R-:W-:Y:S01]  /*1cf0*/  ISETP.GT.U32.AND P0, PT, R168, R26, PT ;  /* 0x0000001aa800720c */ /* 0x000fe20003f04070 */
[--C-:B------:R-:W-:Y:S01]  /*1d00*/  @!P6 IMAD.IADD R25, R25, 0x1, -R168.reuse ;  /* 0x000000011919e824 */ /* 0x100fe200078e0aa8 */
[----:B------:R-:W-:Y:S01]  /*1d10*/  IABS R29, R30 ;  /* 0x0000001e001d7213 */ /* 0x000fe20000000000 */
[----:B------:R-:W-:Y:S02]  /*1d20*/  @!P5 IMAD.IADD R24, R24, 0x1, -R168 ;  /* 0x000000011818d824 */ /* 0x000fe400078e0aa8 */
[C---:B------:R-:W-:Y:S01]  /*1d30*/  IMAD R28, R168.reuse, R3, R31 ;  /* 0x00000003a81c7224 */ /* 0x040fe200078e021f */
[----:B------:R-:W-:Y:S01]  /*1d40*/  ISETP.GT.U32.AND P6, PT, R168, R25, PT ;  /* 0x00000019a800720c */ /* 0x000fe20003fc4070 */
[----:B------:R-:W-:-:S02]  /*1d50*/  @!P4 IMAD.MOV R24, RZ, RZ, -R24 ;  /* 0x000000ffff18c224 */ /* 0x000fc400078e0a18 */
[----:B------:R-:W-:Y:S01]  /*1d60*/  IMAD.HI.U32 R22, R0, R29, RZ ;  /* 0x0000001d00167227 */ /* 0x000fe200078e00ff */
[----:B------:R-:W-:-:S03]  /*1d70*/  ISETP.GT.U32.AND P4, PT, R168, R28, PT ;  /* 0x0000001ca800720c */ /* 0x000fc60003f84070 */
[----:B------:R-:W-:Y:S02]  /*1d80*/  IMAD.MOV R22, RZ, RZ, -R22 ;  /* 0x000000ffff167224 */ /* 0x000fe400078e0a16 */
[----:B------:R-:W-:Y:S01]  /*1d90*/  @!P3 IMAD.MOV R23, RZ, RZ, -R23 ;  /* 0x000000ffff17b224 */ /* 0x000fe200078e0a17 */
[----:B------:R-:W-:Y:S01]  /*1da0*/  ISETP.GE.AND P3, PT, R30, RZ, PT ;  /* 0x000000ff1e00720c */ /* 0x000fe20003f66270 */
[--C-:B------:R-:W-:Y:S02]  /*1db0*/  @!P0 IMAD.IADD R26, R26, 0x1, -R168.reuse ;  /* 0x000000011a1a8824 */ /* 0x100fe400078e0aa8 */
[----:B------:R-:W-:Y:S02]  /*1dc0*/  IMAD R27, R168, R22, R29 ;  /* 0x00000016a81b7224 */ /* 0x000fe400078e021d */
[----:B------:R-:W-:Y:S01]  /*1dd0*/  VIADD R30, R2, 0x1e5 ;  /* 0x000001e5021e7836 */ /* 0x000fe20000000000 */
[C---:B------:R-:W-:Y:S01]  /*1de0*/  ISETP.GT.U32.AND P0, PT, R168.reuse, R26, PT ;  /* 0x0000001aa800720c */ /* 0x040fe20003f04070 */
[--C-:B------:R-:W-:Y:S01]  /*1df0*/  @!P6 IMAD.IADD R25, R25, 0x1, -R168.reuse ;  /* 0x000000011919e824 */ /* 0x100fe200078e0aa8 */
[----:B------:R-:W-:Y:S01]  /*1e00*/  ISETP.GT.U32.AND P5, PT, R168, R27, PT ;  /* 0x0000001ba800720c */ /* 0x000fe20003fa4070 */
[----:B------:R-:W-:Y:S01]  /*1e10*/  VIADD R22, R2, 0x1e6 ;  /* 0x000001e602167836 */ /* 0x000fe20000000000 */
[----:B------:R-:W-:Y:S01]  /*1e20*/  IABS R33, R30 ;  /* 0x0000001e00217213 */ /* 0x000fe20000000000 */
[----:B------:R-:W-:Y:S01]  /*1e30*/  @!P4 IMAD.IADD R28, R28, 0x1, -R168 ;  /* 0x000000011c1cc824 */ /* 0x000fe200078e0aa8 */
[----:B------:R-:W-:Y:S01]  /*1e40*/  ISETP.GE.AND P6, PT, R32, RZ, PT ;  /* 0x000000ff2000720c */ /* 0x000fe20003fc6270 */
[----:B------:R-:W-:Y:S01]  /*1e50*/  @!P2 IMAD.MOV R25, RZ, RZ, -R25 ;  /* 0x000000ffff19a224 */ /* 0x000fe200078e0a19 */
[----:B------:R-:W-:Y:S01]  /*1e60*/  IABS R31, R22 ;  /* 0x00000016001f7213 */ /* 0x000fe20000000000 */
[----:B------:R-:W-:Y:S01]  /*1e70*/  IMAD.HI.U32 R29, R0, R35, RZ ;  /* 0x00000023001d7227 */ /* 0x000fe200078e00ff */
[----:B------:R-:W-:-:S02]  /*1e80*/  ISETP.GE.AND P2, PT, R22, RZ, PT ;  /* 0x000000ff1600720c */ /* 0x000fc40003f46270 */
[----:B------:R-:W-:Y:S01]  /*1e90*/  ISETP.GT.U32.AND P4, PT, R168, R28, PT ;  /* 0x0000001ca800720c */ /* 0x000fe20003f84070 */
[----:B------:R-:W-:-:S04]  /*1ea0*/  IMAD.HI.U32 R22, R0, R33, RZ ;  /* 0x0000002100167227 */ /* 0x000fc800078e00ff */
[----:B------:R-:W-:Y:S02]  /*1eb0*/  IMAD.MOV R22, RZ, RZ, -R22 ;  /* 0x000000ffff167224 */ /* 0x000fe400078e0a16 */
[--C-:B------:R-:W-:Y:S01]  /*1ec0*/  @!P0 IMAD.IADD R26, R26, 0x1, -R168.reuse ;  /* 0x000000011a1a8824 */ /* 0x100fe200078e0aa8 */
[----:B------:R-:W-:Y:S01]  /*1ed0*/  ISETP.GE.AND P0, PT, R30, RZ, PT ;  /* 0x000000ff1e00720c */ /* 0x000fe20003f06270 */
[--C-:B------:R-:W-:Y:S02]  /*1ee0*/  @!P5 IMAD.IADD R27, R27, 0x1, -R168.reuse ;  /* 0x000000011b1bd824 */ /* 0x100fe400078e0aa8 */
[----:B------:R-:W-:Y:S02]  /*1ef0*/  IMAD R30, R168, R22, R33 ;  /* 0x00000016a81e7224 */ /* 0x000fe400078e0221 */
[----:B------:R-:W-:Y:S01]  /*1f00*/  @!P4 IMAD.IADD R28, R28, 0x1, -R168 ;  /* 0x000000011c1cc824 */ /* 0x000fe200078e0aa8 */
[----:B------:R-:W-:Y:S01]  /*1f10*/  ISETP.GT.U32.AND P5, PT, R168, R27, PT ;  /* 0x0000001ba800720c */ /* 0x000fe20003fa4070 */
[----:B------:R-:W-:Y:S01]  /*1f20*/  IMAD.HI.U32 R3, R0, R31, RZ ;  /* 0x0000001f00037227 */ /* 0x000fe200078e00ff */
[----:B------:R-:W-:-:S03]  /*1f30*/  ISETP.GT.U32.AND P4, PT, R168, R30, PT ;  /* 0x0000001ea800720c */ /* 0x000fc60003f84070 */
[----:B------:R-:W-:Y:S02]  /*1f40*/  IMAD.MOV R3, RZ, RZ, -R3 ;  /* 0x000000ffff037224 */ /* 0x000fe400078e0a03 */
[----:B------:R-:W-:Y:S02]  /*1f50*/  IMAD.MOV R32, RZ, RZ, -R29 ;  /* 0x000000ffff207224 */ /* 0x000fe400078e0a1d */
[----:B------:R-:W-:Y:S02]  /*1f60*/  IMAD R29, R168, R3, R31 ;  /* 0x00000003a81d7224 */ /* 0x000fe400078e021f */
[----:B------:R-:W-:Y:S02]  /*1f70*/  VIADD R3, R2, 0x1e3 ;  /* 0x000001e302037836 */ /* 0x000fe40000000000 */
[--C-:B------:R-:W-:Y:S01]  /*1f80*/  @!P5 IMAD.IADD R27, R27, 0x1, -R168.reuse ;  /* 0x000000011b1bd824 */ /* 0x100fe200078e0aa8 */
[----:B------:R-:W-:Y:S01]  /*1f90*/  ISETP.GE.AND P5, PT, R34, RZ, PT ;  /* 0x000000ff2200720c */ /* 0x000fe20003fa6270 */
[----:B------:R-:W-:Y:S01]  /*1fa0*/  IMAD R31, R168, R32, R35 ;  /* 0x00000020a81f7224 */ /* 0x000fe200078e0223 */
[----:B------:R-:W-:Y:S01]  /*1fb0*/  IABS R35, R3 ;  /* 0x0000000300237213 */ /* 0x000fe20000000000 */
[----:B------:R-:W-:-:S02]  /*1fc0*/  @!P4 IMAD.IADD R30, R30, 0x1, -R168 ;  /* 0x000000011e1ec824 */ /* 0x000fc400078e0aa8 */
[----:B------:R-:W-:Y:S01]  /*1fd0*/  @!P3 IMAD.MOV R27, RZ, RZ, -R27 ;  /* 0x000000ffff1bb224 */ /* 0x000fe200078e0a1b */
[----:B------:R-:W-:Y:S01]  /*1fe0*/  ISETP.GE.AND P3, PT, R3, RZ, PT ;  /* 0x000000ff0300720c */ /* 0x000fe20003f66270 */
[----:B------:R-:W-:Y:S01]  /*1ff0*/  @!P6 IMAD.MOV R28, RZ, RZ, -R28 ;  /* 0x000000ffff1ce224 */ /* 0x000fe200078e0a1c */
[C---:B------:R-:W-:Y:S01]  /*2000*/  ISETP.GT.U32.AND P4, PT, R168.reuse, R30, PT ;  /* 0x0000001ea800720c */ /* 0x040fe20003f84070 */
[----:B------:R-:W-:Y:S01]  /*2010*/  @!P1 IMAD.MOV R26, RZ, RZ, -R26 ;  /* 0x000000ffff1a9224 */ /* 0x000fe200078e0a1a */
[----:B------:R-:W-:Y:S01]  /*2020*/  ISETP.GT.U32.AND P6, PT, R168, R31, PT ;  /* 0x0000001fa800720c */ /* 0x000fe20003fc4070 */
[----:B------:R-:W-:Y:S01]  /*2030*/  IMAD.HI.U32 R3, R0, R35, RZ ;  /* 0x0000002300037227 */ /* 0x000fe200078e00ff */
[----:B------:R-:W-:-:S03]  /*2040*/  ISETP.GT.U32.AND P1, PT, R168, R29, PT ;  /* 0x0000001da800720c */ /* 0x000fc60003f24070 */
[----:B------:R-:W-:-:S04]  /*2050*/  IMAD.HI.U32 R22, R0, R37, RZ ;  /* 0x0000002500167227 */ /* 0x000fc800078e00ff */
[----:B------:R-:W-:-:S04]  /*2060*/  IMAD.HI.U32 R32, R0, R39, RZ ;  /* 0x0000002700207227 */ /* 0x000fc800078e00ff */
[----:B------:R-:W-:-:S04]  /*2070*/  IMAD.HI.U32 R33, R0, R41, RZ ;  /* 0x0000002900217227 */ /* 0x000fc800078e00ff */
[----:B------:R-:W-:Y:S02]  /*2080*/  IMAD.MOV R3, RZ, RZ, -R3 ;  /* 0x000000ffff037224 */ /* 0x000fe400078e0a03 */
[----:B------:R-:W-:Y:S02]  /*2090*/  IMAD.MOV R22, RZ, RZ, -R22 ;  /* 0x000000ffff167224 */ /* 0x000fe400078e0a16 */
[----:B------:R-:W-:Y:S02]  /*20a0*/  IMAD.MOV R34, RZ, RZ, -R32 ;  /* 0x000000ffff227224 */ /* 0x000fe400078e0a20 */
[----:B------:R-:W-:Y:S02]  /*20b0*/  IMAD.MOV R36, RZ, RZ, -R33 ;  /* 0x000000ffff247224 */ /* 0x000fe400078e0a21 */
[C---:B------:R-:W-:Y:S02]  /*20c0*/  IMAD R32, R168.reuse, R3, R35 ;  /* 0x00000003a8207224 */ /* 0x040fe400078e0223 */
[----:B------:R-:W-:Y:S01]  /*20d0*/  IMAD R33, R168, R22, R37 ;  /* 0x00000016a8217224 */ /* 0x000fe200078e0225 */
[----:B------:R-:W-:Y:S01]  /*20e0*/  IABS R37, R44 ;  /* 0x0000002c00257213 */ /* 0x000fe20000000000 */
[--C-:B------:R-:W-:Y:S01]  /*20f0*/  @!P4 IMAD.IADD R30, R30, 0x1, -R168.reuse ;  /* 0x000000011e1ec824 */ /* 0x100fe200078e0aa8 */
[C---:B------:R-:W-:Y:S01]  /*2100*/  ISETP.GT.U32.AND P4, PT, R168.reuse, R32, PT ;  /* 0x00000020a800720c */ /* 0x040fe20003f84070 */
[--C-:B------:R-:W-:Y:S01]  /*2110*/  @!P6 IMAD.IADD R31, R31, 0x1, -R168.reuse ;  /* 0x000000011f1fe824 */ /* 0x100fe200078e0aa8 */
[----:B------:R-:W-:Y:S01]  /*2120*/  ISETP.GT.U32.AND P6, PT, R168, R33, PT ;  /* 0x00000021a800720c */ /* 0x000fe20003fc4070 */
[----:B------:R-:W-:-:S02]  /*2130*/  @!P1 IMAD.IADD R29, R29, 0x1, -R168 ;  /* 0x000000011d1d9824 */ /* 0x000fc400078e0aa8 */
[----:B------:R-:W-:Y:S01]  /*2140*/  IMAD R34, R168, R34, R39 ;  /* 0x00000022a8227224 */ /* 0x000fe200078e0227 */
[----:B------:R-:W-:Y:S01]  /*2150*/  IABS R39, R45 ;  /* 0x0000002d00277213 */ /* 0x000fe20000000000 */
[----:B------:R-:W-:Y:S01]  /*2160*/  IMAD.HI.U32 R3, R0, R37, RZ ;  /* 0x0000002500037227 */ /* 0x000fe200078e00ff */
[----:B------:R-:W-:-:S03]  /*2170*/  ISETP.GT.U32.AND P1, PT, R168, R29, PT ;  /* 0x0000001da800720c */ /* 0x000fc60003f24070 */
[----:B------:R-:W-:-:S04]  /*2180*/  IMAD.HI.U32 R22, R0, R39, RZ ;  /* 0x0000002700167227 */ /* 0x000fc800078e00ff */
[--C-:B------:R-:W-:Y:S01]  /*2190*/  @!P4 IMAD.IADD R32, R32, 0x1, -R168.reuse ;  /* 0x000000012020c824 */ /* 0x100fe200078e0aa8 */
[C---:B------:R-:W-:Y:S01]  /*21a0*/  ISETP.GT.U32.AND P4, PT, R168.reuse, R31, PT ;  /* 0x0000001fa800720c */ /* 0x040fe20003f84070 */
[--C-:B------:R-:W-:Y:S02]  /*21b0*/  @!P6 IMAD.IADD R33, R33, 0x1, -R168.reuse ;  /* 0x000000012121e824 */ /* 0x100fe400078e0aa8 */
[----:B------:R-:W-:Y:S02]  /*21c0*/  IMAD.MOV R3, RZ, RZ, -R3 ;  /* 0x000000ffff037224 */ /* 0x000fe400078e0a03 */
[----:B------:R-:W-:Y:S01]  /*21d0*/  @!P1 IMAD.IADD R29, R29, 0x1, -R168 ;  /* 0x000000011d1d9824 */ /* 0x000fe200078e0aa8 */
[C---:B------:R-:W-:Y:S01]  /*21e0*/  ISETP.GT.U32.AND P6, PT, R168.reuse, R33, PT ;  /* 0x00000021a800720c */ /* 0x040fe20003fc4070 */
[----:B------:R-:W-:Y:S01]  /*21f0*/  IMAD R35, R168, R36, R41 ;  /* 0x00000024a8237224 */ /* 0x000fe200078e0229 */
[----:B------:R-:W-:Y:S01]  /*2200*/  ISETP.GE.AND P1, PT, R38, RZ, PT ;  /* 0x000000ff2600720c */ /* 0x000fe20003f26270 */
[----:B------:R-:W-:Y:S01]  /*2210*/  @!P2 IMAD.MOV R29, RZ, RZ, -R29 ;  /* 0x000000ffff1da224 */ /* 0x000fe200078e0a1d */
[C---:B------:R-:W-:Y:S01]  /*2220*/  ISETP.GT.U32.AND P2, PT, R168.reuse, R32, PT ;  /* 0x00000020a800720c */ /* 0x040fe20003f44070 */
[----:B------:R-:W-:Y:S01]  /*2230*/  IMAD.MOV R38, RZ, RZ, -R22 ;  /* 0x000000ffff267224 */ /* 0x000fe200078e0a16 */
[----:B------:R-:W-:Y:S01]  /*2240*/  IABS R41, R46 ;  /* 0x0000002e00297213 */ /* 0x000fe20000000000 */
[----:B------:R-:W-:-:S02]  /*2250*/  IMAD R36, R168, R3, R37 ;  /* 0x00000003a8247224 */ /* 0x000fc400078e0225 */
[--C-:B------:R-:W-:Y:S01]  /*2260*/  @!P4 IMAD.IADD R31, R31, 0x1, -R168.reuse ;  /* 0x000000011f1fc824 */ /* 0x100fe200078e0aa8 */
[C---:B------:R-:W-:Y:S01]  /*2270*/  ISETP.GT.U32.AND P4, PT, R168.reuse, R35, PT ;  /* 0x00000023a800720c */ /* 0x040fe20003f84070 */
[C---:B------:R-:W-:Y:S02]  /*2280*/  IMAD R37, R168.reuse, R38, R39 ;  /* 0x00000026a8257224 */ /* 0x040fe400078e0227 */
[----:B------:R-:W-:Y:S02]  /*2290*/  @!P6 IMAD.IADD R33, R33, 0x1, -R168 ;  /* 0x000000012121e824 */ /* 0x000fe400078e0aa8 */
[----:B------:R-:W-:Y:S01]  /*22a0*/  @!P0 IMAD.MOV R30, RZ, RZ, -R30 ;  /* 0x000000ffff1e8224 */ /* 0x000fe200078e0a1e */
[----:B------:R-:W-:Y:S01]  /*22b0*/  ISETP.GT.U32.AND P6, PT, R168, R37, PT ;  /* 0x00000025a800720c */ /* 0x000fe20003fc4070 */
[----:B------:R-:W-:Y:S01]  /*22c0*/  @!P2 IMAD.IADD R32, R32, 0x1, -R168 ;  /* 0x000000012020a824 */ /* 0x000fe200078e0aa8 */
[----:B------:R-:W-:Y:S01]  /*22d0*/  ISETP.GT.U32.AND P0, PT, R168, R34, PT ;  /* 0x00000022a800720c */ /* 0x000fe20003f04070 */
[----:B------:R-:W-:Y:S01]  /*22e0*/  IMAD.HI.U32 R22, R0, R43, RZ ;  /* 0x0000002b00167227 */ /* 0x000fe200078e00ff */
[----:B------:R-:W-:-:S03]  /*22f0*/  ISETP.GT.U32.AND P2, PT, R168, R36, PT ;  /* 0x00000024a800720c */ /* 0x000fc60003f44070 */
[----:B------:R-:W-:Y:S01]  /*2300*/  @!P4 IMAD.IADD R35, R35, 0x1, -R168 ;  /* 0x000000012323c824 */ /* 0x000fe200078e0aa8 */
[----:B------:R-:W-:Y:S01]  /*2310*/  ISETP.GE.AND P4, PT, R42, RZ, PT ;  /* 0x000000ff2a00720c */ /* 0x000fe20003f86270 */
[----:B------:R-:W-:Y:S02]  /*2320*/  IMAD.MOV R22, RZ, RZ, -R22 ;  /* 0x000000ffff167224 */ /* 0x000fe400078e0a16 */
[----:B------:R-:W-:-:S04]  /*2330*/  IMAD.HI.U32 R3, R0, R41, RZ ;  /* 0x0000002900037227 */ /* 0x000fc800078e00ff */
[--C-:B------:R-:W-:Y:S01]  /*2340*/  @!P6 IMAD.IADD R37, R37, 0x1, -R168.reuse ;  /* 0x000000012525e824 */ /* 0x100fe200078e0aa8 */
[----:B------:R-:W-:Y:S01]  /*2350*/  ISETP.GT.U32.AND P6, PT, R168, R35, PT ;  /* 0x00000023a800720c */ /* 0x000fe20003fc4070 */
[--C-:B------:R-:W-:Y:S01]  /*2360*/  @!P0 IMAD.IADD R34, R34, 0x1, -R168.reuse ;  /* 0x0000000122228824 */ /* 0x100fe200078e0aa8 */
[----:B------:R-:W-:Y:S01]  /*2370*/  ISETP.GE.AND P0, PT, R40, RZ, PT ;  /* 0x000000ff2800720c */ /* 0x000fe20003f06270 */
[----:B------:R-:W-:Y:S02]  /*2380*/  @!P2 IMAD.IADD R36, R36, 0x1, -R168 ;  /* 0x000000012424a824 */ /* 0x000fe400078e0aa8 */
[C---:B------:R-:W-:Y:S01]  /*2390*/  IMAD R39, R168.reuse, R22, R43 ;  /* 0x00000016a8277224 */ /* 0x040fe200078e022b */
[C---:B------:R-:W-:Y:S01]  /*23a0*/  ISETP.GT.U32.AND P2, PT, R168.reuse, R34, PT ;  /* 0x00000022a800720c */ /* 0x040fe20003f44070 */
[----:B------:R-:W-:Y:S01]  /*23b0*/  @!P5 IMAD.MOV R31, RZ, RZ, -R31 ;  /* 0x000000ffff1fd224 */ /* 0x000fe200078e0a1f */
[----:B------:R-:W-:Y:S01]  /*23c0*/  ISETP.GT.U32.AND P5, PT, R168, R36, PT ;  /* 0x00000024a800720c */ /* 0x000fe20003fa4070 */
[----:B------:R-:W-:-:S02]  /*23d0*/  IMAD.MOV R3, RZ, RZ, -R3 ;  /* 0x000000ffff037224 */ /* 0x000fc400078e0a03 */
[----:B------:R-:W-:Y:S02]  /*23e0*/  VIADD R40, R2, 0x1db ;  /* 0x000001db02287836 */ /* 0x000fe40000000000 */
[----:B------:R-:W-:Y:S01]  /*23f0*/  @!P6 IMAD.IADD R35, R35, 0x1, -R168 ;  /* 0x000000012323e824 */ /* 0x000fe200078e0aa8 */
[C---:B------:R-:W-:Y:S01]  /*2400*/  ISETP.GT.U32.AND P6, PT, R168.reuse, R39, PT ;  /* 0x00000027a800720c */ /* 0x040fe20003fc4070 */
[----:B------:R-:W-:Y:S01]  /*2410*/  IMAD R38, R168, R3, R41 ;  /* 0x00000003a8267224 */ /* 0x000fe200078e0229 */
[----:B------:R-:W-:Y:S01]  /*2420*/  IABS R41, R40 ;  /* 0x0000002800297213 */ /* 0x000fe20000000000 */
[----:B------:R-:W-:Y:S02]  /*2430*/  VIADD R42, R2, 0x1da ;  /* 0x000001da022a7836 */ /* 0x000fe40000000000 */
[----:B------:R-:W-:Y:S01]  /*2440*/  @!P3 IMAD.MOV R32, RZ, RZ, -R32 ;  /* 0x000000ffff20b224 */ /* 0x000fe200078e0a20 */
[----:B------:R-:W-:Y:S01]  /*2450*/  ISETP.GT.U32.AND P3, PT, R168, R37, PT ;  /* 0x00000025a800720c */ /* 0x000fe20003f64070 */
[----:B------:R-:W-:Y:S01]  /*2460*/  @!P2 IMAD.IADD R34, R34, 0x1, -R168 ;  /* 0x000000012222a824 */ /* 0x000fe200078e0aa8 */
[----:B------:R-:W-:Y:S01]  /*2470*/  IABS R43, R42 ;  /* 0x0000002a002b7213 */ /* 0x000fe20000000000 */
[----:B------:R-:W-:Y:S01]  /*2480*/  @!P1 IMAD.MOV R33, RZ, RZ, -R33 ;  /* 0x000000ffff219224 */ /* 0x000fe200078e0a21 */
[----:B------:R-:W-:Y:S01]  /*2490*/  ISETP.GE.AND P2, PT, R44, RZ, PT ;  /* 0x000000ff2c00720c */ /* 0x000fe20003f46270 */
[----:B------:R-:W-:Y:S01]  /*24a0*/  IMAD.HI.U32 R3, R0, R41, RZ ;  /* 0x0000002900037227 */ /* 0x000fe200078e00ff */
[----:B------:R-:W-:-:S03]  /*24b0*/  ISETP.GT.U32.AND P1, PT, R168, R38, PT ;  /* 0x00000026a800720c */ /* 0x000fc60003f24070 */
[----:B------:R-:W-:Y:S01]  /*24c0*/  @!P5 IMAD.IADD R36, R36, 0x1, -R168 ;  /* 0x000000012424d824 */ /* 0x000fe200078e0aa8 */
[----:B------:R-:W-:Y:S01]  /*24d0*/  ISETP.GE.AND P5, PT, R45, RZ, PT ;  /* 0x000000ff2d00720c */ /* 0x000fe20003fa6270 */
[----:B------:R-:W-:-:S04]  /*24e0*/  IMAD.HI.U32 R22, R0, R43, RZ ;  /* 0x0000002b00167227 */ /* 0x000fc800078e00ff */
[----:B------:R-:W-:Y:S02]  /*24f0*/  IMAD.MOV R3, RZ, RZ, -R3 ;  /* 0x000000ffff037224 */ /* 0x000fe400078e0a03 */
[----:B------:R-:W-:Y:S01]  /*2500*/  @!P6 IMAD.IADD R39, R39, 0x1, -R168 ;  /* 0x000000012727e824 */ /* 0x000fe200078e0aa8 */
[----:B------:R-:W-:Y:S01]  /*2510*/  ISETP.GE.AND P6, PT, R40, RZ, PT ;  /* 0x000000ff2800720c */ /* 0x000fe20003fc6270 */
[----:B------:R-:W-:Y:S02]  /*2520*/  IMAD.MOV R22, RZ, RZ, -R22 ;  /* 0x000000ffff167224 */ /* 0x000fe400078e0a16 */
[----:B------:R-:W-:Y:S02]  /*2530*/  IMAD R40, R168, R3, R41 ;  /* 0x00000003a8287224 */ /* 0x000fe400078e0229 */
[----:B------:R-:W-:Y:S01]  /*2540*/  @!P3 IMAD.IADD R37, R37, 0x1, -R168 ;  /* 0x000000012525b824 */ /* 0x000fe200078e0aa8 */
[----:B------:R-:W-:Y:S01]  /*2550*/  ISETP.GE.AND P3, PT, R46, RZ, PT ;  /* 0x000000ff2e00720c */ /* 0x000fe20003f66270 */
[----:B------:R-:W-:-:S02]  /*2560*/  IMAD R41, R168, R22, R43 ;  /* 0x00000016a8297224 */ /* 0x000fc400078e022b */
[----:B------:R-:W-:Y:S01]  /*2570*/  @!P2 IMAD.MOV R36, RZ, RZ, -R36 ;  /* 0x000000ffff24a224 */ /* 0x000fe200078e0a24 */
[----:B------:R-:W-:Y:S01]  /*2580*/  ISETP.GT.U32.AND P2, PT, R168, R40, PT ;  /* 0x00000028a800720c */ /* 0x000fe20003f44070 */
[----:B------:R-:W-:Y:S01]  /*2590*/  @!P1 IMAD.IADD R38, R38, 0x1, -R168 ;  /* 0x0000000126269824 */ /* 0x000fe200078e0aa8 */
[----:B------:R-:W-:Y:S01]  /*25a0*/  ISETP.GE.AND P1, PT, R47, RZ, PT ;  /* 0x000000ff2f00720c */ /* 0x000fe20003f26270 */
[----:B------:R-:W-:Y:S01]  /*25b0*/  @!P4 IMAD.MOV R35, RZ, RZ, -R35 ;  /* 0x000000ffff23c224 */ /* 0x000fe200078e0a23 */
[C---:B------:R-:W-:Y:S01]  /*25c0*/  ISETP.GT.U32.AND P4, PT, R168.reuse, R39, PT ;  /* 0x00000027a800720c */ /* 0x040fe20003f84070 */
[----:B------:R-:W-:Y:S01]  /*25d0*/  @!P5 IMAD.MOV R37, RZ, RZ, -R37 ;  /* 0x000000ffff25d224 */ /* 0x000fe200078e0a25 */
[C---:B------:R-:W-:Y:S01]  /*25e0*/  ISETP.GT.U32.AND P5, PT, R168.reuse, R41, PT ;  /* 0x00000029a800720c */ /* 0x040fe20003fa4070 */
[----:B------:R-:W-:Y:S01]  /*25f0*/  @!P0 IMAD.MOV R34, RZ, RZ, -R34 ;  /* 0x000000ffff228224 */ /* 0x000fe200078e0a22 */
[----:B------:R-:W-:Y:S01]  /*2600*/  ISETP.GT.U32.AND P0, PT, R168, R38, PT ;  /* 0x00000026a800720c */ /* 0x000fe20003f04070 */
[----:B------:R-:W-:-:S02]  /*2610*/  VIADD R3, R2, 0x1d9 ;  /* 0x000001d902037836 */ /* 0x000fc40000000000 */
[----:B------:R-:W-:Y:S02]  /*2620*/  VIADD R22, R2, 0x1d8 ;  /* 0x000001d802167836 */ /* 0x000fe40000000000 */
[--C-:B------:R-:W-:Y:S01]  /*2630*/  @!P2 IMAD.IADD R40, R40, 0x1, -R168.reuse ;  /* 0x000000012828a824 */ /* 0x100fe200078e0aa8 */
[----:B------:R-:W-:Y:S01]  /*2640*/  IABS R43, R3 ;  /* 0x00000003002b7213 */ /* 0x000fe20000000000 */
[----:B------:R-:W-:Y:S01]  /*2650*/  VIADD R57, R2, 0x1d0 ;  /* 0x000001d002397836 */ /* 0x000fe20000000000 */
[----:B------:R-:W-:Y:S01]  /*2660*/  IABS R45, R22 ;  /* 0x00000016002d7213 */ /* 0x000fe20000000000 */
[--C-:B------:R-:W-:Y:S01]  /*2670*/  @!P4 IMAD.IADD R39, R39, 0x1, -R168.reuse ;  /* 0x000000012727c824 */ /* 0x100fe200078e0aa8 */
[----:B------:R-:W-:Y:S01]  /*2680*/  ISETP.GE.AND P4, PT, R3, RZ, PT ;  /* 0x000000ff0300720c */ /* 0x000fe20003f86270 */
[--C-:B------:R-:W-:Y:S01]  /*2690*/  @!P5 IMAD.IADD R41, R41, 0x1, -R168.reuse ;  /* 0x000000012929d824 */ /* 0x100fe200078e0aa8 */
[----:B------:R-:W-:Y:S01]  /*26a0*/  ISETP.GT.U32.AND P5, PT, R168, R40, PT ;  /* 0x00000028a800720c */ /* 0x000fe20003fa4070 */
[----:B------:R-:W-:Y:S01]  /*26b0*/  @!P0 IMAD.IADD R38, R38, 0x1, -R168 ;  /* 0x0000000126268824 */ /* 0x000fe200078e0aa8 */
[----:B------:R-:W-:Y:S01]  /*26c0*/  ISETP.GE.AND P0, PT, R42, RZ, PT ;  /* 0x000000ff2a00720c */ /* 0x000fe20003f06270 */
[----:B------:R-:W-:Y:S01]  /*26d0*/  IMAD.HI.U32 R3, R0, R43, RZ ;  /* 0x0000002b00037227 */ /* 0x000fe200078e00ff */
[----:B------:R-:W-:-:S03]  /*26e0*/  ISETP.GE.AND P2, PT, R22, RZ, PT ;  /* 0x000000ff1600720c */ /* 0x000fc60003f46270 */
[----:B------:R-:W-:Y:S02]  /*26f0*/  VIADD R42, R2, 0x1d7 ;  /* 0x000001d7022a7836 */ /* 0x000fe40000000000 */
[----:B------:R-:W-:Y:S02]  /*2700*/  IMAD.MOV R3, RZ, RZ, -R3 ;  /* 0x000000ffff037224 */ /* 0x000fe400078e0a03 */
[----:B------:R-:W-:Y:S01]  /*2710*/  @!P1 IMAD.MOV R39, RZ, RZ, -R39 ;  /* 0x000000ffff279224 */ /* 0x000fe200078e0a27 */
[----:B------:R-:W-:Y:S01]  /*2720*/  ISETP.GE.AND P1, PT, R42, RZ, PT ;  /* 0x000000ff2a00720c */ /* 0x000fe20003f26270 */
[----:B------:R-:W-:Y:S01]  /*2730*/  IMAD.HI.U32 R22, R0, R45, RZ ;  /* 0x0000002d00167227 */ /* 0x000fe200078e00ff */
[----:B------:R-:W-:-:S03]  /*2740*/  IABS R44, R42 ;  /* 0x0000002a002c7213 */ /* 0x000fc60000000000 */
[C---:B------:R-:W-:Y:S02]  /*2750*/  IMAD R42, R168.reuse, R3, R43 ;  /* 0x00000003a82a7224 */ /* 0x040fe400078e022b */
[----:B------:R-:W-:Y:S01]  /*2760*/  @!P3 IMAD.MOV R38, RZ, RZ, -R38 ;  /* 0x000000ffff26b224 */ /* 0x000fe200078e0a26 */
[----:B------:R-:W-:Y:S01]  /*2770*/  ISETP.GT.U32.AND P3, PT, R168, R41, PT ;  /* 0x00000029a800720c */ /* 0x000fe20003f64070 */
[----:B------:R-:W-:Y:S01]  /*2780*/  @!P5 IMAD.IADD R40, R40, 0x1, -R168 ;  /* 0x000000012828d824 */ /* 0x000fe200078e0aa8 */
[----:B------:R-:W-:Y:S01]  /*2790*/  ISETP.GT.U32.AND P5, PT, R168, R42, PT ;  /* 0x0000002aa800720c */ /* 0x000fe20003fa4070 */
[----:B------:R-:W-:Y:S02]  /*27a0*/  IMAD.MOV R22, RZ, RZ, -R22 ;  /* 0x000000ffff167224 */ /* 0x000fe400078e0a16 */
[----:B------:R-:W-:Y:S02]  /*27b0*/  VIADD R3, R2, 0x1d6 ;  /* 0x000001d602037836 */ /* 0x000fe40000000000 */
[----:B------:R-:W-:-:S02]  /*27c0*/  IMAD R43, R168, R22, R45 ;  /* 0x00000016a82b7224 */ /* 0x000fc400078e022d */
[----:B------:R-:W-:Y:S01]  /*27d0*/  @!P6 IMAD.MOV R40, RZ, RZ, -R40 ;  /* 0x000000ffff28e224 */ /* 0x000fe200078e0a28 */
[----:B------:R-:W-:Y:S01]  /*27e0*/  IABS R47, R3 ;  /* 0x00000003002f7213 */ /* 0x000fe20000000000 */
[----:B------:R-:W-:Y:S01]  /*27f0*/  IMAD.MOV.U32 R45, RZ, RZ, R44 ;  /* 0x000000ffff2d7224 */ /* 0x000fe200078e002c */
[----:B------:R-:W-:Y:S01]  /*2800*/  ISETP.GT.U32.AND P6, PT, R168, R43, PT ;  /* 0x0000002ba800720c */ /* 0x000fe20003fc4070 */
[--C-:B------:R-:W-:Y:S01]  /*2810*/  @!P3 IMAD.IADD R41, R41, 0x1, -R168.reuse ;  /* 0x000000012929b824 */ /* 0x100fe200078e0aa8 */
[----:B------:R-:W-:Y:S01]  /*2820*/  ISETP.GE.AND P3, PT, R3, RZ, PT ;  /* 0x000000ff0300720c */ /* 0x000fe20003f66270 */
[----:B------:R-:W-:Y:S02]  /*2830*/  @!P5 IMAD.IADD R42, R42, 0x1, -R168 ;  /* 0x000000012a2ad824 */ /* 0x000fe400078e0aa8 */
[----:B------:R-:W-:-:S03]  /*2840*/  IMAD.HI.U32 R3, R0, R45, RZ ;  /* 0x0000002d00037227 */ /* 0x000fc600078e00ff */
[----:B------:R-:W-:Y:S01]  /*2850*/  ISETP.GT.U32.AND P5, PT, R168, R42, PT ;  /* 0x0000002aa800720c */ /* 0x000fe20003fa4070 */
[----:B------:R-:W-:Y:S02]  /*2860*/  VIADD R22, R2, 0x1d5 ;  /* 0x000001d502167836 */ /* 0x000fe40000000000 */
[----:B------:R-:W-:Y:S02]  /*2870*/  IMAD.MOV R44, RZ, RZ, -R3 ;  /* 0x000000ffff2c7224 */ /* 0x000fe400078e0a03 */
[----:B------:R-:W-:Y:S01]  /*2880*/  IMAD.HI.U32 R3, R0, R47, RZ ;  /* 0x0000002f00037227 */ /* 0x000fe200078e00ff */
[----:B------:R-:W-:-:S03]  /*2890*/  IABS R49, R22 ;  /* 0x0000001600317213 */ /* 0x000fc60000000000 */
[----:B------:R-:W-:Y:S02]  /*28a0*/  @!P6 IMAD.IADD R43, R43, 0x1, -R168 ;  /* 0x000000012b2be824 */ /* 0x000fe400078e0aa8 */
[----:B------:R-:W-:Y:S02]  /*28b0*/  IMAD.MOV R3, RZ, RZ, -R3 ;  /* 0x000000ffff037224 */ /* 0x000fe400078e0a03 */
[C---:B------:R-:W-:Y:S01]  /*28c0*/  IMAD R44, R168.reuse, R44, R45 ;  /* 0x0000002ca82c7224 */ /* 0x040fe200078e022d */
[C---:B------:R-:W-:Y:S01]  /*28d0*/  ISETP.GT.U32.AND P6, PT, R168.reuse, R43, PT ;  /* 0x0000002ba800720c */ /* 0x040fe20003fc4070 */
[----:B------:R-:W-:Y:S02]  /*28e0*/  IMAD R45, R168, R3, R47 ;  /* 0x00000003a82d7224 */ /* 0x000fe400078e022f */
[----:B------:R-:W-:-:S04]  /*28f0*/  IMAD.HI.U32 R3, R0, R49, RZ ;  /* 0x0000003100037227 */ /* 0x000fc800078e00ff */
[----:B------:R-:W-:Y:S01]  /*2900*/  @!P0 IMAD.MOV R41, RZ, RZ, -R41 ;  /* 0x000000ffff298224 */ /* 0x000fe200078e0a29 */
[----:B------:R-:W-:Y:S01]  /*2910*/  ISETP.GE.AND P0, PT, R22, RZ, PT ;  /* 0x000000ff1600720c */ /* 0x000fe20003f06270 */
[----:B------:R-:W-:Y:S01]  /*2920*/  @!P5 IMAD.IADD R42, R42, 0x1, -R168 ;  /* 0x000000012a2ad824 */ /* 0x000fe200078e0aa8 */
[----:B------:R-:W-:Y:S01]  /*2930*/  ISETP.GT.U32.AND P5, PT, R168, R44, PT ;  /* 0x0000002ca800720c */ /* 0x000fe20003fa4070 */
[----:B------:R-:W-:-:S04]  /*2940*/  IMAD.HI.U32 R22, R0, R51, RZ ;  /* 0x0000003300167227 */ /* 0x000fc800078e00ff */
[----:B------:R-:W-:Y:S02]  /*2950*/  IMAD.MOV R3, RZ, RZ, -R3 ;  /* 0x000000ffff037224 */ /* 0x000fe400078e0a03 */
[----:B------:R-:W-:Y:S02]  /*2960*/  IMAD.MOV R22, RZ, RZ, -R22 ;  /* 0x000000ffff167224 */ /* 0x000fe400078e0a16 */
[C---:B------:R-:W-:Y:S01]  /*2970*/  IMAD R46, R168.reuse, R3, R49 ;  /* 0x00000003a82e7224 */ /* 0x040fe200078e0231 */
[----:B------:R-:W-:Y:S01]  /*2980*/  IABS R49, R54 ;  /* 0x0000003600317213 */ /* 0x000fe20000000000 */
[C---:B------:R-:W-:Y:S01]  /*2990*/  IMAD R47, R168.reuse, R22, R51 ;  /* 0x00000016a82f7224 */ /* 0x040fe200078e0233 */
[----:B------:R-:W-:Y:S01]  /*29a0*/  IABS R51, R56 ;  /* 0x0000003800337213 */ /* 0x000fe20000000000 */
[--C-:B------:R-:W-:Y:S01]  /*29b0*/  @!P6 IMAD.IADD R43, R43, 0x1, -R168.reuse ;  /* 0x000000012b2be824 */ /* 0x100fe200078e0aa8 */
[----:B------:R-:W-:Y:S01]  /*29c0*/  ISETP.GT.U32.AND P6, PT, R168, R46, PT ;  /* 0x0000002ea800720c */ /* 0x000fe20003fc4070 */
[----:B------:R-:W-:Y:S01]  /*29d0*/  @!P5 IMAD.IADD R44, R44, 0x1, -R168 ;  /* 0x000000012c2cd824 */ /* 0x000fe200078e0aa8 */
[----:B------:R-:W-:Y:S01]  /*29e0*/  ISETP.GT.U32.AND P5, PT, R168, R47, PT ;  /* 0x0000002fa800720c */ /* 0x000fe20003fa4070 */
[----:B------:R-:W-:-:S04]  /*29f0*/  IMAD.HI.U32 R3, R0, R53, RZ ;  /* 0x0000003500037227 */ /* 0x000fc800078e00ff */
[----:B------:R-:W-:Y:S01]  /*2a00*/  @!P4 IMAD.MOV R42, RZ, RZ, -R42 ;  /* 0x000000ffff2ac224 */ /* 0x000fe200078e0a2a */
[----:B------:R-:W-:Y:S01]  /*2a10*/  ISETP.GT.U32.AND P4, PT, R168, R45, PT ;  /* 0x0000002da800720c */ /* 0x000fe20003f84070 */
[----:B------:R-:W-:Y:S02]  /*2a20*/  IMAD.MOV R3, RZ, RZ, -R3 ;  /* 0x000000ffff037224 */ /* 0x000fe400078e0a03 */
[----:B------:R-:W-:Y:S02]  /*2a30*/  @!P2 IMAD.MOV R43, RZ, RZ, -R43 ;  /* 0x000000ffff2ba224 */ /* 0x000fe400078e0a2b */
[--C-:B------:R-:W-:Y:S02]  /*2a40*/  @!P6 IMAD.IADD R46, R46, 0x1, -R168.reuse ;  /* 0x000000012e2ee824 */ /* 0x100fe400078e0aa8 */
[----:B------:R-:W-:Y:S02]  /*2a50*/  @!P5 IMAD.IADD R47, R47, 0x1, -R168 ;  /* 0x000000012f2fd824 */ /* 0x000fe400078e0aa8 */
[C---:B------:R-:W-:Y:S01]  /*2a60*/  IMAD R48, R168.reuse, R3, R53 ;  /* 0x00000003a8307224 */ /* 0x040fe200078e0235 */
[----:B------:R-:W-:Y:S01]  /*2a70*/  ISETP.GT.U32.AND P5, PT, R168, R46, PT ;  /* 0x0000002ea800720c */ /* 0x000fe20003fa4070 */
[----:B------:R-:W-:Y:S01]  /*2a80*/  IMAD.HI.U32 R3, R0, R49, RZ ;  /* 0x0000003100037227 */ /* 0x000fe200078e00ff */
[----:B------:R-:W-:-:S02]  /*2a90*/  IABS R53, R57 ;  /* 0x0000003900357213 */ /* 0x000fc40000000000 */
[C---:B------:R-:W-:Y:S01]  /*2aa0*/  ISETP.GT.U32.AND P2, PT, R168.reuse, R47, PT ;  /* 0x0000002fa800720c */ /* 0x040fe20003f44070 */
[----:B------:R-:W-:Y:S02]  /*2ab0*/  IMAD.MOV R3, RZ, RZ, -R3 ;  /* 0x000000ffff037224 */ /* 0x000fe400078e0a03 */
[--C-:B------:R-:W-:Y:S01]  /*2ac0*/  @!P4 IMAD.IADD R45, R45, 0x1, -R168.reuse ;  /* 0x000000012d2dc824 */ /* 0x100fe200078e0aa8 */
[C---:B------:R-:W-:Y:S01]  /*2ad0*/  ISETP.GT.U32.AND P4, PT, R168.reuse, R44, PT ;  /* 0x0000002ca800720c */ /* 0x040fe20003f84070 */
[----:B------:R-:W-:Y:S02]  /*2ae0*/  IMAD R49, R168, R3, R49 ;  /* 0x00000003a8317224 */ /* 0x000fe400078e0231 */
[----:B------:R-:W-:Y:S01]  /*2af0*/  VIADD R58, R2, 0x1cf ;  /* 0x000001cf023a7836 */ /* 0x000fe20000000000 */
[----:B------:R-:W-:Y:S01]  /*2b00*/  ISETP.GT.U32.AND P6, PT, R168, R45, PT ;  /* 0x0000002da800720c */ /* 0x000fe20003fc4070 */
[----:B------:R-:W-:Y:S01]  /*2b10*/  @!P5 IMAD.IADD R46, R46, 0x1, -R168 ;  /* 0x000000012e2ed824 */ /* 0x000fe200078e0aa8 */
[----:B------:R-:W-:Y:S01]  /*2b20*/  ISETP.GT.U32.AND P5, PT, R168, R49, PT ;  /* 0x00000031a800720c */ /* 0x000fe20003fa4070 */
[----:B------:R-:W-:Y:S01]  /*2b30*/  IMAD.HI.U32 R3, R0, R51, RZ ;  /* 0x0000003300037227 */ /* 0x000fe200078e00ff */
[----:B------:R-:W-:-:S03]  /*2b40*/  IABS R55, R58 ;  /* 0x0000003a00377213 */ /* 0x000fc60000000000 */
[----:B------:R-:W-:-:S04]  /*2b50*/  IMAD.HI.U32 R22, R0, R53, RZ ;  /* 0x0000003500167227 */ /* 0x000fc800078e00ff */
[--C-:B------:R-:W-:Y:S01]  /*2b60*/  @!P4 IMAD.IADD R44, R44, 0x1, -R168.reuse ;  /* 0x000000012c2cc824 */ /* 0x100fe200078e0aa8 */
[----:B------:R-:W-:Y:S01]  /*2b70*/  ISETP.GT.U32.AND P4, PT, R168, R48, PT ;  /* 0x00000030a800720c */ /* 0x000fe20003f84070 */
[--C-:B------:R-:W-:Y:S01]  /*2b80*/  @!P6 IMAD.IADD R45, R45, 0x1, -R168.reuse ;  /* 0x000000012d2de824 */ /* 0x100fe200078e0aa8 */
[----:B------:R-:W-:Y:S01]  /*2b90*/  ISETP.GE.AND P6, PT, R50, RZ, PT ;  /* 0x000000ff3200720c */ /* 0x000fe20003fc6270 */
[----:B------:R-:W-:Y:S02]  /*2ba0*/  @!P5 IMAD.IADD R49, R49, 0x1, -R168 ;  /* 0x000000013131d824 */ /* 0x000fe400078e0aa8 */
[----:B------:R-:W-:Y:S02]  /*2bb0*/  IMAD.MOV R3, RZ, RZ, -R3 ;  /* 0x000000ffff037224 */ /* 0x000fe400078e0a03 */
[----:B------:R-:W-:Y:S01]  /*2bc0*/  IMAD.MOV R22, RZ, RZ, -R22 ;  /* 0x000000ffff167224 */ /* 0x000fe200078e0a16 */
[C---:B------:R-:W-:Y:S01]  /*2bd0*/  ISETP.GT.U32.AND P5, PT, R168.reuse, R49, PT ;  /* 0x00000031a800720c */ /* 0x040fe20003fa4070 */
[----:B------:R-:W-:-:S02]  /*2be0*/  IMAD R50, R168, R3, R51 ;  /* 0x00000003a8327224 */ /* 0x000fc400078e0233 */
[----:B------:R-:W-:-:S04]  /*2bf0*/  IMAD.HI.U32 R3, R0, R55, RZ ;  /* 0x0000003700037227 */ /* 0x000fc800078e00ff */
[--C-:B------:R-:W-:Y:S01]  /*2c00*/  @!P2 IMAD.IADD R47, R47, 0x1, -R168.reuse ;  /* 0x000000012f2fa824 */ /* 0x100fe200078e0aa8 */
[----:B------:R-:W-:Y:S01]  /*2c10*/  ISETP.GE.AND P2, PT, R52, RZ, PT ;  /* 0x000000ff3400720c */ /* 0x000fe20003f46270 */
[----:B------:R-:W-:Y:S01]  /*2c20*/  @!P4 IMAD.IADD R48, R48, 0x1, -R168 ;  /* 0x000000013030c824 */ /* 0x000fe200078e0aa8 */
[----:B------:R-:W-:Y:S01]  /*2c30*/  ISETP.GE.AND P4, PT, R54, RZ, PT ;  /* 0x000000ff3600720c */ /* 0x000fe20003f86270 */
[C---:B------:R-:W-:Y:S02]  /*2c40*/  IMAD R51, R168.reuse, R22, R53 ;  /* 0x00000016a8337224 */ /* 0x040fe400078e0235 */
[----:B------:R-:W-:Y:S02]  /*2c50*/  IMAD.MOV R3, RZ, RZ, -R3 ;  /* 0x000000ffff037224 */ /* 0x000fe400078e0a03 */
[----:B------:R-:W-:Y:S01]  /*2c60*/  @!P1 IMAD.MOV R44, RZ, RZ, -R44 ;  /* 0x000000ffff2c9224 */ /* 0x000fe200078e0a2c */
[C---:B------:R-:W-:Y:S01]  /*2c70*/  ISETP.GT.U32.AND P1, PT, R168.reuse, R48, PT ;  /* 0x00000030a800720c */ /* 0x040fe20003f24070 */
[----:B------:R-:W-:Y:S01]  /*2c80*/  @!P6 IMAD.MOV R47, RZ, RZ, -R47 ;  /* 0x000000ffff2fe224 */ /* 0x000fe200078e0a2f */
[C---:B------:R-:W-:Y:S01]  /*2c90*/  ISETP.GT.U32.AND P6, PT, R168.reuse, R51, PT ;  /* 0x00000033a800720c */ /* 0x040fe20003fc4070 */
[----:B------:R-:W-:-:S02]  /*2ca0*/  IMAD R52, R168, R3, R55 ;  /* 0x00000003a8347224 */ /* 0x000fc400078e0237 */
[----:B------:R-:W-:Y:S02]  /*2cb0*/  @!P5 IMAD.IADD R49, R49, 0x1, -R168 ;  /* 0x000000013131d824 */ /* 0x000fe400078e0aa8 */
[----:B------:R-:W-:Y:S01]  /*2cc0*/  @!P3 IMAD.MOV R45, RZ, RZ, -R45 ;  /* 0x000000ffff2db224 */ /* 0x000fe200078e0a2d */
[----:B------:R-:W-:Y:S01]  /*2cd0*/  ISETP.GT.U32.AND P5, PT, R168, R52, PT ;  /* 0x00000034a800720c */ /* 0x000fe20003fa4070 */
[----:B------:R-:W-:Y:S01]  /*2ce0*/  VIADD R54, R2, 0x1ce ;  /* 0x000001ce02367836 */ /* 0x000fe20000000000 */
[----:B------:R-:W-:Y:S01]  /*2cf0*/  ISETP.GT.U32.AND P3, PT, R168, R50, PT ;  /* 0x00000032a800720c */ /* 0x000fe20003f64070 */
[----:B------:R-:W-:Y:S01]  /*2d00*/  @!P0 IMAD.MOV R46, RZ, RZ, -R46 ;  /* 0x000000ffff2e8224 */ /* 0x000fe200078e0a2e */
[----:B------:R-:W-:Y:S01]  /*2d10*/  ISETP.GE.AND P0, PT, R56, RZ, PT ;  /* 0x000000ff3800720c */ /* 0x000fe20003f06270 */
[--C-:B------:R-:W-:Y:S01]  /*2d20*/  @!P1 IMAD.IADD R48, R48, 0x1, -R168.reuse ;  /* 0x0000000130309824 */ /* 0x100fe200078e0aa8 */
[----:B------:R-:W-:Y:S01]  /*2d30*/  IABS R53, R54 ;  /* 0x0000003600357213 */ /* 0x000fe20000000000 */
[----:B------:R-:W-:Y:S01]  /*2d40*/  @!P6 IMAD.IADD R51, R51, 0x1, -R168 ;  /* 0x000000013333e824 */ /* 0x000fe200078e0aa8 */
[----:B------:R-:W-:Y:S01]  /*2d50*/  ISETP.GE.AND P1, PT, R57, RZ, PT ;  /* 0x000000ff3900720c */ /* 0x000fe20003f26270 */
[----:B------:R-:W-:-:S02]  /*2d60*/  VIADD R56, R2, 0x1cd ;  /* 0x000001cd02387836 */ /* 0x000fc40000000000 */
[----:B------:R-:W-:Y:S01]  /*2d70*/  @!P2 IMAD.MOV R48, RZ, RZ, -R48 ;  /* 0x000000ffff30a224 */ /* 0x000fe200078e0a30 */
[----:B------:R-:W-:Y:S01]  /*2d80*/  ISETP.GT.U32.AND P2, PT, R168, R51, PT ;  /* 0x00000033a800720c */ /* 0x000fe20003f44070 */
[----:B------:R-:W-:Y:S01]  /*2d90*/  @!P5 IMAD.IADD R52, R52, 0x1, -R168 ;  /* 0x000000013434d824 */ /* 0x000fe200078e0aa8 */
[----:B------:R-:W-:Y:S01]  /*2da0*/  IABS R55, R56 ;  /* 0x0000003800377213 */ /* 0x000fe20000000000 */
[----:B------:R-:W-:-:S03]  /*2db0*/  IMAD.HI.U32 R3, R0, R53, RZ ;  /* 0x0000003500037227 */ /* 0x000fc600078e00ff */
[----:B------:R-:W-:Y:S01]  /*2dc0*/  ISETP.GT.U32.AND P5, PT, R168, R52, PT ;  /* 0x00000034a800720c */ /* 0x000fe20003fa4070 */
[----:B------:R-:W-:Y:S01]  /*2dd0*/  @!P3 IMAD.IADD R50, R50, 0x1, -R168 ;  /* 0x000000013232b824 */ /* 0x000fe200078e0aa8 */
[----:B------:R-:W-:Y:S01]  /*2de0*/  ISETP.GE.AND P3, PT, R58, RZ, PT ;  /* 0x000000ff3a00720c */ /* 0x000fe20003f66270 */
[----:B------:R-:W-:Y:S02]  /*2df0*/  IMAD.MOV R22, RZ, RZ, -R3 ;  /* 0x000000ffff167224 */ /* 0x000fe400078e0a03 */
[----:B------:R-:W-:Y:S01]  /*2e00*/  IMAD.HI.U32 R3, R0, R55, RZ ;  /* 0x0000003700037227 */ /* 0x000fe200078e00ff */
[----:B------:R-:W-:-:S03]  /*2e10*/  ISETP.GT.U32.AND P6, PT, R168, R50, PT ;  /* 0x00000032a800720c */ /* 0x000fc60003fc4070 */
[----:B------:R-:W-:Y:S02]  /*2e20*/  IMAD.MOV R3, RZ, RZ, -R3 ;  /* 0x000000ffff037224 */ /* 0x000fe400078e0a03 */
[--C-:B------:R-:W-:Y:S01]  /*2e30*/  @!P2 IMAD.IADD R51, R51, 0x1, -R168.reuse ;  /* 0x000000013333a824 */ /* 0x100fe200078e0aa8 */
[----:B------:R-:W-:Y:S01]  /*2e40*/  ISETP.GE.AND P2, PT, R54, RZ, PT ;  /* 0x000000ff3600720c */ /* 0x000fe20003f46270 */
[----:B------:R-:W-:Y:S02]  /*2e50*/  IMAD R54, R168, R3, R55 ;  /* 0x00000003a8367224 */ /* 0x000fe400078e0237 */
[----:B------:R-:W-:Y:S02]  /*2e60*/  VIADD R58, R2, 0x1cc ;  /* 0x000001cc023a7836 */ /* 0x000fe40000000000 */
[----:B------:R-:W-:Y:S02]  /*2e70*/  IMAD R53, R168, R22, R53 ;  /* 0x00000016a8357224 */ /* 0x000fe400078e0235 */
[--C-:B------:R-:W-:Y:S01]  /*2e80*/  @!P5 IMAD.IADD R52, R52, 0x1, -R168.reuse ;  /* 0x000000013434d824 */ /* 0x100fe200078e0aa8 */
[----:B------:R-:W-:Y:S01]  /*2e90*/  ISETP.GT.U32.AND P5, PT, R168, R54, PT ;  /* 0x00000036a800720c */ /* 0x000fe20003fa4070 */
[----:B------:R-:W-:Y:S01]  /*2ea0*/  VIADD R60, R2, 0x1cb ;  /* 0x000001cb023c7836 */ /* 0x000fe20000000000 */
[----:B------:R-:W-:Y:S01]  /*2eb0*/  IABS R57, R58 ;  /* 0x0000003a00397213 */ /* 0x000fe20000000000 */
[----:B------:R-:W-:Y:S01]  /*2ec0*/  @!P6 IMAD.IADD R50, R50, 0x1, -R168 ;  /* 0x000000013232e824 */ /* 0x000fe200078e0aa8 */
[----:B------:R-:W-:Y:S01]  /*2ed0*/  ISETP.GT.U32.AND P6, PT, R168, R53, PT ;  /* 0x00000035a800720c */ /* 0x000fe20003fc4070 */
[----:B------:R-:W-:Y:S01]  /*2ee0*/  VIADD R62, R2, 0x1ca ;  /* 0x000001ca023e7836 */ /* 0x000fe20000000000 */
[----:B------:R-:W-:Y:S01]  /*2ef0*/  IABS R59, R60 ;  /* 0x0000003c003b7213 */ /* 0x000fe20000000000 */
[----:B------:R-:W-:-:S03]  /*2f00*/  IMAD.HI.U32 R3, R0, R57, RZ ;  /* 0x0000003900037227 */ /* 0x000fc600078e00ff */
[----:B------:R-:W-:Y:S01]  /*2f10*/  IABS R61, R62 ;  /* 0x0000003e003d7213 */ /* 0x000fe20000000000 */
[----:B------:R-:W-:-:S04]  /*2f20*/  IMAD.HI.U32 R22, R0, R59, RZ ;  /* 0x0000003b00167227 */ /* 0x000fc800078e00ff */
[----:B------:R-:W-:Y:S02]  /*2f30*/  IMAD.MOV R3, RZ, RZ, -R3 ;  /* 0x000000ffff037224 */ /* 0x000fe400078e0a03 */
[----:B------:R-:W-:Y:S02]  /*2f40*/  @!P5 IMAD.IADD R54, R54, 0x1, -R168 ;  /* 0x000000013636d824 */ /* 0x000fe400078e0aa8 */
[----:B------:R-:W-:Y:S02]  /*2f50*/  IMAD.MOV R22, RZ, RZ, -R22 ;  /* 0x000000ffff167224 */ /* 0x000fe400078e0a16 */
[C---:B------:R-:W-:Y:S01]  /*2f60*/  IMAD R55, R168.reuse, R3, R57 ;  /* 0x00000003a8377224 */ /* 0x040fe200078e0239 */
[----:B------:R-:W-:Y:S01]  /*2f70*/  ISETP.GT.U32.AND P5, PT, R168, R54, PT ;  /* 0x00000036a800720c */ /* 0x000fe20003fa4070 */
[----:B------:R-:W-:Y:S01]  /*2f80*/  @!P6 IMAD.IADD R53, R53, 0x1, -R168 ;  /* 0x000000013535e824 */ /* 0x000fe200078e0aa8 */
[----:B------:R-:W-:Y:S01]  /*2f90*/  ISETP.GE.AND P6, PT, R56, RZ, PT ;  /* 0x000000ff3800720c */ /* 0x000fe20003fc6270 */
[----:B------:R-:W-:-:S02]  /*2fa0*/  IMAD R56, R168, R22, R59 ;  /* 0x00000016a8387224 */ /* 0x000fc400078e023b */
[----:B------:R-:W-:-:S04]  /*2fb0*/  IMAD.HI.U32 R3, R0, R61, RZ ;  /* 0x0000003d00037227 */ /* 0x000fc800078e00ff */
[----:B------:R-:W-:Y:S01]  /*2fc0*/  @!P0 IMAD.MOV R50, RZ, RZ, -R50 ;  /* 0x000000ffff328224 */ /* 0x000fe200078e0a32 */
[C---:B------:R-:W-:Y:S01]  /*2fd0*/  ISETP.GT.U32.AND P0, PT, R168.reuse, R55, PT ;  /* 0x00000037a800720c */ /* 0x040fe20003f04070 */
[----:B------:R-:W-:Y:S02]  /*2fe0*/  IMAD.MOV R3, RZ, RZ, -R3 ;  /* 0x000000ffff037224 */ /* 0x000fe400078e0a03 */
[----:B------:R-:W-:Y:S01]  /*2ff0*/  @!P3 IMAD.MOV R52, RZ, RZ, -R52 ;  /* 0x000000ffff34b224 */ /* 0x000fe200078e0a34 */
[C---:B------:R-:W-:Y:S01]  /*3000*/  ISETP.GT.U32.AND P3, PT, R168.reuse, R56, PT ;  /* 0x00000038a800720c */ /* 0x040fe20003f64070 */
[----:B------:R-:W-:Y:S02]  /*3010*/  IMAD R57, R168, R3, R61 ;  /* 0x00000003a8397224 */ /* 0x000fe400078e023d */
[----:B------:R-:W-:Y:S02]  /*3020*/  VIADD R64, R2, 0x1c9 ;  /* 0x000001c902407836 */ /* 0x000fe40000000000 */
[--C-:B------:R-:W-:Y:S01]  /*3030*/  @!P5 IMAD.IADD R54, R54, 0x1, -R168.reuse ;  /* 0x000000013636d824 */ /* 0x100fe200078e0aa8 */
[C---:B------:R-:W-:Y:S01]  /*3040*/  ISETP.GT.U32.AND P5, PT, R168.reuse, R57, PT ;  /* 0x00000039a800720c */ /* 0x040fe20003fa4070 */
[----:B------:R-:W-:Y:S01]  /*3050*/  @!P4 IMAD.MOV R49, RZ, RZ, -R49 ;  /* 0x000000ffff31c224 */ /* 0x000fe200078e0a31 */
[----:B------:R-:W-:Y:S01]  /*3060*/  ISETP.GT.U32.AND P4, PT, R168, R53, PT ;  /* 0x00000035a800720c */ /* 0x000fe20003f84070 */
[--C-:B------:R-:W-:Y:S01]  /*3070*/  @!P0 IMAD.IADD R55, R55, 0x1, -R168.reuse ;  /* 0x0000000137378824 */ /* 0x100fe200078e0aa8 */
[----:B------:R-:W-:Y:S01]  /*3080*/  IABS R59, R64 ;  /* 0x00000040003b7213 */ /* 0x000fe20000000000 */
[----:B------:R-:W-:Y:S01]  /*3090*/  VIADD R22, R2, 0x1c8 ;  /* 0x000001c802167836 */ /* 0x000fe20000000000 */
[----:B------:R-:W-:Y:S01]  /*30a0*/  ISETP.GE.AND P0, PT, R62, RZ, PT ;  /* 0x000000ff3e00720c */ /* 0x000fe20003f06270 */
[----:B------:R-:W-:Y:S01]  /*30b0*/  @!P3 IMAD.IADD R56, R56, 0x1, -R168 ;  /* 0x000000013838b824 */ /* 0x000fe200078e0aa8 */
[----:B------:R-:W-:Y:S01]  /*30c0*/  ISETP.GT.U32.AND P3, PT, R168, R55, PT ;  /* 0x00000037a800720c */ /* 0x000fe20003f64070 */
[----:B------:R-:W-:Y:S01]  /*30d0*/  IMAD.HI.U32 R3, R0, R59, RZ ;  /* 0x0000003b00037227 */ /* 0x000fe200078e00ff */
[----:B------:R-:W-:-:S03]  /*30e0*/  IABS R61, R22 ;  /* 0x00000016003d7213 */ /* 0x000fc60000000000 */
[----:B------:R-:W-:Y:S02]  /*30f0*/  IMAD.MOV R3, RZ, RZ, -R3 ;  /* 0x000000ffff037224 */ /* 0x000fe400078e0a03 */
[----:B------:R-:W-:Y:S01]  /*3100*/  @!P1 IMAD.MOV R51, RZ, RZ, -R51 ;  /* 0x000000ffff339224 */ /* 0x000fe200078e0a33 */
[----:B------:R-:W-:Y:S01]  /*3110*/  ISETP.GE.AND P1, PT, R58, RZ, PT ;  /* 0x000000ff3a00720c */ /* 0x000fe20003f26270 */
[--C-:B------:R-:W-:Y:S02]  /*3120*/  @!P5 IMAD.IADD R57, R57, 0x1, -R168.reuse ;  /* 0x000000013939d824 */ /* 0x100fe400078e0aa8 */
[----:B------:R-:W-:Y:S01]  /*3130*/  @!P4 IMAD.IADD R53, R53, 0x1, -R168 ;  /* 0x000000013535c824 */ /* 0x000fe200078e0aa8 */
[----:B------:R-:W-:Y:S01]  /*3140*/  ISETP.GE.AND P4, PT, R60, RZ, PT ;  /* 0x000000ff3c00720c */ /* 0x000fe20003f86270 */
[C---:B------:R-:W-:Y:S01]  /*3150*/  IMAD R58, R168.reuse, R3, R59 ;  /* 0x00000003a83a7224 */ /* 0x040fe200078e023b */
[C---:B------:R-:W-:Y:S01]  /*3160*/  ISETP.GT.U32.AND P5, PT, R168.reuse, R57, PT ;  /* 0x00000039a800720c */ /* 0x040fe20003fa4070 */
[----:B------:R-:W-:Y:S01]  /*3170*/  @!P2 IMAD.MOV R53, RZ, RZ, -R53 ;  /* 0x000000ffff35a224 */ /* 0x000fe200078e0a35 */
[----:B------:R-:W-:Y:S01]  /*3180*/  ISETP.GT.U32.AND P2, PT, R168, R56, PT ;  /* 0x00000038a800720c */ /* 0x000fe20003f44070 */
[----:B------:R-:W-:-:S04]  /*3190*/  IMAD.HI.U32 R3, R0, R61, RZ ;  /* 0x0000003d00037227 */ /* 0x000fc800078e00ff */
[----:B------:R-:W-:Y:S01]  /*31a0*/  @!P3 IMAD.IADD R55, R55, 0x1, -R168 ;  /* 0x000000013737b824 */ /* 0x000fe200078e0aa8 */
[----:B------:R-:W-:Y:S01]  /*31b0*/  ISETP.GT.U32.AND P3, PT, R168, R58, PT ;  /* 0x0000003aa800720c */ /* 0x000fe20003f64070 */
[----:B------:R-:W-:Y:S02]  /*31c0*/  VIADD R60, R2, 0x1c7 ;  /* 0x000001c7023c7836 */ /* 0x000fe40000000000 */
[----:B------:R-:W-:Y:S02]  /*31d0*/  IMAD.MOV R3, RZ, RZ, -R3 ;  /* 0x000000ffff037224 */ /* 0x000fe400078e0a03 */
[----:B------:R-:W-:Y:S01]  /*31e0*/  @!P6 IMAD.MOV R54, RZ, RZ, -R54 ;  /* 0x000000ffff36e224 */ /* 0x000fe200078e0a36 */
[----:B------:R-:W-:Y:S01]  /*31f0*/  IABS R63, R60 ;  /* 0x0000003c003f7213 */ /* 0x000fe20000000000 */
[----:B------:R-:W-:Y:S01]  /*3200*/  IMAD R59, R168, R3, R61 ;  /* 0x00000003a83b7224 */ /* 0x000fe200078e023d */
[----:B------:R-:W-:Y:S01]  /*3210*/  ISETP.GE.AND P6, PT, R64, RZ, PT ;  /* 0x000000ff4000720c */ /* 0x000fe20003fc6270 */
[----:B------:R-:W-:-:S02]  /*3220*/  VIADD R64, R2, 0x1c5 ;  /* 0x000001c502407836 */ /* 0x000fc40000000000 */
[----:B------:R-:W-:-:S04]  /*3230*/  IMAD.HI.U32 R3, R0, R63, RZ ;  /* 0x0000003f00037227 */ /* 0x000fc800078e00ff */
[--C-:B------:R-:W-:Y:S01]  /*3240*/  @!P5 IMAD.IADD R57, R57, 0x1, -R168.reuse ;  /* 0x000000013939d824 */ /* 0x100fe200078e0aa8 */
[----:B------:R-:W-:Y:S01]  /*3250*/  ISETP.GT.U32.AND P5, PT, R168, R59, PT ;  /* 0x0000003ba800720c */ /* 0x000fe20003fa4070 */
[--C-:B------:R-:W-:Y:S01]  /*3260*/  @!P2 IMAD.IADD R56, R56, 0x1, -R168.reuse ;  /* 0x000000013838a824 */ /* 0x100fe200078e0aa8 */
[----:B------:R-:W-:Y:S01]  /*3270*/  ISETP.GE.AND P2, PT, R22, RZ, PT ;  /* 0x000000ff1600720c */ /* 0x000fe20003f46270 */
[----:B------:R-:W-:Y:S01]  /*3280*/  @!P3 IMAD.IADD R58, R58, 0x1, -R168 ;  /* 0x000000013a3ab824 */ /* 0x000fe200078e0aa8 */
[----:B------:R-:W-:Y:S01]  /*3290*/  IABS R22, R64 ;  /* 0x0000004000167213 */ /* 0x000fe20000000000 */
[----:B------:R-:W-:Y:S01]  /*32a0*/  IMAD.MOV R3, RZ, RZ, -R3 ;  /* 0x000000ffff037224 */ /* 0x000fe200078e0a03 */
[----:B------:R-:W-:Y:S01]  /*32b0*/  ISETP.GE.AND P3, PT, R60, RZ, PT ;  /* 0x000000ff3c00720c */ /* 0x000fe20003f66270 */
[----:B------:R-:W-:Y:S01]  /*32c0*/  @!P1 IMAD.MOV R55, RZ, RZ, -R55 ;  /* 0x000000ffff379224 */ /* 0x000fe200078e0a37 */
[C---:B------:R-:W-:Y:S01]  /*32d0*/  ISETP.GT.U32.AND P1, PT, R168.reuse, R58, PT ;  /* 0x0000003aa800720c */ /* 0x040fe20003f24070 */
[----:B------:R-:W-:-:S02]  /*32e0*/  IMAD R60, R168, R3, R63 ;  /* 0x00000003a83c7224 */ /* 0x000fc400078e023f */
[----:B------:R-:W-:Y:S02]  /*32f0*/  IMAD.MOV.U32 R63, RZ, RZ, R22 ;  /* 0x000000ffff3f7224 */ /* 0x000fe400078e0016 */
[----:B------:R-:W-:Y:S02]  /*3300*/  VIADD R62, R2, 0x1c6 ;  /* 0x000001c6023e7836 */ /* 0x000fe40000000000 */
[----:B------:R-:W-:-:S03]  /*3310*/  IMAD.HI.U32 R22, R0, R63, RZ ;  /* 0x0000003f00167227 */ /* 0x000fc600078e00ff */
[----:B------:R-:W-:Y:S01]  /*3320*/  IABS R61, R62 ;  /* 0x0000003e003d7213 */ /* 0x000fe20000000000 */
[----:B------:R-:W-:Y:S02]  /*3330*/  @!P5 IMAD.IADD R59, R59, 0x1, -R168 ;  /* 0x000000013b3bd824 */ /* 0x000fe400078e0aa8 */
[----:B------:R-:W-:Y:S01]  /*3340*/  @!P4 IMAD.MOV R56, RZ, RZ, -R56 ;  /* 0x000000ffff38c224 */ /* 0x000fe200078e0a38 */
[C---:B------:R-:W-:Y:S01]  /*3350*/  ISETP.GT.U32.AND P4, PT, R168.reuse, R60, PT ;  /* 0x0000003ca800720c */ /* 0x040fe20003f84070 */
[----:B------:R-:W-:Y:S01]  /*3360*/  IMAD.MOV R22, RZ, RZ, -R22 ;  /* 0x000000ffff167224 */ /* 0x000fe200078e0a16 */
[----:B------:R-:W-:Y:S01]  /*3370*/  ISETP.GT.U32.AND P5, PT, R168, R59, PT ;  /* 0x0000003ba800720c */ /* 0x000fe20003fa4070 */
[----:B------:R-:W-:Y:S01]  /*3380*/  @!P0 IMAD.MOV R57, RZ, RZ, -R57 ;  /* 0x000000ffff398224 */ /* 0x000fe200078e0a39 */
[----:B------:R-:W-:Y:S01]  /*3390*/  ISETP.GE.AND P0, PT, R62, RZ, PT ;  /* 0x000000ff3e00720c */ /* 0x000fe20003f06270 */
[----:B------:R-:W-:-:S04]  /*33a0*/  IMAD.HI.U32 R3, R0, R61, RZ ;  /* 0x0000003d00037227 */ /* 0x000fc800078e00ff */
[----:B------:R-:W-:Y:S01]  /*33b0*/  @!P1 IMAD.IADD R58, R58, 0x1, -R168 ;  /* 0x000000013a3a9824 */ /* 0x000fe200078e0aa8 */
[----:B------:R-:W-:Y:S01]  /*33c0*/  ISETP.GE.AND P1, PT, R64, RZ, PT ;  /* 0x000000ff4000720c */ /* 0x000fe20003f26270 */
[C---:B------:R-:W-:Y:S02]  /*33d0*/  IMAD R62, R168.reuse, R22, R63 ;  /* 0x00000016a83e7224 */ /* 0x040fe400078e023f */
[----:B------:R-:W-:Y:S02]  /*33e0*/  IMAD.MOV R3, RZ, RZ, -R3 ;  /* 0x000000ffff037224 */ /* 0x000fe400078e0a03 */
[----:B------:R-:W-:Y:S01]  /*33f0*/  @!P6 IMAD.MOV R58, RZ, RZ, -R58 ;  /* 0x000000ffff3ae224 */ /* 0x000fe200078e0a3a */
[C---:B------:R-:W-:Y:S01]  /*3400*/  ISETP.GT.U32.AND P6, PT, R168.reuse, R62, PT ;  /* 0x0000003ea800720c */ /* 0x040fe20003fc4070 */
[----:B------:R-:W-:Y:S02]  /*3410*/  IMAD R61, R168, R3, R61 ;  /* 0x00000003a83d7224 */ /* 0x000fe400078e023d */
[----:B------:R-:W-:-:S02]  /*3420*/  @!P4 IMAD.IADD R60, R60, 0x1, -R168 ;  /* 0x000000013c3cc824 */ /* 0x000fc400078e0aa8 */
[----:B------:R-:W-:Y:S02]  /*3430*/  VIADD R64, R2, 0x1c4 ;  /* 0x000001c402407836 */ /* 0x000fe40000000000 */
[--C-:B------:R-:W-:Y:S01]  /*3440*/  @!P5 IMAD.IADD R59, R59, 0x1, -R168.reuse ;  /* 0x000000013b3bd824 */ /* 0x100fe200078e0aa8 */
[----:B------:R-:W-:Y:S01]  /*3450*/  ISETP.GT.U32.AND P5, PT, R168, R61, PT ;  /* 0x0000003da800720c */ /* 0x000fe20003fa4070 */
[----:B------:R-:W-:Y:S01]  /*3460*/  VIADD R22, R2, 0x1c3 ;  /* 0x000001c302167836 */ /* 0x000fe20000000000 */
[----:B------:R-:W-:Y:S01]  /*3470*/  ISETP.GT.U32.AND P4, PT, R168, R60, PT ;  /* 0x0000003ca800720c */ /* 0x000fe20003f84070 */
[----:B------:R-:W-:Y:S01]  /*3480*/  VIADD R66, R2, 0x1c2 ;  /* 0x000001c202427836 */ /* 0x000fe20000000000 */
[----:B------:R-:W-:Y:S01]  /*3490*/  IABS R63, R64 ;  /* 0x00000040003f7213 */ /* 0x000fe20000000000 */
[----:B------:R-:W-:Y:S01]  /*34a0*/  @!P6 IMAD.IADD R62, R62, 0x1, -R168 ;  /* 0x000000013e3ee824 */ /* 0x000fe200078e0aa8 */
[----:B------:R-:W-:Y:S01]  /*34b0*/  IABS R65, R22 ;  /* 0x0000001600417213 */ /* 0x000fe20000000000 */
[----:B------:R-:W-:Y:S01]  /*34c0*/  @!P2 IMAD.MOV R59, RZ, RZ, -R59 ;  /* 0x000000ffff3ba224 */ /* 0x000fe200078e0a3b */
[----:B------:R-:W-:Y:S01]  /*34d0*/  IABS R67, R66 ;  /* 0x0000004200437213 */ /* 0x000fe20000000000 */
[----:B------:R-:W-:Y:S01]  /*34e0*/  IMAD.HI.U32 R3, R0, R63, RZ ;  /* 0x0000003f00037227 */ /* 0x000fe200078e00ff */
[----:B------:R-:W-:-:S02]  /*34f0*/  ISETP.GT.U32.AND P6, PT, R168, R62, PT ;  /* 0x0000003ea800720c */ /* 0x000fc40003fc4070 */
[----:B------:R-:W-:Y:S01]  /*3500*/  ISETP.GE.AND P2, PT, R64, RZ, PT ;  /* 0x000000ff4000720c */ /* 0x000fe20003f46270 */
[--C-:B------:R-:W-:Y:S02]  /*3510*/  @!P5 IMAD.IADD R61, R61, 0x1, -R168.reuse ;  /* 0x000000013d3dd824 */ /* 0x100fe400078e0aa8 */
[----:B------:R-:W-:Y:S02]  /*3520*/  IMAD.MOV R64, RZ, RZ, -R3 ;  /* 0x000000ffff407224 */ /* 0x000fe400078e0a03 */
[----:B------:R-:W-:Y:S01]  /*3530*/  @!P4 IMAD.IADD R60, R60, 0x1, -R168 ;  /* 0x000000013c3cc824 */ /* 0x000fe200078e0aa8 */
[----:B------:R-:W-:Y:S01]  /*3540*/  ISETP.GE.AND P4, PT, R22, RZ, PT ;  /* 0x000000ff1600720c */ /* 0x000fe20003f86270 */
[----:B------:R-:W-:Y:S01]  /*3550*/  IMAD.HI.U32 R3, R0, R65, RZ ;  /* 0x0000004100037227 */ /* 0x000fe200078e00ff */
[----:B------:R-:W-:-:S03]  /*3560*/  ISETP.GT.U32.AND P5, PT, R168, R61, PT ;  /* 0x0000003da800720c */ /* 0x000fc60003fa4070 */
[----:B------:R-:W-:-:S04]  /*3570*/  IMAD.HI.U32 R22, R0, R67, RZ ;  /* 0x0000004300167227 */ /* 0x000fc800078e00ff */
[----:B------:R-:W-:Y:S02]  /*3580*/  IMAD.MOV R3, RZ, RZ, -R3 ;  /* 0x000000ffff037224 */ /* 0x000fe400078e0a03 */
[----:B------:R-:W-:Y:S02]  /*3590*/  IMAD.MOV R22, RZ, RZ, -R22 ;  /* 0x000000ffff167224 */ /* 0x000fe400078e0a16 */
[C---:B------:R-:W-:Y:S02]  /*35a0*/  IMAD R63, R168.reuse, R64, R63 ;  /* 0x00000040a83f7224 */ /* 0x040fe400078e023f */
[C---:B------:R-:W-:Y:S02]  /*35b0*/  IMAD R64, R168.reuse, R3, R65 ;  /* 0x00000003a8407224 */ /* 0x040fe400078e0241 */
[----:B------:R-:W-:Y:S02]  /*35c0*/  IMAD R65, R168, R22, R67 ;  /* 0x00000016a8417224 */ /* 0x000fe400078e0243 */
[----:B------:R-:W-:-:S02]  /*35d0*/  @!P6 IMAD.IADD R62, R62, 0x1, -R168 ;  /* 0x000000013e3ee824 */ /* 0x000fc400078e0aa8 */
[----:B------:R-:W-:Y:S01]  /*35e0*/  @!P5 IMAD.IADD R61, R61, 0x1, -R168 ;  /* 0x000000013d3dd824 */ /* 0x000fe200078e0aa8 */
[C---:B------:R-:W-:Y:S01]  /*35f0*/  ISETP.GT.U32.AND P5, PT, R168.reuse, R63, PT ;  /* 0x0000003fa800720c */ /* 0x040fe20003fa4070 */
[----:B------:R-:W-:Y:S01]  /*3600*/  @!P1 IMAD.MOV R62, RZ, RZ, -R62 ;  /* 0x000000ffff3e9224 */ /* 0x000fe200078e0a3e */
[----:B------:R-:W-:Y:S01]  /*3610*/  ISETP.GT.U32.AND P1, PT, R168, R65, PT ;  /* 0x00000041a800720c */ /* 0x000fe20003f24070 */
[C---:B------:R-:W-:Y:S02]  /*3620*/  VIADD R3, R2.reuse, 0x1c1 ;  /* 0x000001c102037836 */ /* 0x040fe40000000000 */
[C---:B------:R-:W-:Y:S02]  /*3630*/  VIADD R68, R2.reuse, 0x1c0 ;  /* 0x000001c002447836 */ /* 0x040fe40000000000 */
[----:B------:R-:W-:Y:S01]  /*3640*/  VIADD R72, R2, 0x1be ;  /* 0x000001be02487836 */ /* 0x000fe20000000000 */
[----:B------:R-:W-:Y:S01]  /*3650*/  IABS R67, R3 ;  /* 0x0000000300437213 */ /* 0x000fe20000000000 */
[----:B------:R-:W-:Y:S01]  /*3660*/  @!P3 IMAD.MOV R60, RZ, RZ, -R60 ;  /* 0x000000ffff3cb224 */ /* 0x000fe200078e0a3c */
[----:B------:R-:W-:Y:S01]  /*3670*/  IABS R69, R68 ;  /* 0x0000004400457213 */ /* 0x000fe20000000000 */
[----:B------:R-:W-:Y:S01]  /*3680*/  @!P0 IMAD.MOV R61, RZ, RZ, -R61 ;  /* 0x000000ffff3d8224 */ /* 0x000fe200078e0a3d */
[----:B------:R-:W-:Y:S01]  /*3690*/  ISETP.GE.AND P6, PT, R3, RZ, PT ;  /* 0x000000ff0300720c */ /* 0x000fe20003fc6270 */
[----:B------:R-:W-:Y:S01]  /*36a0*/  IMAD.HI.U32 R3, R0, R67, RZ ;  /* 0x0000004300037227 */ /* 0x000fe200078e00ff */
[----:B------:R-:W-:-:S02]  /*36b0*/  ISETP.GE.AND P3, PT, R66, RZ, PT ;  /* 0x000000ff4200720c */ /* 0x000fc40003f66270 */
[----:B------:R-:W-:Y:S01]  /*36c0*/  ISETP.GT.U32.AND P0, PT, R168, R64, PT ;  /* 0x00000040a800720c */ /* 0x000fe20003f04070 */
[----:B------:R-:W-:Y:S01]  /*36d0*/  @!P1 IMAD.IADD R65, R65, 0x1, -R168 ;  /* 0x0000000141419824 */ /* 0x000fe200078e0aa8 */
[----:B------:R-:W-:Y:S01]  /*36e0*/  IABS R73, R72 ;  /* 0x0000004800497213 */ /* 0x000fe20000000000 */
[----:B------:R-:W-:-:S03]  /*36f0*/  IMAD.HI.U32 R22, R0, R69, RZ ;  /* 0x0000004500167227 */ /* 0x000fc600078e00ff */
[C---:B------:R-:W-:Y:S01]  /*3700*/  ISETP.GT.U32.AND P1, PT, R168.reuse, R65, PT ;  /* 0x00000041a800720c */ /* 0x040fe20003f24070 */
[----:B------:R-:W-:Y:S02]  /*3710*/  @!P5 IMAD.IADD R63, R63, 0x1, -R168 ;  /* 0x000000013f3fd824 */ /* 0x000fe400078e0aa8 */
[----:B------:R-:W-:Y:S02]  /*3720*/  IMAD.MOV R66, RZ, RZ, -R3 ;  /* 0x000000ffff427224 */ /* 0x000fe400078e0a03 */
[----:B------:R-:W-:Y:S01]  /*3730*/  IMAD.MOV R22, RZ, RZ, -R22 ;  /* 0x000000ffff167224 */ /* 0x000fe200078e0a16 */
[C---:B------:R-:W-:Y:S01]  /*3740*/  ISETP.GT.U32.AND P5, PT, R168.reuse, R63, PT ;  /* 0x0000003fa800720c */ /* 0x040fe20003fa4070 */
[----:B------:R-:W-:Y:S02]  /*3750*/  IMAD R66, R168, R66, R67 ;  /* 0x00000042a8427224 */ /* 0x000fe400078e0243 */
[----:B------:R-:W-:Y:S02]  /*3760*/  VIADD R70, R2, 0x1bf ;  /* 0x000001bf02467836 */ /* 0x000fe40000000000 */
[----:B------:R-:W-:-:S02]  /*3770*/  IMAD R67, R168, R22, R69 ;  /* 0x00000016a8437224 */ /* 0x000fc400078e0245 */
[----:B------:R-:W-:Y:S01]  /*3780*/  IMAD.HI.U32 R22, R0, R73, RZ ;  /* 0x0000004900167227 */ /* 0x000fe200078e00ff */
[----:B------:R-:W-:-:S03]  /*3790*/  IABS R71, R70 ;  /* 0x0000004600477213 */ /* 0x000fc60000000000 */
[----:B------:R-:W-:Y:S02]  /*37a0*/  IMAD.MOV R22, RZ, RZ, -R22 ;  /* 0x000000ffff167224 */ /* 0x000fe400078e0a16 */
[--C-:B------:R-:W-:Y:S02]  /*37b0*/  @!P0 IMAD.IADD R64, R64, 0x1, -R168.reuse ;  /* 0x0000000140408824 */ /* 0x100fe400078e0aa8 */
[C---:B------:R-:W-:Y:S02]  /*37c0*/  IMAD R69, R168.reuse, R22, R73 ;  /* 0x00000016a8457224 */ /* 0x040fe400078e0249 */
[----:B------:R-:W-:Y:S01]  /*37d0*/  @!P1 IMAD.IADD R65, R65, 0x1, -R168 ;  /* 0x0000000141419824 */ /* 0x000fe200078e0aa8 */
[----:B------:R-:W-:Y:S01]  /*37e0*/  ISETP.GT.U32.AND P0, PT, R168, R64, PT ;  /* 0x00000040a800720c */ /* 0x000fe20003f04070 */
[----:B------:R-:W-:-:S04]  /*37f0*/  IMAD.HI.U32 R3, R0, R71, RZ ;  /* 0x0000004700037227 */ /* 0x000fc800078e00ff */
[----:B------:R-:W-:Y:S01]  /*3800*/  @!P5 IMAD.IADD R63, R63, 0x1, -R168 ;  /* 0x000000013f3fd824 */ /* 0x000fe200078e0aa8 */
[----:B------:R-:W-:Y:S01]  /*3810*/  ISETP.GE.AND P5, PT, R68, RZ, PT ;  /* 0x000000ff4400720c */ /* 0x000fe20003fa6270 */
[----:B------:R-:W-:Y:S01]  /*3820*/  @!P3 IMAD.MOV R65, RZ, RZ, -R65 ;  /* 0x000000ffff41b224 */ /* 0x000fe200078e0a41 */
[----:B------:R-:W-:Y:S01]  /*3830*/  ISETP.GT.U32.AND P3, PT, R168, R69, PT ;  /* 0x00000045a800720c */ /* 0x000fe20003f64070 */
[----:B------:R-:W-:Y:S02]  /*3840*/  IMAD.MOV R3, RZ, RZ, -R3 ;  /* 0x000000ffff037224 */ /* 0x000fe400078e0a03 */
[----:B------:R-:W-:Y:S02]  /*3850*/  VIADD R74, R2, 0x1bd ;  /* 0x000001bd024a7836 */ /* 0x000fe40000000000 */
[----:B------:R-:W-:Y:S01]  /*3860*/  @!P2 IMAD.MOV R63, RZ, RZ, -R63 ;  /* 0x000000ffff3fa224 */ /* 0x000fe200078e0a3f */
[C---:B------:R-:W-:Y:S01]  /*3870*/  ISETP.GT.U32.AND P2, PT, R168.reuse, R67, PT ;  /* 0x00000043a800720c */ /* 0x040fe20003f44070 */
[----:B------:R-:W-:Y:S01]  /*3880*/  IMAD R68, R168, R3, R71 ;  /* 0x00000003a8447224 */ /* 0x000fe200078e0247 */
[----:B------:R-:W-:Y:S01]  /*3890*/  IABS R71, R74 ;  /* 0x0000004a00477213 */ /* 0x000fe20000000000 */
[----:B------:R-:W-:-:S02]  /*38a0*/  VIADD R76, R2, 0x1bc ;  /* 0x000001bc024c7836 */ /* 0x000fc40000000000 */
[--C-:B------:R-:W-:Y:S01]  /*38b0*/  @!P0 IMAD.IADD R64, R64, 0x1, -R168.reuse ;  /* 0x0000000140408824 */ /* 0x100fe200078e0aa8 */
[----:B------:R-:W-:Y:S01]  /*38c0*/  ISETP.GT.U32.AND P1, PT, R168, R68, PT ;  /* 0x00000044a800720c */ /* 0x000fe20003f24070 */
[----:B------:R-:W-:Y:S01]  /*38d0*/  IMAD.HI.U32 R3, R0, R71, RZ ;  /* 0x0000004700037227 */ /* 0x000fe200078e00ff */
[----:B------:R-:W-:Y:S02]  /*38e0*/  IABS R73, R76 ;  /* 0x0000004c00497213 */ /* 0x000fe40000000000 */
[----:B------:R-:W-:Y:S01]  /*38f0*/  ISETP.GT.U32.AND P0, PT, R168, R66, PT ;  /* 0x00000042a800720c */ /* 0x000fe20003f04070 */
[----:B------:R-:W-:Y:S02]  /*3900*/  @!P3 IMAD.IADD R69, R69, 0x1, -R168 ;  /* 0x000000014545b824 */ /* 0x000fe400078e0aa8 */
[----:B------:R-:W-:Y:S02]  /*3910*/  IMAD.MOV R3, RZ, RZ, -R3 ;  /* 0x000000ffff037224 */ /* 0x000fe400078e0a03 */
[----:B------:R-:W-:Y:S01]  /*3920*/  @!P4 IMAD.MOV R64, RZ, RZ, -R64 ;  /* 0x000000ffff40c224 */ /* 0x000fe200078e0a40 */
[----:B------:R-:W-:Y:S01]  /*3930*/  ISETP.GE.AND P4, PT, R70, RZ, PT ;  /* 0x000000ff4600720c */ /* 0x000fe20003f86270 */
[----:B------:R-:W-:Y:S01]  /*3940*/  @!P2 IMAD.IADD R67, R67, 0x1, -R168 ;  /* 0x000000014343a824 */ /* 0x000fe200078e0aa8 */
[C---:B------:R-:W-:Y:S01]  /*3950*/  ISETP.GT.U32.AND P3, PT, R168.reuse, R69, PT ;  /* 0x00000045a800720c */ /* 0x040fe20003f64070 */
[----:B------:R-:W-:-:S02]  /*3960*/  IMAD R70, R168, R3, R71 ;  /* 0x00000003a8467224 */ /* 0x000fc400078e0247 */
[----:B------:R-:W-:Y:S01]  /*3970*/  IMAD.HI.U32 R3, R0, R73, RZ ;  /* 0x0000004900037227 */ /* 0x000fe200078e00ff */
[----:B------:R-:W-:-:S03]  /*3980*/  ISETP.GT.U32.AND P2, PT, R168, R67, PT ;  /* 0x00000043a800720c */ /* 0x000fc60003f44070 */
[----:B------:R-:W-:Y:S02]  /*3990*/  IMAD.MOV R3, RZ, RZ, -R3 ;  /* 0x000000ffff037224 */ /* 0x000fe400078e0a03 */
[--C-:B------:R-:W-:Y:S02]  /*39a0*/  @!P1 IMAD.IADD R68, R68, 0x1, -R168.reuse ;  /* 0x0000000144449824 */ /* 0x100fe400078e0aa8 */
[----:B------:R-:W-:Y:S02]  /*39b0*/  IMAD R71, R168, R3, R73 ;  /* 0x00000003a8477224 */ /* 0x000fe400078e0249 */
[--C-:B------:R-:W-:Y:S01]  /*39c0*/  @!P0 IMAD.IADD R66, R66, 0x1, -R168.reuse ;  /* 0x0000000142428824 */ /* 0x100fe200078e0aa8 */
[C---:B------:R-:W-:Y:S01]  /*39d0*/  ISETP.GT.U32.AND P1, PT, R168.reuse, R68, PT ;  /* 0x00000044a800720c */ /* 0x040fe20003f24070 */
[--C-:B------:R-:W-:Y:S01]  /*39e0*/  @!P3 IMAD.IADD R69, R69, 0x1, -R168.reuse ;  /* 0x000000014545b824 */ /* 0x100fe200078e0aa8 */
[----:B------:R-:W-:Y:S01]  /*39f0*/  ISETP.GT.U32.AND P3, PT, R168, R71, PT ;  /* 0x00000047a800720c */ /* 0x000fe20003f64070 */
[----:B------:R-:W-:Y:S01]  /*3a00*/  VIADD R77, R2, 0x1bb ;  /* 0x000001bb024d7836 */ /* 0x000fe20000000000 */
[C---:B------:R-:W-:Y:S01]  /*3a10*/  ISETP.GT.U32.AND P0, PT, R168.reuse, R66, PT ;  /* 0x00000042a800720c */ /* 0x040fe20003f04070 */
[----:B------:R-:W-:Y:S01]  /*3a20*/  @!P2 IMAD.IADD R67, R67, 0x1, -R168 ;  /* 0x000000014343a824 */ /* 0x000fe200078e0aa8 */
[----:B------:R-:W-:Y:S01]  /*3a30*/  ISETP.GT.U32.AND P2, PT, R168, R70, PT ;  /* 0x00000046a800720c */ /* 0x000fe20003f44070 */
[----:B------:R-:W-:Y:S01]  /*3a40*/  VIADD R3, R2, 0x1ba ;  /* 0x000001ba02037836 */ /* 0x000fe20000000000 */
[----:B------:R-:W-:Y:S01]  /*3a50*/  IABS R75, R77 ;  /* 0x0000004d004b7213 */ /* 0x000fe20000000000 */
[----:B------:R-:W-:Y:S01]  /*3a60*/  @!P5 IMAD.MOV R67, RZ, RZ, -R67 ;  /* 0x000000ffff43d224 */ /* 0x000fe200078e0a43 */
[----:B------:R-:W-:Y:S01]  /*3a70*/  ISETP.GE.AND P5, PT, R76, RZ, PT ;  /* 0x000000ff4c00720c */ /* 0x000fe20003fa6270 */
[----:B------:R-:W-:Y:S01]  /*3a80*/  VIADD R76, R2, 0x1b8 ;  /* 0x000001b8024c7836 */ /* 0x000fe20000000000 */
[----:B------:R-:W-:Y:S01]  /*3a90*/  IABS R73, R3 ;  /* 0x0000000300497213 */ /* 0x000fe20000000000 */
[----:B------:R-:W-:-:S04]  /*3aa0*/  IMAD.HI.U32 R22, R0, R75, RZ ;  /* 0x0000004b00167227 */ /* 0x000fc800078e00ff */
[--C-:B------:R-:W-:Y:S01]  /*3ab0*/  @!P1 IMAD.IADD R68, R68, 0x1, -R168.reuse ;  /* 0x0000000144449824 */ /* 0x100fe200078e0aa8 */
[----:B------:R-:W-:Y:S01]  /*3ac0*/  ISETP.GE.AND P1, PT, R77, RZ, PT ;  /* 0x000000ff4d00720c */ /* 0x000fe20003f26270 */
[--C-:B------:R-:W-:Y:S01]  /*3ad0*/  @!P3 IMAD.IADD R71, R71, 0x1, -R168.reuse ;  /* 0x000000014747b824 */ /* 0x100fe200078e0aa8 */
[----:B------:R-:W-:Y:S01]  /*3ae0*/  IABS R77, R76 ;  /* 0x0000004c004d7213 */ /* 0x000fe20000000000 */
[----:B------:R-:W-:Y:S01]  /*3af0*/  @!P0 IMAD.IADD R66, R66, 0x1, -R168 ;  /* 0x0000000142428824 */ /* 0x000fe200078e0aa8 */
[----:B------:R-:W-:Y:S01]  /*3b00*/  ISETP.GE.AND P0, PT, R72, RZ, PT ;  /* 0x000000ff4800720c */ /* 0x000fe20003f06270 */
[----:B------:R-:W-:Y:S01]  /*3b10*/  IMAD.MOV R22, RZ, RZ, -R22 ;  /* 0x000000ffff167224 */ /* 0x000fe200078e0a16 */
[----:B------:R-:W-:Y:S01]  /*3b20*/  ISETP.GT.U32.AND P3, PT, R168, R71, PT ;  /* 0x00000047a800720c */ /* 0x000fe20003f64070 */
[----:B------:R-:W-:Y:S02]  /*3b30*/  @!P2 IMAD.IADD R70, R70, 0x1, -R168 ;  /* 0x000000014646a824 */ /* 0x000fe400078e0aa8 */
[----:B------:R-:W-:Y:S01]  /*3b40*/  @!P4 IMAD.MOV R68, RZ, RZ, -R68 ;  /* 0x000000ffff44c224 */ /* 0x000fe200078e0a44 */
[----:B------:R-:W-:Y:S01]  /*3b50*/  ISETP.GE.AND P4, PT, R3, RZ, PT ;  /* 0x000000ff0300720c */ /* 0x000fe20003f86270 */
[----:B------:R-:W-:Y:S01]  /*3b60*/  IMAD.HI.U32 R3, R0, R73, RZ ;  /* 0x0000004900037227 */ /* 0x000fe200078e00ff */
[----:B------:R-:W-:-:S03]  /*3b70*/  ISETP.GT.U32.AND P2, PT, R168, R70, PT ;  /* 0x00000046a800720c */ /* 0x000fc60003f44070 */
[----:B------:R-:W-:Y:S02]  /*3b80*/  IMAD R72, R168, R22, R75 ;  /* 0x00000016a8487224 */ /* 0x000fe400078e024b */
[----:B------:R-:W-:Y:S02]  /*3b90*/  VIADD R22, R2, 0x1b9 ;  /* 0x000001b902167836 */ /* 0x000fe40000000000 */
[----:B------:R-:W-:Y:S02]  /*3ba0*/  IMAD.MOV R3, RZ, RZ, -R3 ;  /* 0x000000ffff037224 */ /* 0x000fe400078e0a03 */
[----:B------:R-:W-:Y:S01]  /*3bb0*/  @!P6 IMAD.MOV R66, RZ, RZ, -R66 ;  /* 0x000000ffff42e224 */ /* 0x000fe200078e0a42 */
[----:B------:R-:W-:Y:S01]  /*3bc0*/  IABS R75, R22 ;  /* 0x00000016004b7213 */ /* 0x000fe20000000000 */
[----:B------:R-:W-:Y:S01]  /*3bd0*/  IMAD R73, R168, R3, R73 ;  /* 0x00000003a8497224 */ /* 0x000fe200078e0249 */
[----:B------:R-:W-:Y:S01]  /*3be0*/  ISETP.GE.AND P6, PT, R74, RZ, PT ;  /* 0x000000ff4a00720c */ /* 0x000fe20003fc6270 */
[----:B------:R-:W-:Y:S01]  /*3bf0*/  @!P0 IMAD.MOV R69, RZ, RZ, -R69 ;  /* 0x000000ffff458224 */ /* 0x000fe200078e0a45 */
[----:B------:R-:W-:Y:S01]  /*3c00*/  ISETP.GE.AND P0, PT, R22, RZ, PT ;  /* 0x000000ff1600720c */ /* 0x000fe20003f06270 */
[----:B------:R-:W-:-:S04]  /*3c10*/  IMAD.HI.U32 R22, R0, R75, RZ ;  /* 0x0000004b00167227 */ /* 0x000fc800078e00ff */
[--C-:B------:R-:W-:Y:S01]  /*3c20*/  @!P3 IMAD.IADD R71, R71, 0x1, -R168.reuse ;  /* 0x000000014747b824 */ /* 0x100fe200078e0aa8 */
[----:B------:R-:W-:Y:S01]  /*3c30*/  ISETP.GT.U32.AND P3, PT, R168, R73, PT ;  /* 0x00000049a800720c */ /* 0x000fe20003f64070 */
[----:B------:R-:W-:Y:S01]  /*3c40*/  @!P2 IMAD.IADD R70, R70, 0x1, -R168 ;  /* 0x000000014646a824 */ /* 0x000fe200078e0aa8 */
[C---:B------:R-:W-:Y:S01]  /*3c50*/  ISETP.GT.U32.AND P2, PT, R168.reuse, R72, PT ;  /* 0x00000048a800720c */ /* 0x040fe20003f44070 */
[----:B------:R-:W-:Y:S02]  /*3c60*/  IMAD.MOV R22, RZ, RZ, -R22 ;  /* 0x000000ffff167224 */ /* 0x000fe400078e0a16 */
[----:B------:R-:W-:Y:S02]  /*3c70*/  @!P6 IMAD.MOV R70, RZ, RZ, -R70 ;  /* 0x000000ffff46e224 */ /* 0x000fe400078e0a46 */
[----:B------:R-:W-:Y:S02]  /*3c80*/  IMAD R74, R168, R22, R75 ;  /* 0x00000016a84a7224 */ /* 0x000fe400078e024b */
[----:B------:R-:W-:-:S03]  /*3c90*/  IMAD.HI.U32 R3, R0, R77, RZ ;  /* 0x0000004d00037227 */ /* 0x000fc600078e00ff */
[----:B------:R-:W-:Y:S01]  /*3ca0*/  ISETP.GT.U32.AND P6, PT, R168, R74, PT ;  /* 0x0000004aa800720c */ /* 0x000fe20003fc4070 */
[--C-:B------:R-:W-:Y:S02]  /*3cb0*/  @!P3 IMAD.IADD R73, R73, 0x1, -R168.reuse ;  /* 0x000000014949b824 */ /* 0x100fe400078e0aa8 */
[----:B------:R-:W-:Y:S02]  /*3cc0*/  @!P2 IMAD.IADD R72, R72, 0x1, -R168 ;  /* 0x000000014848a824 */ /* 0x000fe400078e0aa8 */
[----:B------:R-:W-:Y:S01]  /*3cd0*/  VIADD R78, R2, 0x1b7 ;  /* 0x000001b7024e7836 */ /* 0x000fe20000000000 */
[C---:B------:R-:W-:Y:S01]  /*3ce0*/  ISETP.GT.U32.AND P3, PT, R168.reuse, R73, PT ;  /* 0x00000049a800720c */ /* 0x040fe20003f64070 */
[----:B------:R-:W-:Y:S01]  /*3cf0*/  IMAD.MOV R3, RZ, RZ, -R3 ;  /* 0x000000ffff037224 */ /* 0x000fe200078e0a03 */
[----:B------:R-:W-:Y:S01]  /*3d00*/  ISETP.GT.U32.AND P2, PT, R168, R72, PT ;  /* 0x00000048a800720c */ /* 0x000fe20003f44070 */
[----:B------:R-:W-:Y:S01]  /*3d10*/  VIADD R82, R2, 0x1b6 ;  /* 0x000001b602527836 */ /* 0x000fe20000000000 */
[----:B------:R-:W-:Y:S01]  /*3d20*/  IABS R79, R78 ;  /* 0x0000004e004f7213 */ /* 0x000fe20000000000 */
[----:B------:R-:W-:-:S02]  /*3d30*/  IMAD R75, R168, R3, R77 ;  /* 0x00000003a84b7224 */ /* 0x000fc400078e024d */
[----:B------:R-:W-:Y:S01]  /*3d40*/  @!P6 IMAD.IADD R74, R74, 0x1, -R168 ;  /* 0x000000014a4ae824 */ /* 0x000fe200078e0aa8 */
[----:B------:R-:W-:Y:S01]  /*3d50*/  IABS R77, R82 ;  /* 0x00000052004d7213 */ /* 0x000fe20000000000 */
[----:B------:R-:W-:-:S03]  /*3d60*/  IMAD.HI.U32 R22, R0, R79, RZ ;  /* 0x0000004f00167227 */ /* 0x000fc600078e00ff */
[C---:B------:R-:W-:Y:S01]  /*3d70*/  ISETP.GT.U32.AND P6, PT, R168.reuse, R74, PT ;  /* 0x0000004aa800720c */ /* 0x040fe20003fc4070 */
[----:B------:R-:W-:Y:S01]  /*3d80*/  @!P3 IMAD.IADD R73, R73, 0x1, -R168 ;  /* 0x000000014949b824 */ /* 0x000fe200078e0aa8 */
[----:B------:R-:W-:Y:S01]  /*3d90*/  ISETP.GT.U32.AND P3, PT, R168, R75, PT ;  /* 0x0000004ba800720c */ /* 0x000fe20003f64070 */
[----:B------:R-:W-:-:S04]  /*3da0*/  IMAD.HI.U32 R3, R0, R77, RZ ;  /* 0x0000004d00037227 */ /* 0x000fc800078e00ff */
[----:B------:R-:W-:Y:S02]  /*3db0*/  IMAD.MOV R22, RZ, RZ, -R22 ;  /* 0x000000ffff167224 */ /* 0x000fe400078e0a16 */
[----:B------:R-:W-:Y:S01]  /*3dc0*/  @!P2 IMAD.IADD R72, R72, 0x1, -R168 ;  /* 0x000000014848a824 */ /* 0x000fe200078e0aa8 */
[----:B------:R-:W-:Y:S01]  /*3dd0*/  ISETP.GE.AND P2, PT, R78, RZ, PT ;  /* 0x000000ff4e00720c */ /* 0x000fe20003f46270 */
[----:B------:R-:W-:Y:S02]  /*3de0*/  VIADD R84, R2, 0x1b5 ;  /* 0x000001b502547836 */ /* 0x000fe40000000000 */
[----:B------:R-:W-:Y:S01]  /*3df0*/  @!P5 IMAD.MOV R71, RZ, RZ, -R71 ;  /* 0x000000ffff47d224 */ /* 0x000fe200078e0a47 */
[----:B------:R-:W-:Y:S01]  /*3e00*/  ISETP.GE.AND P5, PT, R76, RZ, PT ;  /* 0x000000ff4c00720c */ /* 0x000fe20003fa6270 */
[----:B------:R-:W-:Y:S01]  /*3e10*/  VIADD R86, R2, 0x1b4 ;  /* 0x000001b402567836 */ /* 0x000fe20000000000 */
[----:B------:R-:W-:Y:S01]  /*3e20*/  IABS R81, R84 ;  /* 0x0000005400517213 */ /* 0x000fe20000000000 */
[----:B------:R-:W-:-:S02]  /*3e30*/  IMAD.MOV R78, RZ, RZ, -R3 ;  /* 0x000000ffff4e7224 */ /* 0x000fc400078e0a03 */
[----:B------:R-:W-:Y:S01]  /*3e40*/  IMAD R76, R168, R22, R79 ;  /* 0x00000016a84c7224 */ /* 0x000fe200078e024f */
[----:B------:R-:W-:Y:S01]  /*3e50*/  IABS R83, R86 ;  /* 0x0000005600537213 */ /* 0x000fe20000000000 */
[----:B------:R-:W-:Y:S02]  /*3e60*/  VIADD R88, R2, 0x1b3 ;  /* 0x000001b302587836 */ /* 0x000fe40000000000 */
[----:B------:R-:W-:Y:S02]  /*3e70*/  IMAD R77, R168, R78, R77 ;  /* 0x0000004ea84d7224 */ /* 0x000fe400078e024d */
[----:B------:R-:W-:Y:S01]  /*3e80*/  @!P6 IMAD.IADD R74, R74, 0x1, -R168 ;  /* 0x000000014a4ae824 */ /* 0x000fe200078e0aa8 */
[----:B------:R-:W-:Y:S01]  /*3e90*/  ISETP.GT.U32.AND P6, PT, R168, R76, PT ;  /* 0x0000004ca800720c */ /* 0x000fe20003fc4070 */
[----:B------:R-:W-:Y:S01]  /*3ea0*/  IMAD.HI.U32 R3, R0, R81, RZ ;  /* 0x0000005100037227 */ /* 0x000fe200078e00ff */
[----:B------:R-:W-:-:S03]  /*3eb0*/  IABS R85, R88 ;  /* 0x0000005800557213 */ /* 0x000fc60000000000 */
[----:B------:R-:W-:Y:S01]  /*3ec0*/  @!P3 IMAD.IADD R75, R75, 0x1, -R168 ;  /* 0x000000014b4bb824 */ /* 0x000fe200078e0aa8 */
[----:B------:R-:W-:Y:S01]  /*3ed0*/  ISETP.GT.U32.AND P3, PT, R168, R77, PT ;  /* 0x0000004da800720c */ /* 0x000fe20003f64070 */
[----:B------:R-:W-:-:S04]  /*3ee0*/  IMAD.HI.U32 R22, R0, R83, RZ ;  /* 0x0000005300167227 */ /* 0x000fc800078e00ff */
[----:B------:R-:W-:Y:S02]  /*3ef0*/  IMAD.MOV R78, RZ, RZ, -R3 ;  /* 0x000000ffff4e7224 */ /* 0x000fe400078e0a03 */
[----:B------:R-:W-:-:S04]  /*3f00*/  IMAD.HI.U32 R79, R0, R85, RZ ;  /* 0x00000055004f7227 */ /* 0x000fc800078e00ff */
[----:B------:R-:W-:Y:S02]  /*3f10*/  IMAD.MOV R22, RZ, RZ, -R22 ;  /* 0x000000ffff167224 */ /* 0x000fe400078e0a16 */
[C---:B------:R-:W-:Y:S02]  /*3f20*/  IMAD R78, R168.reuse, R78, R81 ;  /* 0x0000004ea84e7224 */ /* 0x040fe400078e0251 */
[----:B------:R-:W-:Y:S02]  /*3f30*/  IMAD.MOV R80, RZ, RZ, -R79 ;  /* 0x000000ffff507224 */ /* 0x000fe400078e0a4f */
[----:B------:R-:W-:Y:S02]  /*3f40*/  IMAD R79, R168, R22, R83 ;  /* 0x00000016a84f7224 */ /* 0x000fe400078e0253 */
[----:B------:R-:W-:Y:S01]  /*3f50*/  @!P6 IMAD.IADD R76, R76, 0x1, -R168 ;  /* 0x000000014c4ce824 */ /* 0x000fe200078e0aa8 */
[----:B------:R-:W-:Y:S01]  /*3f60*/  ISETP.GT.U32.AND P6, PT, R168, R78, PT ;  /* 0x0000004ea800720c */ /* 0x000fe20003fc4070 */
[----:B------:R-:W-:-:S02]  /*3f70*/  VIADD R89, R2, 0x1b2 ;  /* 0x000001b202597836 */ /* 0x000fc40000000000 */
[----:B------:R-:W-:Y:S01]  /*3f80*/  @!P3 IMAD.IADD R77, R77, 0x1, -R168 ;  /* 0x000000014d4db824 */ /* 0x000fe200078e0aa8 */
[C---:B------:R-:W-:Y:S01]  /*3f90*/  ISETP.GT.U32.AND P3, PT, R168.reuse, R75, PT ;  /* 0x0000004ba800720c */ /* 0x040fe20003f64070 */
[----:B------:R-:W-:Y:S01]  /*3fa0*/  @!P0 IMAD.MOV R74, RZ, RZ, -R74 ;  /* 0x000000ffff4a8224 */ /* 0x000fe200078e0a4a */
[----:B------:R-:W-:Y:S01]  /*3fb0*/  ISETP.GT.U32.AND P0, PT, R168, R79, PT ;  /* 0x0000004fa800720c */ /* 0x000fe20003f04070 */
[----:B------:R-:W-:Y:S01]  /*3fc0*/  @!P1 IMAD.MOV R72, RZ, RZ, -R72 ;  /* 0x000000ffff489224 */ /* 0x000fe200078e0a48 */
[----:B------:R-:W-:Y:S01]  /*3fd0*/  IABS R87, R89 ;  /* 0x0000005900577213 */ /* 0x000fe20000000000 */
[----:B------:R-:W-:Y:S01]  /*3fe0*/  VIADD R90, R2, 0x1b1 ;  /* 0x000001b1025a7836 */ /* 0x000fe20000000000 */
[----:B------:R-:W-:Y:S01]  /*3ff0*/  ISETP.GT.U32.AND P1, PT, R168, R76, PT ;  /* 0x0000004ca800720c */ /* 0x000fe20003f24070 */
[----:B------:R-:W-:Y:S02]  /*4000*/  VIADD R91, R2, 0x1b0 ;  /* 0x000001b0025b7836 */ /* 0x000fe40000000000 */
[----:B------:R-:W-:Y:S01]  /*4010*/  IMAD.HI.U32 R3, R0, R87, RZ ;  /* 0x0000005700037227 */ /* 0x000fe200078e00ff */
[----:B------:R-:W-:-:S03]  /*4020*/  IABS R83, R90 ;  /* 0x0000005a00537213 */ /* 0x000fc60000000000 */
[--C-:B------:R-:W-:Y:S01]  /*4030*/  @!P6 IMAD.IADD R78, R78, 0x1, -R168.reuse ;  /* 0x000000014e4ee824 */ /* 0x100fe200078e0aa8 */
[C---:B------:R-:W-:Y:S01]  /*4040*/  ISETP.GT.U32.AND P6, PT, R168.reuse, R77, PT ;  /* 0x0000004da800720c */ /* 0x040fe20003fc4070 */
[----:B------:R-:W-:Y:S02]  /*4050*/  IMAD.MOV R3, RZ, RZ, -R3 ;  /* 0x000000ffff037224 */ /* 0x000fe400078e0a03 */
[C---:B------:R-:W-:Y:S01]  /*4060*/  IMAD R80, R168.reuse, R80, R85 ;  /* 0x00000050a8507224 */ /* 0x040fe200078e0255 */
[----:B------:R-:W-:Y:S01]  /*4070*/  IABS R85, R91 ;  /* 0x0000005b00557213 */ /* 0x000fe20000000000 */
[--C-:B------:R-:W-:Y:S02]  /*4080*/  @!P3 IMAD.IADD R75, R75, 0x1, -R168.reuse ;  /* 0x000000014b4bb824 */ /* 0x100fe400078e0aa8 */
[----:B------:R-:W-:Y:S01]  /*4090*/  @!P0 IMAD.IADD R79, R79, 0x1, -R168 ;  /* 0x000000014f4f8824 */ /* 0x000fe200078e0aa8 */
[C---:B------:R-:W-:Y:S01]  /*40a0*/  ISETP.GT.U32.AND P3, PT, R168.reuse, R80, PT ;  /* 0x00000050a800720c */ /* 0x040fe20003f64070 */
[----:B------:R-:W-:Y:S01]  /*40b0*/  IMAD R81, R168, R3, R87 ;  /* 0x00000003a8517224 */ /* 0x000fe200078e0257 */
[----:B------:R-:W-:Y:S01]  /*40c0*/  ISETP.GE.AND P0, PT, R86, RZ, PT ;  /* 0x000000ff5600720c */ /* 0x000fe20003f06270 */
[----:B------:R-:W-:Y:S01]  /*40d0*/  @!P5 IMAD.MOV R75, RZ, RZ, -R75 ;  /* 0x000000ffff4bd224 */ /* 0x000fe200078e0a4b */
[----:B------:R-:W-:Y:S01]  /*40e0*/  ISETP.GT.U32.AND P5, PT, R168, R79, PT ;  /* 0x0000004fa800720c */ /* 0x000fe20003fa4070 */
[----:B------:R-:W-:-:S04]  /*40f0*/  IMAD.HI.U32 R3, R0, R83, RZ ;  /* 0x0000005300037227 */ /* 0x000fc800078e00ff */
[----:B------:R-:W-:Y:S01]  /*4100*/  @!P4 IMAD.MOV R73, RZ, RZ, -R73 ;  /* 0x000000ffff49c224 */ /* 0x000fe200078e0a49 */
[----:B------:R-:W-:Y:S01]  /*4110*/  ISETP.GT.U32.AND P4, PT, R168, R78, PT ;  /* 0x0000004ea800720c */ /* 0x000fe20003f84070 */
[----:B------:R-:W-:-:S04]  /*4120*/  IMAD.HI.U32 R22, R0, R85, RZ ;  /* 0x0000005500167227 */ /* 0x000fc800078e00ff */
[----:B------:R-:W-:Y:S01]  /*4130*/  @!P1 IMAD.IADD R76, R76, 0x1, -R168 ;  /* 0x000000014c4c9824 */ /* 0x000fe200078e0aa8 */
[----:B------:R-:W-:Y:S01]  /*4140*/  ISETP.GE.AND P1, PT, R82, RZ, PT ;  /* 0x000000ff5200720c */ /* 0x000fe20003f26270 */
[----:B------:R-:W-:Y:S02]  /*4150*/  IMAD.MOV R3, RZ, RZ, -R3 ;  /* 0x000000ffff037224 */ /* 0x000fe400078e0a03 */
[----:B------:R-:W-:Y:S02]  /*4160*/  IMAD.MOV R22, RZ, RZ, -R22 ;  /* 0x000000ffff167224 */ /* 0x000fe400078e0a16 */
[----:B------:R-:W-:Y:S01]  /*4170*/  @!P6 IMAD.IADD R77, R77, 0x1, -R168 ;  /* 0x000000014d4de824 */ /* 0x000fe200078e0aa8 */
[C---:B------:R-:W-:Y:S01]  /*4180*/  ISETP.GT.U32.AND P6, PT, R168.reuse, R81, PT ;  /* 0x00000051a800720c */ /* 0x040fe20003fc4070 */
[C---:B------:R-:W-:Y:S02]  /*4190*/  IMAD R82, R168.reuse, R3, R83 ;  /* 0x00000003a8527224 */ /* 0x040fe400078e0253 */
[----:B------:R-:W-:-:S02]  /*41a0*/  IMAD R83, R168, R22, R85 ;  /* 0x00000016a8537224 */ /* 0x000fc400078e0255 */
[--C-:B------:R-:W-:Y:S02]  /*41b0*/  @!P5 IMAD.IADD R79, R79, 0x1, -R168.reuse ;  /* 0x000000014f4fd824 */ /* 0x100fe400078e0aa8 */
[--C-:B------:R-:W-:Y:S01]  /*41c0*/  @!P4 IMAD.IADD R78, R78, 0x1, -R168.reuse ;  /* 0x000000014e4ec824 */ /* 0x100fe200078e0aa8 */
[----:B------:R-:W-:Y:S01]  /*41d0*/  ISETP.GT.U32.AND P5, PT, R168, R83, PT ;  /* 0x00000053a800720c */ /* 0x000fe20003fa4070 */
[----:B------:R-:W-:Y:S01]  /*41e0*/  @!P3 IMAD.IADD R80, R80, 0x1, -R168 ;  /* 0x000000015050b824 */ /* 0x000fe200078e0aa8 */
[----:B------:R-:W-:Y:S01]  /*41f0*/  ISETP.GE.AND P4, PT, R84, RZ, PT ;  /* 0x000000ff5400720c */ /* 0x000fe20003f86270 */
[----:B------:R-:W-:Y:S01]  /*4200*/  @!P1 IMAD.MOV R77, RZ, RZ, -R77 ;  /* 0x000000ffff4d9224 */ /* 0x000fe200078e0a4d */
[C---:B------:R-:W-:Y:S01]  /*4210*/  ISETP.GT.U32.AND P1, PT, R168.reuse, R82, PT ;  /* 0x00000052a800720c */ /* 0x040fe20003f24070 */
[----:B------:R-:W-:Y:S01]  /*4220*/  @!P2 IMAD.MOV R76, RZ, RZ, -R76 ;  /* 0x000000ffff4ca224 */ /* 0x000fe200078e0a4c */
[----:B------:R-:W-:Y:S01]  /*4230*/  ISETP.GT.U32.AND P2, PT, R168, R80, PT ;  /* 0x00000050a800720c */ /* 0x000fe20003f44070 */
[----:B------:R-:W-:Y:S01]  /*4240*/  VIADD R22, R2, 0x1af ;  /* 0x000001af02167836 */ /* 0x000fe20000000000 */
[----:B------:R-:W-:Y:S01]  /*4250*/  ISETP.GE.AND P3, PT, R88, RZ, PT ;  /* 0x000000ff5800720c */ /* 0x000fe20003f66270 */
[----:B------:R-:W-:-:S02]  /*4260*/  @!P6 IMAD.IADD R81, R81, 0x1, -R168 ;  /* 0x000000015151e824 */ /* 0x000fc400078e0aa8 */
[----:B------:R-:W-:Y:S01]  /*4270*/  VIADD R84, R2, 0x1ae ;  /* 0x000001ae02547836 */ /* 0x000fe20000000000 */
[----:B------:R-:W-:Y:S01]  /*4280*/  IABS R85, R22 ;  /* 0x0000001600557213 */ /* 0x000fe20000000000 */
[----:B------:R-:W-:Y:S01]  /*4290*/  @!P5 IMAD.IADD R83, R83, 0x1, -R168 ;  /* 0x000000015353d824 */ /* 0x000fe200078e0aa8 */
[----:B------:R-:W-:Y:S01]  /*42a0*/  ISETP.GT.U32.AND P6, PT, R168, R81, PT ;  /* 0x00000051a800720c */ /* 0x000fe20003fc4070 */
[----:B------:R-:W-:Y:S01]  /*42b0*/  @!P4 IMAD.MOV R78, RZ, RZ, -R78 ;  /* 0x000000ffff4ec224 */ /* 0x000fe200078e0a4e */
[----:B------:R-:W-:Y:S01]  /*42c0*/  IABS R87, R84 ;  /* 0x0000005400577213 */ /* 0x000fe20000000000 */
[----:B------:R-:W-:Y:S01]  /*42d0*/  IMAD.HI.U32 R3, R0, R85, RZ ;  /* 0x0000005500037227 */ /* 0x000fe200078e00ff */
[----:B------:R-:W-:Y:S02]  /*42e0*/  ISETP.GE.AND P4, PT, R89, RZ, PT ;  /* 0x000000ff5900720c */ /* 0x000fe40003f86270 */
[----:B------:R-:W-:Y:S01]  /*42f0*/  ISETP.GT.U32.AND P5, PT, R168, R83, PT ;  /* 0x00000053a800720c */ /* 0x000fe20003fa4070 */
[--C-:B------:R-:W-:Y:S01]  /*4300*/  @!P1 IMAD.IADD R82, R82, 0x1, -R168.reuse ;  /* 0x0000000152529824 */ /* 0x100fe200078e0aa8 */
[----:B------:R-:W-:Y:S01]  /*4310*/  ISETP.GE.AND P1, PT, R22, RZ, PT ;  /* 0x000000ff1600720c */ /* 0x000fe20003f26270 */
[----:B------:R-:W-:Y:S01]  /*4320*/  @!P2 IMAD.IADD R80, R80, 0x1, -R168 ;  /* 0x000000015050a824 */ /* 0x000fe200078e0aa8 */
[----:B------:R-:W-:Y:S01]  /*4330*/  ISETP.GE.AND P2, PT, R90, RZ, PT ;  /* 0x000000ff5a00720c */ /* 0x000fe20003f46270 */
[----:B------:R-:W-:-:S04]  /*4340*/  IMAD.HI.U32 R22, R0, R87, RZ ;  /* 0x0000005700167227 */ /* 0x000fc800078e00ff */
[----:B------:R-:W-:Y:S02]  /*4350*/  IMAD.MOV R3, RZ, RZ, -R3 ;  /* 0x000000ffff037224 */ /* 0x000fe400078e0a03 */
[----:B------:R-:W-:Y:S02]  /*4360*/  IMAD.MOV R22, RZ, RZ, -R22 ;  /* 0x000000ffff167224 */ /* 0x000fe400078e0a16 */
[----:B------:R-:W-:Y:S01]  /*4370*/  @!P3 IMAD.MOV R80, RZ, RZ, -R80 ;  /* 0x000000ffff50b224 */ /* 0x000fe200078e0a50 */
[----:B------:R-:W-:Y:S01]  /*4380*/  ISETP.GE.AND P3, PT, R84, RZ, PT ;  /* 0x000000ff5400720c */ /* 0x000fe20003f66270 */
[----:B------:R-:W-:Y:S01]  /*4390*/  @!P6 IMAD.IADD R81, R81, 0x1, -R168 ;  /* 0x000000015151e824 */ /* 0x000fe200078e0aa8 */
[----:B------:R-:W-:Y:S01]  /*43a0*/  ISETP.GE.AND P6, PT, R91, RZ, PT ;  /* 0x000000ff5b00720c */ /* 0x000fe20003fc6270 */
[C---:B------:R-:W-:Y:S02]  /*43b0*/  IMAD R84, R168.reuse, R3, R85 ;  /* 0x00000003a8547224 */ /* 0x040fe400078e0255 */
[----:B------:R-:W-:-:S02]  /*43c0*/  IMAD R85, R168, R22, R87 ;  /* 0x00000016a8557224 */ /* 0x000fc400078e0257 */
[----:B------:R-:W-:Y:S01]  /*43d0*/  @!P4 IMAD.MOV R81, RZ, RZ, -R81 ;  /* 0x000000ffff51c224 */ /* 0x000fe200078e0a51 */
[C---:B------:R-:W-:Y:S01]  /*43e0*/  ISETP.GT.U32.AND P4, PT, R168.reuse, R84, PT ;  /* 0x00000054a800720c */ /* 0x040fe20003f84070 */
[----:B------:R-:W-:Y:S01]  /*43f0*/  @!P0 IMAD.MOV R79, RZ, RZ, -R79 ;  /* 0x000000ffff4f8224 */ /* 0x000fe200078e0a4f */
[C---:B------:R-:W-:Y:S01]  /*4400*/  ISETP.GT.U32.AND P0, PT, R168.reuse, R82, PT ;  /* 0x00000052a800720c */ /* 0x040fe20003f04070 */
[--C-:B------:R-:W-:Y:S01]  /*4410*/  @!P5 IMAD.IADD R83, R83, 0x1, -R168.reuse ;  /* 0x000000015353d824 */ /* 0x100fe200078e0aa8 */
[----:B------:R-:W-:Y:S01]  /*4420*/  ISETP.GT.U32.AND P5, PT, R168, R85, PT ;  /* 0x00000055a800720c */ /* 0x000fe20003fa4070 */
[C---:B------:R-:W-:Y:S02]  /*4430*/  VIADD R22, R2.reuse, 0x1ac ;  /* 0x000001ac02167836 */ /* 0x040fe40000000000 */
[C---:B------:R-:W-:Y:S02]  /*4440*/  VIADD R3, R2.reuse, 0x1ad ;  /* 0x000001ad02037836 */ /* 0x040fe40000000000 */
[----:B------:R-:W-:Y:S01]  /*4450*/  VIADD R86, R2, 0x1ab ;  /* 0x000001ab02567836 */ /* 0x000fe20000000000 */
[----:B------:R-:W-:Y:S01]  /*4460*/  IABS R91, R22 ;  /* 0x00000016005b7213 */ /* 0x000fe20000000000 */
[----:B------:R-:W-:Y:S01]  /*4470*/  @!P6 IMAD.MOV R83, RZ, RZ, -R83 ;  /* 0x000000ffff53e224 */ /* 0x000fe200078e0a53 */
[----:B------:R-:W-:Y:S01]  /*4480*/  IABS R89, R3 ;  /* 0x0000000300597213 */ /* 0x000fe20000000000 */
[--C-:B------:R-:W-:Y:S01]  /*4490*/  @!P4 IMAD.IADD R84, R84, 0x1, -R168.reuse ;  /* 0x000000015454c824 */ /* 0x100fe200078e0aa8 */
[----:B------:R-:W-:Y:S01]  /*44a0*/  IABS R93, R86 ;  /* 0x00000056005d7213 */ /* 0x000fe20000000000 */
[--C-:B------:R-:W-:Y:S01]  /*44b0*/  @!P0 IMAD.IADD R82, R82, 0x1, -R168.reuse ;  /* 0x0000000152528824 */ /* 0x100fe200078e0aa8 */
[----:B------:R-:W-:Y:S01]  /*44c0*/  ISETP.GE.AND P0, PT, R3, RZ, PT ;  /* 0x000000ff0300720c */ /* 0x000fe20003f06270 */
[----:B------:R-:W-:Y:S01]  /*44d0*/  @!P5 IMAD.IADD R85, R85, 0x1, -R168 ;  /* 0x000000015555d824 */ /* 0x000fe200078e0aa8 */
[----:B------:R-:W-:Y:S01]  /*44e0*/  ISETP.GT.U32.AND P4, PT, R168, R84, PT ;  /* 0x00000054a800720c */ /* 0x000fe20003f84070 */
[----:B------:R-:W-:Y:S01]  /*44f0*/  @!P2 IMAD.MOV R82, RZ, RZ, -R82 ;  /* 0x000000ffff52a224 */ /* 0x000fe200078e0a52 */
[----:B------:R-:W-:Y:S01]  /*4500*/  ISETP.GE.AND P2, PT, R22, RZ, PT ;  /* 0x000000ff1600720c */ /* 0x000fe20003f46270 */
[----:B------:R-:W-:Y:S01]  /*4510*/  IMAD.HI.U32 R22, R0, R91, RZ ;  /* 0x0000005b00167227 */ /* 0x000fe200078e00ff */
[----:B------:R-:W-:-:S02]  /*4520*/  ISETP.GT.U32.AND P5, PT, R168, R85, PT ;  /* 0x00000055a800720c */ /* 0x000fc40003fa4070 */
[----:B------:R-:W-:Y:S01]  /*4530*/  ISETP.GE.AND P6, PT, R86, RZ, PT ;  /* 0x000000ff5600720c */ /* 0x000fe20003fc6270 */
[----:B------:R-:W-:-:S04]  /*4540*/  IMAD.HI.U32 R3, R0, R89, RZ ;  /* 0x0000005900037227 */ /* 0x000fc800078e00ff */
[----:B------:R-:W-:-:S04]  /*4550*/  IMAD.HI.U32 R87, R0, R93, RZ ;  /* 0x0000005d00577227 */ /* 0x000fc800078e00ff */
[----:B------:R-:W-:Y:S02]  /*4560*/  IMAD.MOV R22, RZ, RZ, -R22 ;  /* 0x000000ffff167224 */ /* 0x000fe400078e0a16 */
[----:B------:R-:W-:Y:S02]  /*4570*/  IMAD.MOV R3, RZ, RZ, -R3 ;  /* 0x000000ffff037224 */ /* 0x000fe400078e0a03 */
[----:B------:R-:W-:Y:S02]  /*4580*/  IMAD.MOV R88, RZ, RZ, -R87 ;  /* 0x000000ffff587224 */ /* 0x000fe400078e0a57 */
[C---:B------:R-:W-:Y:S02]  /*4590*/  IMAD R87, R168.reuse, R22, R91 ;  /* 0x00000016a8577224 */ /* 0x040fe400078e025b */
[----:B------:R-:W-:Y:S02]  /*45a0*/  IMAD R86, R168, R3, R89 ;  /* 0x00000003a8567224 */ /* 0x000fe400078e0259 */
[----:B------:R-:W-:-:S02]  /*45b0*/  @!P4 IMAD.IADD R84, R84, 0x1, -R168 ;  /* 0x000000015454c824 */ /* 0x000fc400078e0aa8 */
[C---:B------:R-:W-:Y:S01]  /*45c0*/  IMAD R88, R168.reuse, R88, R93 ;  /* 0x00000058a8587224 */ /* 0x040fe200078e025d */
[C---:B------:R-:W-:Y:S01]  /*45d0*/  ISETP.GT.U32.AND P4, PT, R168.reuse, R86, PT ;  /* 0x00000056a800720c */ /* 0x040fe20003f84070 */
[----:B------:R-:W-:Y:S01]  /*45e0*/  @!P5 IMAD.IADD R85, R85, 0x1, -R168 ;  /* 0x000000015555d824 */ /* 0x000fe200078e0aa8 */
[C---:B------:R-:W-:Y:S01]  /*45f0*/  ISETP.GT.U32.AND P5, PT, R168.reuse, R87, PT ;  /* 0x00000057a800720c */ /* 0x040fe20003fa4070 */
[----:B------:R-:W-:Y:S01]  /*4600*/  @!P1 IMAD.MOV R84, RZ, RZ, -R84 ;  /* 0x000000ffff549224 */ /* 0x000fe200078e0a54 */
[----:B------:R-:W-:Y:S01]  /*4610*/  ISETP.GT.U32.AND P1, PT, R168, R88, PT ;  /* 0x00000058a800720c */ /* 0x000fe20003f24070 */
[C---:B------:R-:W-:Y:S02]  /*4620*/  VIADD R22, R2.reuse, 0x1aa ;  /* 0x000001aa02167836 */ /* 0x040fe40000000000 */
[C---:B------:R-:W-:Y:S02]  /*4630*/  VIADD R94, R2.reuse, 0x1a8 ;  /* 0x000001a8025e7836 */ /* 0x040fe40000000000 */
[C---:B------:R-:W-:Y:S01]  /*4640*/  VIADD R96, R2.reuse, 0x1a7 ;  /* 0x000001a702607836 */ /* 0x040fe20000000000 */
[----:B------:R-:W-:Y:S01]  /*4650*/  IABS R89, R22 ;  /* 0x0000001600597213 */ /* 0x000fe20000000000 */
[----:B------:R-:W-:Y:S01]  /*4660*/  VIADD R90, R2, 0x1a9 ;  /* 0x000001a9025a7836 */ /* 0x000fe20000000000 */
[----:B------:R-:W-:Y:S01]  /*4670*/  IABS R97, R94 ;  /* 0x0000005e00617213 */ /* 0x000fe20000000000 */
[--C-:B------:R-:W-:Y:S01]  /*4680*/  @!P4 IMAD.IADD R86, R86, 0x1, -R168.reuse ;  /* 0x000000015656c824 */ /* 0x100fe200078e0aa8 */
[----:B------:R-:W-:Y:S01]  /*4690*/  IABS R99, R96 ;  /* 0x0000006000637213 */ /* 0x000fe20000000000 */
[--C-:B------:R-:W-:Y:S01]  /*46a0*/  @!P5 IMAD.IADD R87, R87, 0x1, -R168.reuse ;  /* 0x000000015757d824 */ /* 0x100fe200078e0aa8 */
[----:B------:R-:W-:Y:S01]  /*46b0*/  IABS R93, R90 ;  /* 0x0000005a005d7213 */ /* 0x000fe20000000000 */
[----:B------:R-:W-:Y:S01]  /*46c0*/  @!P1 IMAD.IADD R88, R88, 0x1, -R168 ;  /* 0x0000000158589824 */ /* 0x000fe200078e0aa8 */
[----:B------:R-:W-:Y:S01]  /*46d0*/  ISETP.GT.U32.AND P4, PT, R168, R86, PT ;  /* 0x00000056a800720c */ /* 0x000fe20003f84070 */
[----:B------:R-:W-:Y:S01]  /*46e0*/  IMAD.HI.U32 R3, R0, R89, RZ ;  /* 0x0000005900037227 */ /* 0x000fe200078e00ff */
[----:B------:R-:W-:-:S02]  /*46f0*/  ISETP.GT.U32.AND P5, PT, R168, R87, PT ;  /* 0x00000057a800720c */ /* 0x000fc40003fa4070 */
[----:B------:R-:W-:Y:S01]  /*4700*/  ISETP.GT.U32.AND P1, PT, R168, R88, PT ;  /* 0x00000058a800720c */ /* 0x000fe20003f24070 */
[----:B------:R-:W-:Y:S01]  /*4710*/  @!P3 IMAD.MOV R85, RZ, RZ, -R85 ;  /* 0x000000ffff55b224 */ /* 0x000fe200078e0a55 */
[----:B------:R-:W-:Y:S01]  /*4720*/  ISETP.GE.AND P3, PT, R22, RZ, PT ;  /* 0x000000ff1600720c */ /* 0x000fe20003f66270 */
[----:B------:R-:W-:Y:S02]  /*4730*/  IMAD.MOV R3, RZ, RZ, -R3 ;  /* 0x000000ffff037224 */ /* 0x000fe400078e0a03 */
[----:B------:R-:W-:-:S04]  /*4740*/  IMAD.HI.U32 R22, R0, R97, RZ ;  /* 0x0000006100167227 */ /* 0x000fc800078e00ff */
[----:B------:R-:W-:Y:S02]  /*4750*/  IMAD R89, R168, R3, R89 ;  /* 0x00000003a8597224 */ /* 0x000fe400078e0259 */
[----:B------:R-:W-:-:S04]  /*4760*/  IMAD.HI.U32 R91, R0, R99, RZ ;  /* 0x00000063005b7227 */ /* 0x000fc800078e00ff */
[----:B------:R-:W-:-:S04]  /*4770*/  IMAD.HI.U32 R3, R0, R93, RZ ;  /* 0x0000005d00037227 */ /* 0x000fc800078e00ff */
[----:B------:R-:W-:Y:S02]  /*4780*/  IMAD.MOV R22, RZ, RZ, -R22 ;  /* 0x000000ffff167224 */ /* 0x000fe400078e0a16 */
[----:B------:R-:W-:Y:S02]  /*4790*/  IMAD.MOV R92, RZ, RZ, -R91 ;  /* 0x000000ffff5c7224 */ /* 0x000fe400078e0a5b */
[----:B------:R-:W-:Y:S02]  /*47a0*/  IMAD.MOV R3, RZ, RZ, -R3 ;  /* 0x000000ffff037224 */ /* 0x000fe400078e0a03 */
[----:B------:R-:W-:Y:S02]  /*47b0*/  IMAD R91, R168, R22, R97 ;  /* 0x00000016a85b7224 */ /* 0x000fe400078e0261 */
[--C-:B------:R-:W-:Y:S01]  /*47c0*/  @!P5 IMAD.IADD R87, R87, 0x1, -R168.reuse ;  /* 0x000000015757d824 */ /* 0x100fe200078e0aa8 */
[----:B------:R-:W-:Y:S01]  /*47d0*/  ISETP.GE.AND P5, PT, R90, RZ, PT ;  /* 0x000000ff5a00720c */ /* 0x000fe20003fa6270 */
[----:B------:R-:W-:Y:S01]  /*47e0*/  @!P4 IMAD.IADD R86, R86, 0x1, -R168 ;  /* 0x000000015656c824 */ /* 0x000fe200078e0aa8 */
[C---:B------:R-:W-:Y:S01]  /*47f0*/  ISETP.GT.U32.AND P4, PT, R168.reuse, R89, PT ;  /* 0x00000059a800720c */ /* 0x040fe20003f84070 */
[----:B------:R-:W-:-:S02]  /*4800*/  IMAD R90, R168, R3, R93 ;  /* 0x00000003a85a7224 */ /* 0x000fc400078e025d */
[----:B------:R-:W-:Y:S02]  /*4810*/  IMAD R92, R168, R92, R99 ;  /* 0x0000005ca85c7224 */ /* 0x000fe400078e0263 */
[----:B------:R-:W-:Y:S01]  /*4820*/  @!P1 IMAD.IADD R88, R88, 0x1, -R168 ;  /* 0x0000000158589824 */ /* 0x000fe200078e0aa8 */
[----:B------:R-:W-:Y:S01]  /*4830*/  ISETP.GT.U32.AND P1, PT, R168, R91, PT ;  /* 0x0000005ba800720c */ /* 0x000fe20003f24070 */
[----:B------:R-:W-:Y:S02]  /*4840*/  VIADD R22, R2, 0x1a6 ;  /* 0x000001a602167836 */ /* 0x000fe40000000000 */
[----:B------:R-:W-:Y:S01]  /*4850*/  @!P0 IMAD.MOV R86, RZ, RZ, -R86 ;  /* 0x000000ffff568224 */ /* 0x000fe200078e0a56 */
[C---:B------:R-:W-:Y:S01]  /*4860*/  ISETP.GT.U32.AND P0, PT, R168.reuse, R90, PT ;  /* 0x0000005aa800720c */ /* 0x040fe20003f04070 */
[----:B------:R-:W-:Y:S01]  /*4870*/  @!P6 IMAD.MOV R88, RZ, RZ, -R88 ;  /* 0x000000ffff58e224 */ /* 0x000fe200078e0a58 */
[----:B------:R-:W-:Y:S01]  /*4880*/  ISETP.GT.U32.AND P6, PT, R168, R92, PT ;  /* 0x0000005ca800720c */ /* 0x000fe20003fc4070 */
[----:B------:R-:W-:Y:S01]  /*4890*/  VIADD R98, R2, 0x1a5 ;  /* 0x000001a502627836 */ /* 0x000fe20000000000 */
[----:B------:R-:W-:Y:S01]  /*48a0*/  IABS R93, R22 ;  /* 0x00000016005d7213 */ /* 0x000fe20000000000 */
[----:B------:R-:W-:-:S02]  /*48b0*/  @!P4 IMAD.IADD R89, R89, 0x1, -R168 ;  /* 0x000000015959c824 */ /* 0x000fc400078e0aa8 */
[----:B------:R-:W-:Y:S01]  /*48c0*/  @!P2 IMAD.MOV R87, RZ, RZ, -R87 ;  /* 0x000000ffff57a224 */ /* 0x000fe200078e0a57 */
[----:B------:R-:W-:Y:S01]  /*48d0*/  IABS R97, R98 ;  /* 0x0000006200617213 */ /* 0x000fe20000000000 */
[----:B------:R-:W-:Y:S01]  /*48e0*/  IMAD.HI.U32 R3, R0, R93, RZ ;  /* 0x0000005d00037227 */ /* 0x000fe200078e00ff */
[----:B------:R-:W-:Y:S02]  /*48f0*/  ISETP.GT.U32.AND P4, PT, R168, R89, PT ;  /* 0x00000059a800720c */ /* 0x000fe40003f84070 */
[----:B------:R-:W-:Y:S01]  /*4900*/  ISETP.GE.AND P2, PT, R94, RZ, PT ;  /* 0x000000ff5e00720c */ /* 0x000fe20003f46270 */
[--C-:B------:R-:W-:Y:S02]  /*4910*/  @!P1 IMAD.IADD R91, R91, 0x1, -R168.reuse ;  /* 0x000000015b5b9824 */ /* 0x100fe400078e0aa8 */
[----:B------:R-:W-:Y:S02]  /*4920*/  IMAD.MOV R3, RZ, RZ, -R3 ;  /* 0x000000ffff037224 */ /* 0x000fe400078e0a03 */
[--C-:B------:R-:W-:Y:S01]  /*4930*/  @!P0 IMAD.IADD R90, R90, 0x1, -R168.reuse ;  /* 0x000000015a5a8824 */ /* 0x100fe200078e0aa8 */
[----:B------:R-:W-:Y:S01]  /*4940*/  ISETP.GE.AND P0, PT, R22, RZ, PT ;  /* 0x000000ff1600720c */ /* 0x000fe20003f06270 */
[----:B------:R-:W-:Y:S01]  /*4950*/  @!P6 IMAD.IADD R92, R92, 0x1, -R168 ;  /* 0x000000015c5ce824 */ /* 0x000fe200078e0aa8 */
[C---:B------:R-:W-:Y:S01]  /*4960*/  ISETP.GT.U32.AND P6, PT, R168.reuse, R91, PT ;  /* 0x0000005ba800720c */ /* 0x040fe20003fc4070 */
[C---:B------:R-:W-:Y:S01]  /*4970*/  IMAD R93, R168.reuse, R3, R93 ;  /* 0x00000003a85d7224 */ /* 0x040fe200078e025d */
[----:B------:R-:W-:Y:S01]  /*4980*/  ISETP.GT.U32.AND P1, PT, R168, R90, PT ;  /* 0x0000005aa800720c */ /* 0x000fe20003f24070 */
[----:B------:R-:W-:-:S04]  /*4990*/  IMAD.HI.U32 R3, R0, R97, RZ ;  /* 0x0000006100037227 */ /* 0x000fc800078e00ff */
[----:B------:R-:W-:Y:S02]  /*49a0*/  IMAD.MOV R3, RZ, RZ, -R3 ;  /* 0x000000ffff037224 */ /* 0x000fe400078e0a03 */
[--C-:B------:R-:W-:Y:S01]  /*49b0*/  @!P4 IMAD.IADD R89, R89, 0x1, -R168.reuse ;  /* 0x000000015959c824 */ /* 0x100fe200078e0aa8 */
[----:B------:R-:W-:Y:S01]  /*49c0*/  ISETP.GE.AND P4, PT, R96, RZ, PT ;  /* 0x000000ff6000720c */ /* 0x000fe20003f86270 */
[----:B------:R-:W-:Y:S02]  /*49d0*/  IMAD R94, R168, R3, R97 ;  /* 0x00000003a85e7224 */ /* 0x000fe400078e0261 */
[--C-:B------:R-:W-:Y:S02]  /*49e0*/  @!P6 IMAD.IADD R91, R91, 0x1, -R168.reuse ;  /* 0x000000015b5be824 */ /* 0x100fe400078e0aa8 */
[----:B------:R-:W-:Y:S01]  /*49f0*/  VIADD R96, R2, 0x1a4 ;  /* 0x000001a402607836 */ /* 0x000fe20000000000 */
[----:B------:R-:W-:Y:S01]  /*4a00*/  ISETP.GT.U32.AND P6, PT, R168, R94, PT ;  /* 0x0000005ea800720c */ /* 0x000fe20003fc4070 */
[----:B------:R-:W-:Y:S01]  /*4a10*/  @!P1 IMAD.IADD R90, R90, 0x1, -R168 ;  /* 0x000000015a5a9824 */ /* 0x000fe200078e0aa8 */
[----:B------:R-:W-:Y:S01]  /*4a20*/  ISETP.GT.U32.AND P1, PT, R168, R93, PT ;  /* 0x0000005da800720c */ /* 0x000fe20003f24070 */
[----:B------:R-:W-:Y:S01]  /*4a30*/  VIADD R100, R2, 0x1a3 ;  /* 0x000001a302647836 */ /* 0x000fe20000000000 */
[----:B------:R-:W-:Y:S01]  /*4a40*/  IABS R99, R96 ;  /* 0x0000006000637213 */ /* 0x000fe20000000000 */
[----:B------:R-:W-:Y:S01]  /*4a50*/  @!P3 IMAD.MOV R89, RZ, RZ, -R89 ;  /* 0x000000ffff59b224 */ /* 0x000fe200078e0a59 */
[----:B------:R-:W-:Y:S01]  /*4a60*/  ISETP.GT.U32.AND P3, PT, R168, R92, PT ;  /* 0x0000005ca800720c */ /* 0x000fe20003f64070 */
[----:B------:R-:W-:Y:S01]  /*4a70*/  VIADD R102, R2, 0x1a2 ;  /* 0x000001a202667836 */ /* 0x000fe20000000000 */
[----:B------:R-:W-:Y:S01]  /*4a80*/  IABS R101, R100 ;  /* 0x0000006400657213 */ /* 0x000fe20000000000 */
[----:B------:R-:W-:-:S03]  /*4a90*/  IMAD.HI.U32 R3, R0, R99, RZ ;  /* 0x0000006300037227 */ /* 0x000fc600078e00ff */
[----:B------:R-:W-:Y:S01]  /*4aa0*/  IABS R103, R102 ;  /* 0x0000006600677213 */ /* 0x000fe20000000000 */
[----:B------:R-:W-:Y:S02]  /*4ab0*/  @!P6 IMAD.IADD R94, R94, 0x1, -R168 ;  /* 0x000000015e5ee824 */ /* 0x000fe400078e0aa8 */
[----:B------:R-:W-:-:S03]  /*4ac0*/  IMAD.HI.U32 R22, R0, R101, RZ ;  /* 0x0000006500167227 */ /* 0x000fc600078e00ff */
[----:B------:R-:W-:Y:S01]  /*4ad0*/  ISETP.GT.U32.AND P6, PT, R168, R94, PT ;  /* 0x0000005ea800720c */ /* 0x000fe20003fc4070 */
[----:B------:R-:W-:Y:S02]  /*4ae0*/  IMAD.MOV R3, RZ, RZ, -R3 ;  /* 0x000000ffff037224 */ /* 0x000fe400078e0a03 */
[----:B------:R-:W-:Y:S01]  /*4af0*/  @!P1 IMAD.IADD R93, R93, 0x1, -R168 ;  /* 0x000000015d5d9824 */ /* 0x000fe200078e0aa8 */
[----:B------:R-:W-:Y:S01]  /*4b00*/  ISETP.GE.AND P1, PT, R96, RZ, PT ;  /* 0x000000ff6000720c */ /* 0x000fe20003f26270 */
[----:B------:R-:W-:-:S04]  /*4b10*/  IMAD.HI.U32 R97, R0, R103, RZ ;  /* 0x0000006700617227 */ /* 0x000fc800078e00ff */
[----:B------:R-:W-:Y:S02]  /*4b20*/  IMAD.MOV R22, RZ, RZ, -R22 ;  /* 0x000000ffff167224 */ /* 0x000fe400078e0a16 */
[----:B------:R-:W-:Y:S02]  /*4b30*/  IMAD R96, R168, R3, R99 ;  /* 0x00000003a8607224 */ /* 0x000fe400078e0263 */
[----:B------:R-:W-:Y:S01]  /*4b40*/  @!P3 IMAD.IADD R92, R92, 0x1, -R168 ;  /* 0x000000015c5cb824 */ /* 0x000fe200078e0aa8 */
[----:B------:R-:W-:Y:S01]  /*4b50*/  ISETP.GE.AND P3, PT, R98, RZ, PT ;  /* 0x000000ff6200720c */ /* 0x000fe20003f66270 */
[----:B------:R-:W-:Y:S02]  /*4b60*/  IMAD.MOV R98, RZ, RZ, -R97 ;  /* 0x000000ffff627224 */ /* 0x000fe400078e0a61 */
[C---:B------:R-:W-:Y:S02]  /*4b70*/  IMAD R97, R168.reuse, R22, R101 ;  /* 0x00000016a8617224 */ /* 0x040fe400078e0265 */
[----:B------:R-:W-:Y:S01]  /*4b80*/  @!P2 IMAD.MOV R91, RZ, RZ, -R91 ;  /* 0x000000ffff5ba224 */ /* 0x000fe200078e0a5b */
[C---:B------:R-:W-:Y:S01]  /*4b90*/  ISETP.GT.U32.AND P2, PT, R168.reuse, R96, PT ;  /* 0x00000060a800720c */ /* 0x040fe20003f44070 */
[----:B------:R-:W-:-:S02]  /*4ba0*/  IMAD R98, R168, R98, R103 ;  /* 0x00000062a8627224 */ /* 0x000fc400078e0267 */
[----:B------:R-:W-:Y:S01]  /*4bb0*/  @!P4 IMAD.MOV R92, RZ, RZ, -R92 ;  /* 0x000000ffff5cc224 */ /* 0x000fe200078e0a5c */
[----:B------:R-:W-:Y:S01]  /*4bc0*/  ISETP.GT.U32.AND P4, PT, R168, R97, PT ;  /* 0x00000061a800720c */ /* 0x000fe20003f84070 */
[----:B------:R-:W-:Y:S01]  /*4bd0*/  @!P6 IMAD.IADD R94, R94, 0x1, -R168 ;  /* 0x000000015e5ee824 */ /* 0x000fe200078e0aa8 */
[----:B------:R-:W-:Y:S01]  /*4be0*/  ISETP.GT.U32.AND P6, PT, R168, R98, PT ;  /* 0x00000062a800720c */ /* 0x000fe20003fc4070 */
[C---:B------:R-:W-:Y:S02]  /*4bf0*/  VIADD R104, R2.reuse, 0x1a1 ;  /* 0x000001a102687836 */ /* 0x040fe40000000000 */
[----:B------:R-:W-:Y:S02]  /*4c00*/  VIADD R106, R2, 0x1a0 ;  /* 0x000001a0026a7836 */ /* 0x000fe40000000000 */
[----:B------:R-:W-:Y:S01]  /*4c10*/  @!P5 IMAD.MOV R90, RZ, RZ, -R90 ;  /* 0x000000ffff5ad224 */ /* 0x000fe200078e0a5a */
[----:B------:R-:W-:Y:S01]  /*4c20*/  IABS R99, R104 ;  /* 0x0000006800637213 */ /* 0x000fe20000000000 */
[--C-:B------:R-:W-:Y:S01]  /*4c30*/  @!P2 IMAD.IADD R96, R96, 0x1, -R168.reuse ;  /* 0x000000016060a824 */ /* 0x100fe200078e0aa8 */
[----:B------:R-:W-:Y:S01]  /*4c40*/  ISETP.GT.U32.AND P5, PT, R168, R93, PT ;  /* 0x0000005da800720c */ /* 0x000fe20003fa4070 */
[----:B------:R-:W-:Y:S01]  /*4c50*/  VIADD R107, R2, 0x19f ;  /* 0x0000019f026b7836 */ /* 0x000fe20000000000 */
[----:B------:R-:W-:Y:S01]  /*4c60*/  IABS R101, R106 ;  /* 0x0000006a00657213 */ /* 0x000fe20000000000 */
[----:B------:R-:W-:Y:S01]  /*4c70*/  @!P4 IMAD.IADD R97, R97, 0x1, -R168 ;  /* 0x000000016161c824 */ /* 0x000fe200078e0aa8 */
[----:B------:R-:W-:Y:S01]  /*4c80*/  ISETP.GT.U32.AND P4, PT, R168, R96, PT ;  /* 0x00000060a800720c */ /* 0x000fe20003f84070 */
[----:B------:R-:W-:Y:S01]  /*4c90*/  IMAD.HI.U32 R3, R0, R99, RZ ;  /* 0x0000006300037227 */ /* 0x000fe200078e00ff */
[----:B------:R-:W-:-:S02]  /*4ca0*/  IABS R103, R107 ;  /* 0x0000006b00677213 */ /* 0x000fc40000000000 */
[----:B------:R-:W-:Y:S01]  /*4cb0*/  ISETP.GE.AND P2, PT, R102, RZ, PT ;  /* 0x000000ff6600720c */ /* 0x000fe20003f46270 */
[----:B------:R-:W-:Y:S01]  /*4cc0*/  @!P6 IMAD.IADD R98, R98, 0x1, -R168 ;  /* 0x000000016262e824 */ /* 0x000fe200078e0aa8 */
[----:B------:R-:W-:Y:S01]  /*4cd0*/  ISETP.GT.U32.AND P6, PT, R168, R97, PT ;  /* 0x00000061a800720c */ /* 0x000fe20003fc4070 */
[----:B------:R-:W-:Y:S02]  /*4ce0*/  IMAD.MOV R22, RZ, RZ, -R3 ;  /* 0x000000ffff167224 */ /* 0x000fe400078e0a03 */
[----:B------:R-:W-:-:S04]  /*4cf0*/  IMAD.HI.U32 R3, R0, R101, RZ ;  /* 0x0000006500037227 */ /* 0x000fc800078e00ff */
[----:B------:R-:W-:Y:S02]  /*4d00*/  IMAD R99, R168, R22, R99 ;  /* 0x00000016a8637224 */ /* 0x000fe400078e0263 */
[----:B------:R-:W-:Y:S02]  /*4d10*/  IMAD.MOV R3, RZ, RZ, -R3 ;  /* 0x000000ffff037224 */ /* 0x000fe400078e0a03 */
[--C-:B------:R-:W-:Y:S01]  /*4d20*/  @!P5 IMAD.IADD R93, R93, 0x1, -R168.reuse ;  /* 0x000000015d5dd824 */ /* 0x100fe200078e0aa8 */
[----:B------:R-:W-:Y:S01]  /*4d30*/  ISETP.GE.AND P5, PT, R100, RZ, PT ;  /* 0x000000ff6400720c */ /* 0x000fe20003fa6270 */
[--C-:B------:R-:W-:Y:S01]  /*4d40*/  @!P4 IMAD.IADD R96, R96, 0x1, -R168.reuse ;  /* 0x000000016060c824 */ /* 0x100fe200078e0aa8 */
[C---:B------:R-:W-:Y:S01]  /*4d50*/  ISETP.GT.U32.AND P4, PT, R168.reuse, R99, PT ;  /* 0x00000063a800720c */ /* 0x040fe20003f84070 */
[----:B------:R-:W-:Y:S02]  /*4d60*/  IMAD R100, R168, R3, R101 ;  /* 0x00000003a8647224 */ /* 0x000fe400078e0265 */
[----:B------:R-:W-:-:S02]  /*4d70*/  @!P6 IMAD.IADD R97, R97, 0x1, -R168 ;  /* 0x000000016161e824 */ /* 0x000fc400078e0aa8 */
[----:B------:R-:W-:Y:S01]  /*4d80*/  VIADD R108, R2, 0x19e ;  /* 0x0000019e026c7836 */ /* 0x000fe20000000000 */
[----:B------:R-:W-:Y:S01]  /*4d90*/  ISETP.GT.U32.AND P6, PT, R168, R100, PT ;  /* 0x00000064a800720c */ /* 0x000fe20003fc4070 */
[----:B------:R-:W-:-:S03]  /*4da0*/  IMAD.HI.U32 R3, R0, R103, RZ ;  /* 0x0000006700037227 */ /* 0x000fc600078e00ff */
[----:B------:R-:W-:Y:S01]  /*4db0*/  IABS R105, R108 ;  /* 0x0000006c00697213 */ /* 0x000fe20000000000 */
[----:B------:R-:W-:Y:S02]  /*4dc0*/  IMAD.MOV R101, RZ, RZ, -R3 ;  /* 0x000000ffff657224 */ /* 0x000fe400078e0a03 */
[----:B------:R-:W-:Y:S01]  /*4dd0*/  @!P4 IMAD.IADD R99, R99, 0x1, -R168 ;  /* 0x000000016363c824 */ /* 0x000fe200078e0aa8 */
[----:B------:R-:W-:Y:S01]  /*4de0*/  ISETP.GE.AND P4, PT, R106, RZ, PT ;  /* 0x000000ff6a00720c */ /* 0x000fe20003f86270 */
[----:B------:R-:W-:Y:S02]  /*4df0*/  VIADD R109, R2, 0x19d ;  /* 0x0000019d026d7836 */ /* 0x000fe40000000000 */
[----:B------:R-:W-:-:S03]  /*4e00*/  IMAD.HI.U32 R3, R0, R105, RZ ;  /* 0x0000006900037227 */ /* 0x000fc600078e00ff */
[----:B------:R-:W-:Y:S01]  /*4e10*/  IABS R22, R109 ;  /* 0x0000006d00167213 */ /* 0x000fe20000000000 */
[----:B------:R-:W-:Y:S01]  /*4e20*/  @!P6 IMAD.IADD R100, R100, 0x1, -R168 ;  /* 0x000000016464e824 */ /* 0x000fe200078e0aa8 */
[C---:B------:R-:W-:Y:S01]  /*4e30*/  ISETP.GT.U32.AND P6, PT, R168.reuse, R99, PT ;  /* 0x00000063a800720c */ /* 0x040fe20003fc4070 */
[C---:B------:R-:W-:Y:S02]  /*4e40*/  IMAD R101, R168.reuse, R101, R103 ;  /* 0x00000065a8657224 */ /* 0x040fe400078e0267 */
[----:B------:R-:W-:Y:S02]  /*4e50*/  IMAD.MOV R102, RZ, RZ, -R3 ;  /* 0x000000ffff667224 */ /* 0x000fe400078e0a03 */
[----:B------:R-:W-:Y:S01]  /*4e60*/  @!P0 IMAD.MOV R93, RZ, RZ, -R93 ;  /* 0x000000ffff5d8224 */ /* 0x000fe200078e0a5d */
[C---:B------:R-:W-:Y:S01]  /*4e70*/  ISETP.GT.U32.AND P0, PT, R168.reuse, R98, PT ;  /* 0x00000062a800720c */ /* 0x040fe20003f04070 */
[----:B------:R-:W-:Y:S01]  /*4e80*/  @!P3 IMAD.MOV R94, RZ, RZ, -R94 ;  /* 0x000000ffff5eb224 */ /* 0x000fe200078e0a5e */
[C---:B------:R-:W-:Y:S01]  /*4e90*/  ISETP.GT.U32.AND P3, PT, R168.reuse, R101, PT ;  /* 0x00000065a800720c */ /* 0x040fe20003f64070 */
[----:B------:R-:W-:Y:S01]  /*4ea0*/  @!P1 IMAD.MOV R96, RZ, RZ, -R96 ;  /* 0x000000ffff609224 */ /* 0x000fe200078e0a60 */
[C---:B------:R-:W-:Y:S01]  /*4eb0*/  ISETP.GT.U32.AND P1, PT, R168.reuse, R100, PT ;  /* 0x00000064a800720c */ /* 0x040fe20003f24070 */
[----:B------:R-:W-:-:S02]  /*4ec0*/  IMAD R102, R168, R102, R105 ;  /* 0x00000066a8667224 */ /* 0x000fc400078e0269 */
[----:B------:R-:W-:Y:S02]  /*4ed0*/  IMAD.MOV.U32 R103, RZ, RZ, R22 ;  /* 0x000000ffff677224 */ /* 0x000fe400078e0016 */
[----:B------:R-:W-:Y:S01]  /*4ee0*/  @!P6 IMAD.IADD R99, R99, 0x1, -R168 ;  /* 0x000000016363e824 */ /* 0x000fe200078e0aa8 */
[----:B------:R-:W-:Y:S01]  /*4ef0*/  ISETP.GT.U32.AND P6, PT, R168, R102, PT ;  /* 0x00000066a800720c */ /* 0x000fe20003fc4070 */
[----:B------:R-:W-:-:S04]  /*4f00*/  IMAD.HI.U32 R3, R0, R103, RZ ;  /* 0x0000006700037227 */ /* 0x000fc800078e00ff */
[----:B------:R-:W-:Y:S02]  /*4f10*/  VIADD R22, R2, 0x19c ;  /* 0x0000019c02167836 */ /* 0x000fe40000000000 */
[----:B------:R-:W-:Y:S02]  /*4f20*/  IMAD.MOV R3, RZ, RZ, -R3 ;  /* 0x000000ffff037224 */ /* 0x000fe400078e0a03 */
[--C-:B------:R-:W-:Y:S01]  /*4f30*/  @!P0 IMAD.IADD R98, R98, 0x1, -R168.reuse ;  /* 0x0000000162628824 */ /* 0x100fe200078e0aa8 */
[----:B------:R-:W-:Y:S01]  /*4f40*/  ISETP.GE.AND P0, PT, R104, RZ, PT ;  /* 0x000000ff6800720c */ /* 0x000fe20003f06270 */
        /* <DEDUP_REMOVED lines=13> */
[----:B------:R-:W-:Y:S02]  /*5020*/  VIADD R106, R2, 0x19b ;  /* 0x0000019b026a7836 */ /* 0x000fe40000000000 */
[----:B------:R-:W-:Y:S02]  /*5030*/  IMAD.MOV R3, RZ, RZ, -R3 ;  /* 0x000000ffff037224 */ /* 0x000fe400078e0a03 */
[----:B------:R-:W-:Y:S01]  /*5040*/  @!P2 IMAD.MOV R98, RZ, RZ, -R98 ;  /* 0x000000ffff62a224 */ /* 0x000fe200078e0a62 */
[----:B------:R-:W-:Y:S01]  /*5050*/  ISETP.GE.AND P2, PT, R108, RZ, PT ;  /* 0x000000ff6c00720c */ /* 0x000fe20003f46270 */
[----:B------:R-:W-:Y:S01]  /*5060*/  VIADD R108, R2, 0x19a ;  /* 0x0000019a026c7836 */ /* 0x000fe20000000000 */
[----:B------:R-:W-:Y:S01]  /*5070*/  IABS R107, R106 ;  /* 0x0000006a006b7213 */ /* 0x000fe20000000000 */
[----:B------:R-:W-:Y:S01]  /*5080*/  @!P0 IMAD.MOV R99, RZ, RZ, -R99 ;  /* 0x000000ffff638224 */ /* 0x000fe200078e0a63 */
[C---:B------:R-:W-:Y:S01]  /*5090*/  ISETP.GT.U32.AND P0, PT, R168.reuse, R102, PT ;  /* 0x00000066a800720c */ /* 0x040fe20003f04070 */
[----:B------:R-:W-:Y:S01]  /*50a0*/  IMAD R104, R168, R3, R105 ;  /* 0x00000003a8687224 */ /* 0x000fe200078e0269 */
[----:B------:R-:W-:Y:S01]  /*50b0*/  IABS R109, R108 ;  /* 0x0000006c006d7213 */ /* 0x000fe20000000000 */
[----:B------:R-:W-:-:S02]  /*50c0*/  @!P6 IMAD.IADD R101, R101, 0x1, -R168 ;  /* 0x000000016565e824 */ /* 0x000fc400078e0aa8 */
[----:B------:R-:W-:Y:S01]  /*50d0*/  @!P4 IMAD.IADD R103, R103, 0x1, -R168 ;  /* 0x000000016767c824 */ /* 0x000fe200078e0aa8 */
[----:B------:R-:W-:Y:S01]  /*50e0*/  ISETP.GT.U32.AND P6, PT, R168, R104, PT ;  /* 0x00000068a800720c */ /* 0x000fe20003fc4070 */
[----:B------:R-:W-:Y:S01]  /*50f0*/  IMAD.HI.U32 R3, R0, R107, RZ ;  /* 0x0000006b00037227 */ /* 0x000fe200078e00ff */
[----:B------:R-:W-:-:S03]  /*5100*/  ISETP.GE.AND P4, PT, R108, RZ, PT ;  /* 0x000000ff6c00720c */ /* 0x000fc60003f86270 */
[----:B------:R-:W-:Y:S01]  /*5110*/  @!P5 IMAD.MOV R101, RZ, RZ, -R101 ;  /* 0x000000ffff65d224 */ /* 0x000fe200078e0a65 */
[----:B------:R-:W-:Y:S01]  /*5120*/  ISETP.GT.U32.AND P5, PT, R168, R103, PT ;  /* 0x00000067a800720c */ /* 0x000fe20003fa4070 */
[----:B------:R-:W-:-:S04]  /*5130*/  IMAD.HI.U32 R22, R0, R109, RZ ;  /* 0x0000006d00167227 */ /* 0x000fc800078e00ff */
[----:B------:R-:W-:Y:S02]  /*5140*/  IMAD.MOV R105, RZ, RZ, -R3 ;  /* 0x000000ffff697224 */ /* 0x000fe400078e0a03 */
[----:B------:R-:W-:Y:S02]  /*5150*/  VIADD R110, R2, 0x199 ;  /* 0x00000199026e7836 */ /* 0x000fe40000000000 */
[----:B------:R-:W-:Y:S01]  /*5160*/  @!P0 IMAD.IADD R102, R102, 0x1, -R168 ;  /* 0x0000000166668824 */ /* 0x000fe200078e0aa8 */
[----:B------:R-:W-:Y:S01]  /*5170*/  ISETP.GE.AND P0, PT, R106, RZ, PT ;  /* 0x000000ff6a00720c */ /* 0x000fe20003f06270 */
[----:B------:R-:W-:Y:S01]  /*5180*/  IMAD.MOV R22, RZ, RZ, -R22 ;  /* 0x000000ffff167224 */ /* 0x000fe200078e0a16 */
[----:B------:R-:W-:Y:S01]  /*5190*/  IABS R111, R110 ;  /* 0x0000006e006f7213 */ /* 0x000fe20000000000 */
[C---:B------:R-:W-:Y:S02]  /*51a0*/  IMAD R105, R168.reuse, R105, R107 ;  /* 0x00000069a8697224 */ /* 0x040fe400078e026b */
[----:B------:R-:W-:-:S02]  /*51b0*/  IMAD R106, R168, R22, R109 ;  /* 0x00000016a86a7224 */ /* 0x000fc400078e026d */
[----:B------:R-:W-:Y:S02]  /*51c0*/  @!P6 IMAD.IADD R104, R104, 0x1, -R168 ;  /* 0x000000016868e824 */ /* 0x000fe400078e0aa8 */
[----:B------:R-:W-:Y:S01]  /*51d0*/  @!P2 IMAD.MOV R102, RZ, RZ, -R102 ;  /* 0x000000ffff66a224 */ /* 0x000fe200078e0a66 */
[C---:B------:R-:W-:Y:S01]  /*51e0*/  ISETP.GT.U32.AND P2, PT, R168.reuse, R105, PT ;  /* 0x00000069a800720c */ /* 0x040fe20003f44070 */
[----:B------:R-:W-:Y:S01]  /*51f0*/  @!P5 IMAD.IADD R103, R103, 0x1, -R168 ;  /* 0x000000016767d824 */ /* 0x000fe200078e0aa8 */
[----:B------:R-:W-:Y:S01]  /*5200*/  ISETP.GT.U32.AND P6, PT, R168, R104, PT ;  /* 0x00000068a800720c */ /* 0x000fe20003fc4070 */
[----:B------:R-:W-:Y:S01]  /*5210*/  IMAD.HI.U32 R3, R0, R111, RZ ;  /* 0x0000006f00037227 */ /* 0x000fe200078e00ff */
[----:B------:R-:W-:-:S03]  /*5220*/  ISETP.GT.U32.AND P5, PT, R168, R106, PT ;  /* 0x0000006aa800720c */ /* 0x000fc60003fa4070 */
[----:B------:R-:W-:Y:S02]  /*5230*/  IMAD.MOV R3, RZ, RZ, -R3 ;  /* 0x000000ffff037224 */ /* 0x000fe400078e0a03 */
[----:B------:R-:W-:Y:S02]  /*5240*/  VIADD R108, R2, 0x198 ;  /* 0x00000198026c7836 */ /* 0x000fe40000000000 */
[----:B------:R-:W-:Y:S02]  /*5250*/  IMAD R107, R168, R3, R111 ;  /* 0x00000003a86b7224 */ /* 0x000fe400078e026f */
[--C-:B------:R-:W-:Y:S01]  /*5260*/  @!P2 IMAD.IADD R105, R105, 0x1, -R168.reuse ;  /* 0x000000016969a824 */ /* 0x100fe200078e0aa8 */
[----:B------:R-:W-:Y:S01]  /*5270*/  IABS R109, R108 ;  /* 0x0000006c006d7213 */ /* 0x000fe20000000000 */
[--C-:B------:R-:W-:Y:S01]  /*5280*/  @!P6 IMAD.IADD R104, R104, 0x1, -R168.reuse ;  /* 0x000000016868e824 */ /* 0x100fe200078e0aa8 */
[----:B------:R-:W-:Y:S01]  /*5290*/  ISETP.GT.U32.AND P6, PT, R168, R107, PT ;  /* 0x0000006ba800720c */ /* 0x000fe20003fc4070 */
[----:B------:R-:W-:Y:S01]  /*52a0*/  @!P5 IMAD.IADD R106, R106, 0x1, -R168 ;  /* 0x000000016a6ad824 */ /* 0x000fe200078e0aa8 */
[----:B------:R-:W-:Y:S01]  /*52b0*/  ISETP.GT.U32.AND P5, PT, R168, R105, PT ;  /* 0x00000069a800720c */ /* 0x000fe20003fa4070 */
[----:B------:R-:W-:Y:S01]  /*52c0*/  VIADD R112, R2, 0x197 ;  /* 0x0000019702707836 */ /* 0x000fe20000000000 */
[----:B------:R-:W-:Y:S01]  /*52d0*/  ISETP.GE.AND P2, PT, R110, RZ, PT ;  /* 0x000000ff6e00720c */ /* 0x000fe20003f46270 */
[----:B------:R-:W-:-:S03]  /*52e0*/  IMAD.HI.U32 R3, R0, R109, RZ ;  /* 0x0000006d00037227 */ /* 0x000fc600078e00ff */
[----:B------:R-:W-:Y:S01]  /*52f0*/  IABS R111, R112 ;  /* 0x00000070006f7213 */ /* 0x000fe20000000000 */
[----:B------:R-:W-:Y:S02]  /*5300*/  IMAD.MOV R3, RZ, RZ, -R3 ;  /* 0x000000ffff037224 */ /* 0x000fe400078e0a03 */
[----:B------:R-:W-:Y:S01]  /*5310*/  @!P3 IMAD.MOV R104, RZ, RZ, -R104 ;  /* 0x000000ffff68b224 */ /* 0x000fe200078e0a68 */
[----:B------:R-:W-:Y:S01]  /*5320*/  ISETP.GE.AND P3, PT, R108, RZ, PT ;  /* 0x000000ff6c00720c */ /* 0x000fe20003f66270 */
[----:B------:R-:W-:Y:S02]  /*5330*/  VIADD R116, R2, 0x195 ;  /* 0x0000019502747836 */ /* 0x000fe40000000000 */
[----:B------:R-:W-:Y:S02]  /*5340*/  IMAD R108, R168, R3, R109 ;  /* 0x00000003a86c7224 */ /* 0x000fe400078e026d */
[----:B------:R-:W-:Y:S01]  /*5350*/  IMAD.HI.U32 R22, R0, R111, RZ ;  /* 0x0000006f00167227 */ /* 0x000fe200078e00ff */
[----:B------:R-:W-:-:S03]  /*5360*/  IABS R115, R116 ;  /* 0x0000007400737213 */ /* 0x000fc60000000000 */
[--C-:B------:R-:W-:Y:S01]  /*5370*/  @!P6 IMAD.IADD R107, R107, 0x1, -R168.reuse ;  /* 0x000000016b6be824 */ /* 0x100fe200078e0aa8 */
[C---:B------:R-:W-:Y:S01]  /*5380*/  ISETP.GT.U32.AND P6, PT, R168.reuse, R106, PT ;  /* 0x0000006aa800720c */ /* 0x040fe20003fc4070 */
[----:B------:R-:W-:Y:S01]  /*5390*/  @!P5 IMAD.IADD R105, R105, 0x1, -R168 ;  /* 0x000000016969d824 */ /* 0x000fe200078e0aa8 */
[C---:B------:R-:W-:Y:S01]  /*53a0*/  ISETP.GT.U32.AND P5, PT, R168.reuse, R108, PT ;  /* 0x0000006ca800720c */ /* 0x040fe20003fa4070 */
[----:B------:R-:W-:Y:S02]  /*53b0*/  IMAD.MOV R22, RZ, RZ, -R22 ;  /* 0x000000ffff167224 */ /* 0x000fe400078e0a16 */
[----:B------:R-:W-:Y:S01]  /*53c0*/  @!P1 IMAD.MOV R103, RZ, RZ, -R103 ;  /* 0x000000ffff679224 */ /* 0x000fe200078e0a67 */
[C---:B------:R-:W-:Y:S01]  /*53d0*/  ISETP.GT.U32.AND P1, PT, R168.reuse, R107, PT ;  /* 0x0000006ba800720c */ /* 0x040fe20003f24070 */
[----:B------:R-:W-:Y:S02]  /*53e0*/  IMAD R109, R168, R22, R111 ;  /* 0x00000016a86d7224 */ /* 0x000fe400078e026f */
[----:B------:R-:W-:-:S02]  /*53f0*/  VIADD R114, R2, 0x196 ;  /* 0x0000019602727836 */ /* 0x000fc40000000000 */
[----:B------:R-:W-:-:S03]  /*5400*/  IMAD.HI.U32 R22, R0, R115, RZ ;  /* 0x0000007300167227 */ /* 0x000fc600078e00ff */
[----:B------:R-:W-:Y:S01]  /*5410*/  IABS R113, R114 ;  /* 0x0000007200717213 */ /* 0x000fe20000000000 */
[----:B------:R-:W-:Y:S02]  /*5420*/  IMAD.MOV R22, RZ, RZ, -R22 ;  /* 0x000000ffff167224 */ /* 0x000fe400078e0a16 */
[--C-:B------:R-:W-:Y:S01]  /*5430*/  @!P6 IMAD.IADD R106, R106, 0x1, -R168.reuse ;  /* 0x000000016a6ae824 */ /* 0x100fe200078e0aa8 */
[C---:B------:R-:W-:Y:S01]  /*5440*/  ISETP.GT.U32.AND P6, PT, R168.reuse, R109, PT ;  /* 0x0000006da800720c */ /* 0x040fe20003fc4070 */
[----:B------:R-:W-:Y:S02]  /*5450*/  IMAD R111, R168, R22, R115 ;  /* 0x00000016a86f7224 */ /* 0x000fe400078e0273 */
[----:B------:R-:W-:Y:S02]  /*5460*/  @!P5 IMAD.IADD R108, R108, 0x1, -R168 ;  /* 0x000000016c6cd824 */ /* 0x000fe400078e0aa8 */
[----:B------:R-:W-:Y:S02]  /*5470*/  VIADD R117, R2, 0x194 ;  /* 0x0000019402757836 */ /* 0x000fe40000000000 */
[----:B------:R-:W-:-:S04]  /*5480*/  IMAD.HI.U32 R3, R0, R113, RZ ;  /* 0x0000007100037227 */ /* 0x000fc800078e00ff */
[----:B------:R-:W-:Y:S01]  /*5490*/  @!P1 IMAD.IADD R107, R107, 0x1, -R168 ;  /* 0x000000016b6b9824 */ /* 0x000fe200078e0aa8 */
[----:B------:R-:W-:Y:S01]  /*54a0*/  ISETP.GE.AND P1, PT, R112, RZ, PT ;  /* 0x000000ff7000720c */ /* 0x000fe20003f26270 */
[----:B------:R-:W-:Y:S01]  /*54b0*/  @!P0 IMAD.MOV R105, RZ, RZ, -R105 ;  /* 0x000000ffff698224 */ /* 0x000fe200078e0a69 */
[C---:B------:R-:W-:Y:S01]  /*54c0*/  ISETP.GT.U32.AND P0, PT, R168.reuse, R108, PT ;  /* 0x0000006ca800720c */ /* 0x040fe20003f04070 */
[----:B------:R-:W-:Y:S01]  /*54d0*/  @!P4 IMAD.MOV R106, RZ, RZ, -R106 ;  /* 0x000000ffff6ac224 */ /* 0x000fe200078e0a6a */
[----:B------:R-:W-:Y:S01]  /*54e0*/  ISETP.GT.U32.AND P4, PT, R168, R111, PT ;  /* 0x0000006fa800720c */ /* 0x000fe20003f84070 */
[----:B------:R-:W-:Y:S01]  /*54f0*/  IMAD.MOV R3, RZ, RZ, -R3 ;  /* 0x000000ffff037224 */ /* 0x000fe200078e0a03 */
[----:B------:R-:W-:Y:S01]  /*5500*/  IABS R112, R117 ;  /* 0x0000007500707213 */ /* 0x000fe20000000000 */
[----:B------:R-:W-:Y:S02]  /*5510*/  VIADD R22, R2, 0x193 ;  /* 0x0000019302167836 */ /* 0x000fe40000000000 */
[----:B------:R-:W-:-:S02]  /*5520*/  IMAD R110, R168, R3, R113 ;  /* 0x00000003a86e7224 */ /* 0x000fc400078e0271 */
[----:B------:R-:W-:Y:S01]  /*5530*/  IMAD.MOV.U32 R113, RZ, RZ, R112 ;  /* 0x000000ffff717224 */ /* 0x000fe200078e0070 */
[----:B------:R-:W-:Y:S01]  /*5540*/  IABS R115, R22 ;  /* 0x0000001600737213 */ /* 0x000fe20000000000 */
[----:B------:R-:W-:Y:S01]  /*5550*/  @!P6 IMAD.IADD R109, R109, 0x1, -R168 ;  /* 0x000000016d6de824 */ /* 0x000fe200078e0aa8 */
[----:B------:R-:W-:Y:S01]  /*5560*/  ISETP.GT.U32.AND P5, PT, R168, R110, PT ;  /* 0x0000006ea800720c */ /* 0x000fe20003fa4070 */
[----:B------:R-:W-:-:S03]  /*5570*/  IMAD.HI.U32 R3, R0, R113, RZ ;  /* 0x0000007100037227 */ /* 0x000fc600078e00ff */
[----:B------:R-:W-:Y:S01]  /*5580*/  ISETP.GT.U32.AND P6, PT, R168, R109, PT ;  /* 0x0000006da800720c */ /* 0x000fe20003fc4070 */
[--C-:B------:R-:W-:Y:S01]  /*5590*/  @!P0 IMAD.IADD R108, R108, 0x1, -R168.reuse ;  /* 0x000000016c6c8824 */ /* 0x100fe200078e0aa8 */
[----:B------:R-:W-:Y:S01]  /*55a0*/  ISETP.GE.AND P0, PT, R116, RZ, PT ;  /* 0x000000ff7400720c */ /* 0x000fe20003f06270 */
[----:B------:R-:W-:Y:S01]  /*55b0*/  @!P4 IMAD.IADD R111, R111, 0x1, -R168 ;  /* 0x000000016f6fc824 */ /* 0x000fe200078e0aa8 */
[----:B------:R-:W-:Y:S01]  /*55c0*/  ISETP.GE.AND P4, PT, R117, RZ, PT ;  /* 0x000000ff7500720c */ /* 0x000fe20003f86270 */
[----:B------:R-:W-:Y:S02]  /*55d0*/  IMAD.MOV R3, RZ, RZ, -R3 ;  /* 0x000000ffff037224 */ /* 0x000fe400078e0a03 */
[----:B------:R-:W-:Y:S01]  /*55e0*/  @!P3 IMAD.MOV R108, RZ, RZ, -R108 ;  /* 0x000000ffff6cb224 */ /* 0x000fe200078e0a6c */
[C---:B------:R-:W-:Y:S01]  /*55f0*/  ISETP.GT.U32.AND P3, PT, R168.reuse, R111, PT ;  /* 0x0000006fa800720c */ /* 0x040fe20003f64070 */
[----:B------:R-:W-:Y:S02]  /*5600*/  IMAD R112, R168, R3, R113 ;  /* 0x00000003a8707224 */ /* 0x000fe400078e0271 */
[----:B------:R-:W-:-:S04]  /*5610*/  IMAD.HI.U32 R3, R0, R115, RZ ;  /* 0x0000007300037227 */ /* 0x000fc800078e00ff */
[----:B------:R-:W-:Y:S02]  /*5620*/  IMAD.MOV R3, RZ, RZ, -R3 ;  /* 0x000000ffff037224 */ /* 0x000fe400078e0a03 */
[--C-:B------:R-:W-:Y:S01]  /*5630*/  @!P6 IMAD.IADD R109, R109, 0x1, -R168.reuse ;  /* 0x000000016d6de824 */ /* 0x100fe200078e0aa8 */
[C---:B------:R-:W-:Y:S01]  /*5640*/  ISETP.GT.U32.AND P6, PT, R168.reuse, R112, PT ;  /* 0x00000070a800720c */ /* 0x040fe20003fc4070 */
[----:B------:R-:W-:Y:S02]  /*5650*/  IMAD R113, R168, R3, R115 ;  /* 0x00000003a8717224 */ /* 0x000fe400078e0273 */
[--C-:B------:R-:W-:Y:S02]  /*5660*/  @!P5 IMAD.IADD R110, R110, 0x1, -R168.reuse ;  /* 0x000000016e6ed824 */ /* 0x100fe400078e0aa8 */
[----:B------:R-:W-:Y:S01]  /*5670*/  @!P3 IMAD.IADD R111, R111, 0x1, -R168 ;  /* 0x000000016f6fb824 */ /* 0x000fe200078e0aa8 */
[C---:B------:R-:W-:Y:S01]  /*5680*/  ISETP.GT.U32.AND P3, PT, R168.reuse, R113, PT ;  /* 0x00000071a800720c */ /* 0x040fe20003f64070 */
[----:B------:R-:W-:Y:S01]  /*5690*/  @!P2 IMAD.MOV R107, RZ, RZ, -R107 ;  /* 0x000000ffff6ba224 */ /* 0x000fe200078e0a6b */
[----:B------:R-:W-:Y:S01]  /*56a0*/  ISETP.GT.U32.AND P5, PT, R168, R110, PT ;  /* 0x0000006ea800720c */ /* 0x000fe20003fa4070 */
[----:B------:R-:W-:Y:S01]  /*56b0*/  VIADD R3, R2, 0x192 ;  /* 0x0000019202037836 */ /* 0x000fe20000000000 */
[----:B------:R-:W-:Y:S01]  /*56c0*/  ISETP.GE.AND P2, PT, R114, RZ, PT ;  /* 0x000000ff7200720c */ /* 0x000fe20003f46270 */
[----:B------:R-:W-:-:S02]  /*56d0*/  VIADD R114, R2, 0x190 ;  /* 0x0000019002727836 */ /* 0x000fc40000000000 */
[--C-:B------:R-:W-:Y:S01]  /*56e0*/  @!P6 IMAD.IADD R112, R112, 0x1, -R168.reuse ;  /* 0x000000017070e824 */ /* 0x100fe200078e0aa8 */
[----:B------:R-:W-:Y:S01]  /*56f0*/  IABS R117, R3 ;  /* 0x0000000300757213 */ /* 0x000fe20000000000 */
[----:B------:R-:W-:Y:S01]  /*5700*/  @!P1 IMAD.MOV R109, RZ, RZ, -R109 ;  /* 0x000000ffff6d9224 */ /* 0x000fe200078e0a6d */
[----:B------:R-:W-:Y:S01]  /*5710*/  ISETP.GE.AND P1, PT, R3, RZ, PT ;  /* 0x000000ff0300720c */ /* 0x000fe20003f26270 */
[----:B------:R-:W-:Y:S01]  /*5720*/  @!P0 IMAD.MOV R111, RZ, RZ, -R111 ;  /* 0x000000ffff6f8224 */ /* 0x000fe200078e0a6f */
[----:B------:R-:W-:Y:S01]  /*5730*/  ISETP.GT.U32.AND P6, PT, R168, R112, PT ;  /* 0x00000070a800720c */ /* 0x000fe20003fc4070 */
[--C-:B------:R-:W-:Y:S01]  /*5740*/  @!P3 IMAD.IADD R113, R113, 0x1, -R168.reuse ;  /* 0x000000017171b824 */ /* 0x100fe200078e0aa8 */
[----:B------:R-:W-:Y:S01]  /*5750*/  IABS R121, R114 ;  /* 0x0000007200797213 */ /* 0x000fe20000000000 */
[----:B------:R-:W-:Y:S01]  /*5760*/  @!P5 IMAD.IADD R110, R110, 0x1, -R168 ;  /* 0x000000016e6ed824 */ /* 0x000fe200078e0aa8 */
[----:B------:R-:W-:Y:S01]  /*5770*/  ISETP.GE.AND P5, PT, R22, RZ, PT ;  /* 0x000000ff1600720c */ /* 0x000fe20003fa6270 */
[----:B------:R-:W-:Y:S01]  /*5780*/  VIADD R22, R2, 0x191 ;  /* 0x0000019102167836 */ /* 0x000fe20000000000 */
[----:B------:R-:W-:Y:S01]  /*5790*/  ISETP.GT.U32.AND P3, PT, R168, R113, PT ;  /* 0x00000071a800720c */ /* 0x000fe20003f64070 */
[----:B------:R-:W-:Y:S01]  /*57a0*/  IMAD.HI.U32 R3, R0, R117, RZ ;  /* 0x0000007500037227 */ /* 0x000fe200078e00ff */
[----:B------:R-:W-:-:S02]  /*57b0*/  ISETP.GE.AND P0, PT, R114, RZ, PT ;  /* 0x000000ff7200720c */ /* 0x000fc40003f06270 */
[----:B------:R-:W-:Y:S01]  /*57c0*/  IABS R119, R22 ;  /* 0x0000001600777213 */ /* 0x000fe20000000000 */
[----:B------:R-:W-:Y:S01]  /*57d0*/  @!P2 IMAD.MOV R110, RZ, RZ, -R110 ;  /* 0x000000ffff6ea224 */ /* 0x000fe200078e0a6e */
[----:B------:R-:W-:Y:S01]  /*57e0*/  ISETP.GE.AND P2, PT, R22, RZ, PT ;  /* 0x000000ff1600720c */ /* 0x000fe20003f46270 */
[----:B------:R-:W-:Y:S02]  /*57f0*/  IMAD.MOV R114, RZ, RZ, -R3 ;  /* 0x000000ffff727224 */ /* 0x000fe400078e0a03 */
[----:B------:R-:W-:-:S04]  /*5800*/  IMAD.HI.U32 R22, R0, R121, RZ ;  /* 0x0000007900167227 */ /* 0x000fc800078e00ff */
[----:B------:R-:W-:Y:S02]  /*5810*/  @!P6 IMAD.IADD R112, R112, 0x1, -R168 ;  /* 0x000000017070e824 */ /* 0x000fe400078e0aa8 */
[C---:B------:R-:W-:Y:S02]  /*5820*/  IMAD R114, R168.reuse, R114, R117 ;  /* 0x00000072a8727224 */ /* 0x040fe400078e0275 */
[----:B------:R-:W-:Y:S02]  /*5830*/  IMAD.MOV R22, RZ, RZ, -R22 ;  /* 0x000000ffff167224 */ /* 0x000fe400078e0a16 */
[----:B------:R-:W-:Y:S01]  /*5840*/  @!P4 IMAD.MOV R112, RZ, RZ, -R112 ;  /* 0x000000ffff70c224 */ /* 0x000fe200078e0a70 */
[C---:B------:R-:W-:Y:S01]  /*5850*/  ISETP.GT.U32.AND P4, PT, R168.reuse, R114, PT ;  /* 0x00000072a800720c */ /* 0x040fe20003f84070 */
[----:B------:R-:W-:Y:S02]  /*5860*/  @!P3 IMAD.IADD R113, R113, 0x1, -R168 ;  /* 0x000000017171b824 */ /* 0x000fe400078e0aa8 */
[----:B------:R-:W-:-:S02]  /*5870*/  IMAD R116, R168, R22, R121 ;  /* 0x00000016a8747224 */ /* 0x000fc400078e0279 */
[----:B------:R-:W-:Y:S02]  /*5880*/  VIADD R115, R2, 0x18f ;  /* 0x0000018f02737836 */ /* 0x000fe40000000000 */
[----:B------:R-:W-:Y:S01]  /*5890*/  @!P5 IMAD.MOV R113, RZ, RZ, -R113 ;  /* 0x000000ffff71d224 */ /* 0x000fe200078e0a71 */
[----:B------:R-:W-:Y:S01]  /*58a0*/  ISETP.GT.U32.AND P5, PT, R168, R116, PT ;  /* 0x00000074a800720c */ /* 0x000fe20003fa4070 */
[----:B------:R-:W-:Y:S01]  /*58b0*/  IMAD.HI.U32 R3, R0, R119, RZ ;  /* 0x0000007700037227 */ /* 0x000fe200078e00ff */
[----:B------:R-:W-:Y:S02]  /*58c0*/  ISETP.GE.AND P6, PT, R115, RZ, PT ;  /* 0x000000ff7300720c */ /* 0x000fe40003fc6270 */
[----:B------:R-:W-:Y:S01]  /*58d0*/  IABS R123, R115 ;  /* 0x00000073007b7213 */ /* 0x000fe20000000000 */
[----:B------:R-:W-:Y:S02]  /*58e0*/  IMAD.MOV R115, RZ, RZ, -R3 ;  /* 0x000000ffff737224 */ /* 0x000fe400078e0a03 */
[----:B------:R-:W-:-:S02]  /*58f0*/  VIADD R122, R2, 0x18e ;  /* 0x0000018e027a7836 */ /* 0x000fc40000000000 */
[----:B------:R-:W-:-:S04]  /*5900*/  IMAD.HI.U32 R3, R0, R123, RZ ;  /* 0x0000007b00037227 */ /* 0x000fc800078e00ff */
[----:B------:R-:W-:Y:S01]  /*5910*/  IMAD R115, R168, R115, R119 ;  /* 0x00000073a8737224 */ /* 0x000fe200078e0277 */
[----:B------:R-:W-:Y:S01]  /*5920*/  IABS R119, R122 ;  /* 0x0000007a00777213 */ /* 0x000fe20000000000 */
[----:B------:R-:W-:Y:S02]  /*5930*/  VIADD R124, R2, 0x18d ;  /* 0x0000018d027c7836 */ /* 0x000fe40000000000 */
[--C-:B------:R-:W-:Y:S01]  /*5940*/  @!P4 IMAD.IADD R114, R114, 0x1, -R168.reuse ;  /* 0x000000017272c824 */ /* 0x100fe200078e0aa8 */
[----:B------:R-:W-:Y:S01]  /*5950*/  ISETP.GT.U32.AND P3, PT, R168, R115, PT ;  /* 0x00000073a800720c */ /* 0x000fe20003f64070 */
[----:B------:R-:W-:Y:S01]  /*5960*/  IMAD.MOV R3, RZ, RZ, -R3 ;  /* 0x000000ffff037224 */ /* 0x000fe200078e0a03 */
[----:B------:R-:W-:Y:S01]  /*5970*/  IABS R121, R124 ;  /* 0x0000007c00797213 */ /* 0x000fe20000000000 */
[----:B------:R-:W-:Y:S01]  /*5980*/  @!P5 IMAD.IADD R116, R116, 0x1, -R168 ;  /* 0x000000017474d824 */ /* 0x000fe200078e0aa8 */
[C---:B------:R-:W-:Y:S01]  /*5990*/  ISETP.GT.U32.AND P4, PT, R168.reuse, R114, PT ;  /* 0x00000072a800720c */ /* 0x040fe20003f84070 */
[----:B------:R-:W-:-:S02]  /*59a0*/  IMAD R117, R168, R3, R123 ;  /* 0x00000003a8757224 */ /* 0x000fc400078e027b */
[----:B------:R-:W-:Y:S01]  /*59b0*/  IMAD.HI.U32 R3, R0, R119, RZ ;  /* 0x0000007700037227 */ /* 0x000fe200078e00ff */
[----:B------:R-:W-:-:S03]  /*59c0*/  ISETP.GT.U32.AND P5, PT, R168, R116, PT ;  /* 0x00000074a800720c */ /* 0x000fc60003fa4070 */
[----:B------:R-:W-:-:S04]  /*59d0*/  IMAD.HI.U32 R22, R0, R121, RZ ;  /* 0x0000007900167227 */ /* 0x000fc800078e00ff */
[----:B------:R-:W-:Y:S02]  /*59e0*/  IMAD.MOV R3, RZ, RZ, -R3 ;  /* 0x000000ffff037224 */ /* 0x000fe400078e0a03 */
[----:B------:R-:W-:Y:S02]  /*59f0*/  IMAD.MOV R22, RZ, RZ, -R22 ;  /* 0x000000ffff167224 */ /* 0x000fe400078e0a16 */
[----:B------:R-:W-:Y:S02]  /*5a00*/  IMAD R118, R168, R3, R119 ;  /* 0x00000003a8767224 */ /* 0x000fe400078e0277 */
[--C-:B------:R-:W-:Y:S02]  /*5a10*/  @!P3 IMAD.IADD R115, R115, 0x1, -R168.reuse ;  /* 0x000000017373b824 */ /* 0x100fe400078e0aa8 */
[----:B------:R-:W-:Y:S01]  /*5a20*/  @!P4 IMAD.IADD R114, R114, 0x1, -R168 ;  /* 0x000000017272c824 */ /* 0x000fe200078e0aa8 */
[C---:B------:R-:W-:Y:S01]  /*5a30*/  ISETP.GT.U32.AND P4, PT, R168.reuse, R117, PT ;  /* 0x00000075a800720c */ /* 0x040fe20003f84070 */
[C---:B------:R-:W-:Y:S01]  /*5a40*/  IMAD R119, R168.reuse, R22, R121 ;  /* 0x00000016a8777224 */ /* 0x040fe200078e0279 */
[----:B------:R-:W-:Y:S01]  /*5a50*/  ISETP.GT.U32.AND P3, PT, R168, R115, PT ;  /* 0x00000073a800720c */ /* 0x000fe20003f64070 */
[----:B------:R-:W-:-:S02]  /*5a60*/  VIADD R126, R2, 0x18c ;  /* 0x0000018c027e7836 */ /* 0x000fc40000000000 */
[----:B------:R-:W-:Y:S01]  /*5a70*/  @!P5 IMAD.IADD R116, R116, 0x1, -R168 ;  /* 0x000000017474d824 */ /* 0x000fe200078e0aa8 */
[----:B------:R-:W-:Y:S01]  /*5a80*/  ISETP.GT.U32.AND P5, PT, R168, R119, PT ;  /* 0x00000077a800720c */ /* 0x000fe20003fa4070 */
[C---:B------:R-:W-:Y:S01]  /*5a90*/  VIADD R127, R2.reuse, 0x18b ;  /* 0x0000018b027f7836 */ /* 0x040fe20000000000 */
[----:B------:R-:W-:Y:S01]  /*5aa0*/  IABS R120, R126 ;  /* 0x0000007e00787213 */ /* 0x000fe20000000000 */
[----:B------:R-:W-:Y:S02]  /*5ab0*/  VIADD R128, R2, 0x18a ;  /* 0x0000018a02807836 */ /* 0x000fe40000000000 */
[----:B------:R-:W-:Y:S01]  /*5ac0*/  @!P1 IMAD.MOV R114, RZ, RZ, -R114 ;  /* 0x000000ffff729224 */ /* 0x000fe200078e0a72 */
[----:B------:R-:W-:Y:S01]  /*5ad0*/  IABS R123, R127 ;  /* 0x0000007f007b7213 */ /* 0x000fe20000000000 */
[----:B------:R-:W-:Y:S01]  /*5ae0*/  IMAD.MOV.U32 R121, RZ, RZ, R120 ;  /* 0x000000ffff797224 */ /* 0x000fe200078e0078 */
[----:B------:R-:W-:Y:S01]  /*5af0*/  IABS R125, R128 ;  /* 0x00000080007d7213 */ /* 0x000fe20000000000 */
[----:B------:R-:W-:Y:S01]  /*5b00*/  @!P4 IMAD.IADD R117, R117, 0x1, -R168 ;  /* 0x000000017575c824 */ /* 0x000fe200078e0aa8 */
[----:B------:R-:W-:Y:S01]  /*5b10*/  ISETP.GE.AND P4, PT, R122, RZ, PT ;  /* 0x000000ff7a00720c */ /* 0x000fe20003f86270 */
[----:B------:R-:W-:-:S03]  /*5b20*/  IMAD.HI.U32 R3, R0, R121, RZ ;  /* 0x0000007900037227 */ /* 0x000fc600078e00ff */
[C---:B------:R-:W-:Y:S01]  /*5b30*/  ISETP.GT.U32.AND P1, PT, R168.reuse, R117, PT ;  /* 0x00000075a800720c */ /* 0x040fe20003f24070 */
[--C-:B------:R-:W-:Y:S01]  /*5b40*/  @!P3 IMAD.IADD R115, R115, 0x1, -R168.reuse ;  /* 0x000000017373b824 */ /* 0x100fe200078e0aa8 */
[----:B------:R-:W-:Y:S01]  /*5b50*/  ISETP.GT.U32.AND P3, PT, R168, R118, PT ;  /* 0x00000076a800720c */ /* 0x000fe20003f64070 */
[----:B------:R-:W-:Y:S02]  /*5b60*/  @!P5 IMAD.IADD R119, R119, 0x1, -R168 ;  /* 0x000000017777d824 */ /* 0x000fe400078e0aa8 */
[----:B------:R-:W-:Y:S02]  /*5b70*/  IMAD.MOV R3, RZ, RZ, -R3 ;  /* 0x000000ffff037224 */ /* 0x000fe400078e0a03 */
[----:B------:R-:W-:Y:S01]  /*5b80*/  IMAD.HI.U32 R22, R0, R123, RZ ;  /* 0x0000007b00167227 */ /* 0x000fe200078e00ff */
[----:B------:R-:W-:-:S03]  /*5b90*/  ISETP.GT.U32.AND P5, PT, R168, R119, PT ;  /* 0x00000077a800720c */ /* 0x000fc60003fa4070 */
[----:B------:R-:W-:Y:S02]  /*5ba0*/  IMAD R120, R168, R3, R121 ;  /* 0x00000003a8787224 */ /* 0x000fe400078e0279 */
[----:B------:R-:W-:-:S04]  /*5bb0*/  IMAD.HI.U32 R3, R0, R125, RZ ;  /* 0x0000007d00037227 */ /* 0x000fc800078e00ff */
[----:B------:R-:W-:Y:S02]  /*5bc0*/  IMAD.MOV R22, RZ, RZ, -R22 ;  /* 0x000000ffff167224 */ /* 0x000fe400078e0a16 */
[----:B------:R-:W-:Y:S02]  /*5bd0*/  IMAD.MOV R3, RZ, RZ, -R3 ;  /* 0x000000ffff037224 */ /* 0x000fe400078e0a03 */
[--C-:B------:R-:W-:Y:S01]  /*5be0*/  @!P3 IMAD.IADD R118, R118, 0x1, -R168.reuse ;  /* 0x000000017676b824 */ /* 0x100fe200078e0aa8 */
[----:B------:R-:W-:Y:S01]  /*5bf0*/  ISETP.GE.AND P3, PT, R124, RZ, PT ;  /* 0x000000ff7c00720c */ /* 0x000fe20003f66270 */
[C---:B------:R-:W-:Y:S02]  /*5c00*/  IMAD R121, R168.reuse, R22, R123 ;  /* 0x00000016a8797224 */ /* 0x040fe400078e027b */
[----:B------:R-:W-:Y:S01]  /*5c10*/  @!P1 IMAD.IADD R117, R117, 0x1, -R168 ;  /* 0x0000000175759824 */ /* 0x000fe200078e0aa8 */
[C---:B------:R-:W-:Y:S01]  /*5c20*/  ISETP.GT.U32.AND P1, PT, R168.reuse, R120, PT ;  /* 0x00000078a800720c */ /* 0x040fe20003f24070 */
[----:B------:R-:W-:-:S02]  /*5c30*/  IMAD R122, R168, R3, R125 ;  /* 0x00000003a87a7224 */ /* 0x000fc400078e027d */
[----:B------:R-:W-:Y:S01]  /*5c40*/  @!P2 IMAD.MOV R115, RZ, RZ, -R115 ;  /* 0x000000ffff73a224 */ /* 0x000fe200078e0a73 */
[C---:B------:R-:W-:Y:S01]  /*5c50*/  ISETP.GT.U32.AND P2, PT, R168.reuse, R118, PT ;  /* 0x00000076a800720c */ /* 0x040fe20003f44070 */
[----:B------:R-:W-:Y:S01]  /*5c60*/  @!P6 IMAD.MOV R117, RZ, RZ, -R117 ;  /* 0x000000ffff75e224 */ /* 0x000fe200078e0a75 */
[C---:B------:R-:W-:Y:S01]  /*5c70*/  ISETP.GT.U32.AND P6, PT, R168.reuse, R121, PT ;  /* 0x00000079a800720c */ /* 0x040fe20003fc4070 */
[----:B------:R-:W-:Y:S01]  /*5c80*/  @!P5 IMAD.IADD R119, R119, 0x1, -R168 ;  /* 0x000000017777d824 */ /* 0x000fe200078e0aa8 */
[----:B------:R-:W-:Y:S01]  /*5c90*/  ISETP.GT.U32.AND P5, PT, R168, R122, PT ;  /* 0x0000007aa800720c */ /* 0x000fe20003fa4070 */
[----:B------:R-:W-:Y:S01]  /*5ca0*/  @!P0 IMAD.MOV R116, RZ, RZ, -R116 ;  /* 0x000000ffff748224 */ /* 0x000fe200078e0a74 */
[----:B------:R-:W-:Y:S01]  /*5cb0*/  ISETP.GE.AND P0, PT, R126, RZ, PT ;  /* 0x000000ff7e00720c */ /* 0x000fe20003f06270 */
[C---:B------:R-:W-:Y:S02]  /*5cc0*/  VIADD R126, R2.reuse, 0x189 ;  /* 0x00000189027e7836 */ /* 0x040fe40000000000 */
[----:B------:R-:W-:-:S02]  /*5cd0*/  VIADD R130, R2, 0x188 ;  /* 0x0000018802827836 */ /* 0x000fc40000000000 */
[--C-:B------:R-:W-:Y:S01]  /*5ce0*/  @!P1 IMAD.IADD R120, R120, 0x1, -R168.reuse ;  /* 0x0000000178789824 */ /* 0x100fe200078e0aa8 */
[----:B------:R-:W-:Y:S01]  /*5cf0*/  IABS R123, R126 ;  /* 0x0000007e007b7213 */ /* 0x000fe20000000000 */
[--C-:B------:R-:W-:Y:S01]  /*5d00*/  @!P2 IMAD.IADD R118, R118, 0x1, -R168.reuse ;  /* 0x000000017676a824 */ /* 0x100fe200078e0aa8 */
[----:B------:R-:W-:Y:S01]  /*5d10*/  IABS R125, R130 ;  /* 0x00000082007d7213 */ /* 0x000fe20000000000 */
[--C-:B------:R-:W-:Y:S01]  /*5d20*/  @!P6 IMAD.IADD R121, R121, 0x1, -R168.reuse ;  /* 0x000000017979e824 */ /* 0x100fe200078e0aa8 */
[----:B------:R-:W-:Y:S01]  /*5d30*/  ISETP.GT.U32.AND P6, PT, R168, R120, PT ;  /* 0x00000078a800720c */ /* 0x000fe20003fc4070 */
[----:B------:R-:W-:Y:S01]  /*5d40*/  @!P5 IMAD.IADD R122, R122, 0x1, -R168 ;  /* 0x000000017a7ad824 */ /* 0x000fe200078e0aa8 */
[----:B------:R-:W-:Y:S01]  /*5d50*/  ISETP.GE.AND P1, PT, R128, RZ, PT ;  /* 0x000000ff8000720c */ /* 0x000fe20003f26270 */
[----:B------:R-:W-:Y:S01]  /*5d60*/  IMAD.HI.U32 R3, R0, R123, RZ ;  /* 0x0000007b00037227 */ /* 0x000fe200078e00ff */
[----:B------:R-:W-:Y:S02]  /*5d70*/  ISETP.GE.AND P2, PT, R127, RZ, PT ;  /* 0x000000ff7f00720c */ /* 0x000fe40003f46270 */
[C---:B------:R-:W-:Y:S01]  /*5d80*/  ISETP.GT.U32.AND P5, PT, R168.reuse, R121, PT ;  /* 0x00000079a800720c */ /* 0x040fe20003fa4070 */
[----:B------:R-:W-:Y:S01]  /*5d90*/  @!P4 IMAD.MOV R118, RZ, RZ, -R118 ;  /* 0x000000ffff76c224 */ /* 0x000fe200078e0a76 */
[----:B------:R-:W-:Y:S01]  /*5da0*/  ISETP.GT.U32.AND P4, PT, R168, R122, PT ;  /* 0x0000007aa800720c */ /* 0x000fe20003f84070 */
[----:B------:R-:W-:-:S02]  /*5db0*/  IMAD.MOV R22, RZ, RZ, -R3 ;  /* 0x000000ffff167224 */ /* 0x000fc400078e0a03 */
[----:B------:R-:W-:-:S04]  /*5dc0*/  IMAD.HI.U32 R3, R0, R125, RZ ;  /* 0x0000007d00037227 */ /* 0x000fc800078e00ff */
[----:B------:R-:W-:Y:S02]  /*5dd0*/  IMAD R123, R168, R22, R123 ;  /* 0x00000016a87b7224 */ /* 0x000fe400078e027b */
[----:B------:R-:W-:Y:S02]  /*5de0*/  IMAD.MOV R3, RZ, RZ, -R3 ;  /* 0x000000ffff037224 */ /* 0x000fe400078e0a03 */
[----:B------:R-:W-:Y:S02]  /*5df0*/  VIADD R128, R2, 0x187 ;  /* 0x0000018702807836 */ /* 0x000fe40000000000 */
[----:B------:R-:W-:Y:S01]  /*5e00*/  @!P6 IMAD.IADD R120, R120, 0x1, -R168 ;  /* 0x000000017878e824 */ /* 0x000fe200078e0aa8 */
[C---:B------:R-:W-:Y:S01]  /*5e10*/  ISETP.GT.U32.AND P6, PT, R168.reuse, R123, PT ;  /* 0x0000007ba800720c */ /* 0x040fe20003fc4070 */
[----:B------:R-:W-:Y:S01]  /*5e20*/  IMAD R124, R168, R3, R125 ;  /* 0x00000003a87c7224 */ /* 0x000fe200078e027d */
[----:B------:R-:W-:Y:S01]  /*5e30*/  IABS R127, R128 ;  /* 0x00000080007f7213 */ /* 0x000fe20000000000 */
[----:B------:R-:W-:-:S02]  /*5e40*/  VIADD R131, R2, 0x186 ;  /* 0x0000018602837836 */ /* 0x000fc40000000000 */
[----:B------:R-:W-:Y:S01]  /*5e50*/  @!P4 IMAD.IADD R122, R122, 0x1, -R168 ;  /* 0x000000017a7ac824 */ /* 0x000fe200078e0aa8 */
[----:B------:R-:W-:Y:S01]  /*5e60*/  ISETP.GT.U32.AND P4, PT, R168, R124, PT ;  /* 0x0000007ca800720c */ /* 0x000fe20003f84070 */
[----:B------:R-:W-:Y:S01]  /*5e70*/  IMAD.HI.U32 R3, R0, R127, RZ ;  /* 0x0000007f00037227 */ /* 0x000fe200078e00ff */
[----:B------:R-:W-:-:S03]  /*5e80*/  IABS R129, R131 ;  /* 0x0000008300817213 */ /* 0x000fc60000000000 */
[----:B------:R-:W-:Y:S02]  /*5e90*/  VIADD R132, R2, 0x185 ;  /* 0x0000018502847836 */ /* 0x000fe40000000000 */
[----:B------:R-:W-:-:S04]  /*5ea0*/  IMAD.HI.U32 R22, R0, R129, RZ ;  /* 0x0000008100167227 */ /* 0x000fc800078e00ff */
[----:B------:R-:W-:Y:S02]  /*5eb0*/  IMAD.MOV R3, RZ, RZ, -R3 ;  /* 0x000000ffff037224 */ /* 0x000fe400078e0a03 */
[----:B------:R-:W-:Y:S01]  /*5ec0*/  @!P6 IMAD.IADD R123, R123, 0x1, -R168 ;  /* 0x000000017b7be824 */ /* 0x000fe200078e0aa8 */
[----:B------:R-:W-:Y:S01]  /*5ed0*/  ISETP.GE.AND P6, PT, R130, RZ, PT ;  /* 0x000000ff8200720c */ /* 0x000fe20003fc6270 */
[----:B------:R-:W-:Y:S02]  /*5ee0*/  IMAD.MOV R22, RZ, RZ, -R22 ;  /* 0x000000ffff167224 */ /* 0x000fe400078e0a16 */
[----:B------:R-:W-:Y:S02]  /*5ef0*/  VIADD R130, R2, 0x184 ;  /* 0x0000018402827836 */ /* 0x000fe40000000000 */
[----:B------:R-:W-:Y:S01]  /*5f00*/  IMAD R125, R168, R3, R127 ;  /* 0x00000003a87d7224 */ /* 0x000fe200078e027f */
[----:B------:R-:W-:Y:S01]  /*5f10*/  IABS R127, R132 ;  /* 0x00000084007f7213 */ /* 0x000fe20000000000 */
[----:B------:R-:W-:-:S02]  /*5f20*/  @!P4 IMAD.IADD R124, R124, 0x1, -R168 ;  /* 0x000000017c7cc824 */ /* 0x000fc400078e0aa8 */
[----:B------:R-:W-:Y:S01]  /*5f30*/  @!P3 IMAD.MOV R119, RZ, RZ, -R119 ;  /* 0x000000ffff77b224 */ /* 0x000fe200078e0a77 */
[----:B------:R-:W-:Y:S01]  /*5f40*/  ISETP.GT.U32.AND P3, PT, R168, R123, PT ;  /* 0x0000007ba800720c */ /* 0x000fe20003f64070 */
[----:B------:R-:W-:Y:S01]  /*5f50*/  @!P5 IMAD.IADD R121, R121, 0x1, -R168 ;  /* 0x000000017979d824 */ /* 0x000fe200078e0aa8 */
[----:B------:R-:W-:Y:S01]  /*5f60*/  ISETP.GE.AND P5, PT, R126, RZ, PT ;  /* 0x000000ff7e00720c */ /* 0x000fe20003fa6270 */
[----:B------:R-:W-:Y:S01]  /*5f70*/  IMAD R126, R168, R22, R129 ;  /* 0x00000016a87e7224 */ /* 0x000fe200078e0281 */
[----:B------:R-:W-:Y:S01]  /*5f80*/  IABS R129, R130 ;  /* 0x0000008200817213 */ /* 0x000fe20000000000 */
[----:B------:R-:W-:Y:S01]  /*5f90*/  IMAD.HI.U32 R3, R0, R127, RZ ;  /* 0x0000007f00037227 */ /* 0x000fe200078e00ff */
[----:B------:R-:W-:-:S03]  /*5fa0*/  ISETP.GT.U32.AND P4, PT, R168, R124, PT ;  /* 0x0000007ca800720c */ /* 0x000fc60003f84070 */
[----:B------:R-:W-:Y:S01]  /*5fb0*/  @!P2 IMAD.MOV R121, RZ, RZ, -R121 ;  /* 0x000000ffff79a224 */ /* 0x000fe200078e0a79 */
[----:B------:R-:W-:Y:S01]  /*5fc0*/  ISETP.GT.U32.AND P2, PT, R168, R126, PT ;  /* 0x0000007ea800720c */ /* 0x000fe20003f44070 */
[----:B------:R-:W-:-:S04]  /*5fd0*/  IMAD.HI.U32 R22, R0, R129, RZ ;  /* 0x0000008100167227 */ /* 0x000fc800078e00ff */
[----:B------:R-:W-:Y:S02]  /*5fe0*/  IMAD.MOV R3, RZ, RZ, -R3 ;  /* 0x000000ffff037224 */ /* 0x000fe400078e0a03 */
[----:B------:R-:W-:Y:S01]  /*5ff0*/  @!P3 IMAD.IADD R123, R123, 0x1, -R168 ;  /* 0x000000017b7bb824 */ /* 0x000fe200078e0aa8 */
[----:B------:R-:W-:Y:S01]  /*6000*/  ISETP.GE.AND P3, PT, R131, RZ, PT ;  /* 0x000000ff8300720c */ /* 0x000fe20003f66270 */
[----:B------:R-:W-:Y:S02]  /*6010*/  IMAD.MOV R22, RZ, RZ, -R22 ;  /* 0x000000ffff167224 */ /* 0x000fe400078e0a16 */
[C---:B------:R-:W-:Y:S02]  /*6020*/  IMAD R127, R168.reuse, R3, R127 ;  /* 0x00000003a87f7224 */ /* 0x040fe400078e027f */
[----:B------:R-:W-:Y:S01]  /*6030*/  @!P0 IMAD.MOV R120, RZ, RZ, -R120 ;  /* 0x000000ffff788224 */ /* 0x000fe200078e0a78 */
[----:B------:R-:W-:Y:S01]  /*6040*/  ISETP.GT.U32.AND P0, PT, R168, R125, PT ;  /* 0x0000007da800720c */ /* 0x000fe20003f04070 */
[----:B------:R-:W-:Y:S01]  /*6050*/  @!P1 IMAD.MOV R122, RZ, RZ, -R122 ;  /* 0x000000ffff7a9224 */ /* 0x000fe200078e0a7a */
[----:B------:R-:W-:Y:S01]  /*6060*/  ISETP.GE.AND P1, PT, R128, RZ, PT ;  /* 0x000000ff8000720c */ /* 0x000fe20003f26270 */
[----:B------:R-:W-:Y:S01]  /*6070*/  @!P4 IMAD.IADD R124, R124, 0x1, -R168 ;  /* 0x000000017c7cc824 */ /* 0x000fe200078e0aa8 */
[----:B------:R-:W-:Y:S01]  /*6080*/  ISETP.GE.AND P4, PT, R132, RZ, PT ;  /* 0x000000ff8400720c */ /* 0x000fe20003f86270 */
[----:B------:R-:W-:-:S02]  /*6090*/  IMAD R128, R168, R22, R129 ;  /* 0x00000016a8807224 */ /* 0x000fc400078e0281 */
[----:B------:R-:W-:Y:S01]  /*60a0*/  @!P5 IMAD.MOV R123, RZ, RZ, -R123 ;  /* 0x000000ffff7bd224 */ /* 0x000fe200078e0a7b */
[----:B------:R-:W-:Y:S01]  /*60b0*/  ISETP.GT.U32.AND P5, PT, R168, R127, PT ;  /* 0x0000007fa800720c */ /* 0x000fe20003fa4070 */
[----:B------:R-:W-:Y:S02]  /*60c0*/  @!P2 IMAD.IADD R126, R126, 0x1, -R168 ;  /* 0x000000017e7ea824 */ /* 0x000fe400078e0aa8 */
[----:B------:R-:W-:Y:S01]  /*60d0*/  @!P6 IMAD.MOV R124, RZ, RZ, -R124 ;  /* 0x000000ffff7ce224 */ /* 0x000fe200078e0a7c */
[----:B------:R-:W-:Y:S01]  /*60e0*/  ISETP.GT.U32.AND P6, PT, R168, R128, PT ;  /* 0x00000080a800720c */ /* 0x000fe20003fc4070 */
[----:B------:R-:W-:Y:S01]  /*60f0*/  VIADD R22, R2, 0x183 ;  /* 0x0000018302167836 */ /* 0x000fe20000000000 */
[----:B------:R-:W-:Y:S01]  /*6100*/  ISETP.GT.U32.AND P2, PT, R168, R126, PT ;  /* 0x0000007ea800720c */ /* 0x000fe20003f44070 */
[--C-:B------:R-:W-:Y:S02]  /*6110*/  @!P0 IMAD.IADD R125, R125, 0x1, -R168.reuse ;  /* 0x000000017d7d8824 */ /* 0x100fe400078e0aa8 */
[C---:B------:R-:W-:Y:S01]  /*6120*/  VIADD R132, R2.reuse, 0x182 ;  /* 0x0000018202847836 */ /* 0x040fe20000000000 */
[----:B------:R-:W-:Y:S01]  /*6130*/  IABS R129, R22 ;  /* 0x0000001600817213 */ /* 0x000fe20000000000 */
[----:B------:R-:W-:Y:S01]  /*6140*/  VIADD R134, R2, 0x181 ;  /* 0x0000018102867836 */ /* 0x000fe20000000000 */
[----:B------:R-:W-:Y:S01]  /*6150*/  ISETP.GT.U32.AND P0, PT, R168, R125, PT ;  /* 0x0000007da800720c */ /* 0x000fe20003f04070 */
[----:B------:R-:W-:Y:S01]  /*6160*/  @!P5 IMAD.IADD R127, R127, 0x1, -R168 ;  /* 0x000000017f7fd824 */ /* 0x000fe200078e0aa8 */
[----:B------:R-:W-:Y:S01]  /*6170*/  IABS R131, R132 ;  /* 0x0000008400837213 */ /* 0x000fe20000000000 */
[----:B------:R-:W-:Y:S01]  /*6180*/  IMAD.HI.U32 R3, R0, R129, RZ ;  /* 0x0000008100037227 */ /* 0x000fe200078e00ff */
[----:B------:R-:W-:-:S02]  /*6190*/  IABS R133, R134 ;  /* 0x0000008600857213 */ /* 0x000fc40000000000 */
[----:B------:R-:W-:Y:S01]  /*61a0*/  ISETP.GT.U32.AND P5, PT, R168, R127, PT ;  /* 0x0000007fa800720c */ /* 0x000fe20003fa4070 */
[--C-:B------:R-:W-:Y:S02]  /*61b0*/  @!P6 IMAD.IADD R128, R128, 0x1, -R168.reuse ;  /* 0x000000018080e824 */ /* 0x100fe400078e0aa8 */
[----:B------:R-:W-:Y:S01]  /*61c0*/  @!P2 IMAD.IADD R126, R126, 0x1, -R168 ;  /* 0x000000017e7ea824 */ /* 0x000fe200078e0aa8 */
[----:B------:R-:W-:Y:S01]  /*61d0*/  ISETP.GE.AND P2, PT, R22, RZ, PT ;  /* 0x000000ff1600720c */ /* 0x000fe20003f46270 */
[----:B------:R-:W-:Y:S01]  /*61e0*/  IMAD.HI.U32 R22, R0, R131, RZ ;  /* 0x0000008300167227 */ /* 0x000fe200078e00ff */
[----:B------:R-:W-:-:S03]  /*61f0*/  ISETP.GT.U32.AND P6, PT, R168, R128, PT ;  /* 0x00000080a800720c */ /* 0x000fc60003fc4070 */
[----:B------:R-:W-:Y:S02]  /*6200*/  IMAD.MOV R3, RZ, RZ, -R3 ;  /* 0x000000ffff037224 */ /* 0x000fe400078e0a03 */
[----:B------:R-:W-:Y:S02]  /*6210*/  IMAD.MOV R22, RZ, RZ, -R22 ;  /* 0x000000ffff167224 */ /* 0x000fe400078e0a16 */
[----:B------:R-:W-:Y:S02]  /*6220*/  IMAD R129, R168, R3, R129 ;  /* 0x00000003a8817224 */ /* 0x000fe400078e0281 */
[--C-:B------:R-:W-:Y:S01]  /*6230*/  @!P0 IMAD.IADD R125, R125, 0x1, -R168.reuse ;  /* 0x000000017d7d8824 */ /* 0x100fe200078e0aa8 */
[----:B------:R-:W-:Y:S01]  /*6240*/  ISETP.GE.AND P0, PT, R130, RZ, PT ;  /* 0x000000ff8200720c */ /* 0x000fe20003f06270 */
[C---:B------:R-:W-:Y:S02]  /*6250*/  IMAD R130, R168.reuse, R22, R131 ;  /* 0x00000016a8827224 */ /* 0x040fe400078e0283 */
[--C-:B------:R-:W-:Y:S01]  /*6260*/  @!P5 IMAD.IADD R127, R127, 0x1, -R168.reuse ;  /* 0x000000017f7fd824 */ /* 0x100fe200078e0aa8 */
[----:B------:R-:W-:Y:S01]  /*6270*/  ISETP.GT.U32.AND P5, PT, R168, R129, PT ;  /* 0x00000081a800720c */ /* 0x000fe20003fa4070 */
[----:B------:R-:W-:Y:S01]  /*6280*/  @!P6 IMAD.IADD R128, R128, 0x1, -R168 ;  /* 0x000000018080e824 */ /* 0x000fe200078e0aa8 */
[----:B------:R-:W-:Y:S01]  /*6290*/  ISETP.GT.U32.AND P6, PT, R168, R130, PT ;  /* 0x00000082a800720c */ /* 0x000fe20003fc4070 */
[----:B------:R-:W-:-:S02]  /*62a0*/  VIADD R136, R2, 0x180 ;  /* 0x0000018002887836 */ /* 0x000fc40000000000 */
[----:B------:R-:W-:-:S03]  /*62b0*/  IMAD.HI.U32 R3, R0, R133, RZ ;  /* 0x0000008500037227 */ /* 0x000fc600078e00ff */
[----:B------:R-:W-:Y:S01]  /*62c0*/  IABS R135, R136 ;  /* 0x0000008800877213 */ /* 0x000fe20000000000 */
[----:B------:R-:W-:Y:S02]  /*62d0*/  VIADD R138, R2, 0x17f ;  /* 0x0000017f028a7836 */ /* 0x000fe40000000000 */
[----:B------:R-:W-:Y:S02]  /*62e0*/  IMAD.MOV R3, RZ, RZ, -R3 ;  /* 0x000000ffff037224 */ /* 0x000fe400078e0a03 */
[--C-:B------:R-:W-:Y:S01]  /*62f0*/  @!P5 IMAD.IADD R129, R129, 0x1, -R168.reuse ;  /* 0x000000018181d824 */ /* 0x100fe200078e0aa8 */
[----:B------:R-:W-:Y:S01]  /*6300*/  IABS R137, R138 ;  /* 0x0000008a00897213 */ /* 0x000fe20000000000 */
[----:B------:R-:W-:Y:S02]  /*6310*/  IMAD R131, R168, R3, R133 ;  /* 0x00000003a8837224 */ /* 0x000fe400078e0285 */
[----:B------:R-:W-:Y:S01]  /*6320*/  @!P6 IMAD.IADD R130, R130, 0x1, -R168 ;  /* 0x000000018282e824 */ /* 0x000fe200078e0aa8 */
[----:B------:R-:W-:Y:S01]  /*6330*/  ISETP.GT.U32.AND P6, PT, R168, R129, PT ;  /* 0x00000081a800720c */ /* 0x000fe20003fc4070 */
[----:B------:R-:W-:Y:S01]  /*6340*/  IMAD.HI.U32 R3, R0, R135, RZ ;  /* 0x0000008700037227 */ /* 0x000fe200078e00ff */
[----:B------:R-:W-:-:S03]  /*6350*/  ISETP.GT.U32.AND P5, PT, R168, R131, PT ;  /* 0x00000083a800720c */ /* 0x000fc60003fa4070 */
[C---:B------:R-:W-:Y:S02]  /*6360*/  VIADD R139, R2.reuse, 0x17e ;  /* 0x0000017e028b7836 */ /* 0x040fe40000000000 */
[----:B------:R-:W-:Y:S02]  /*6370*/  VIADD R140, R2, 0x17d ;  /* 0x0000017d028c7836 */ /* 0x000fe40000000000 */
[----:B------:R-:W-:Y:S01]  /*6380*/  IMAD.MOV R3, RZ, RZ, -R3 ;  /* 0x000000ffff037224 */ /* 0x000fe200078e0a03 */
[----:B------:R-:W-:Y:S01]  /*6390*/  IABS R133, R139 ;  /* 0x0000008b00857213 */ /* 0x000fe20000000000 */
[----:B------:R-:W-:-:S04]  /*63a0*/  IMAD.HI.U32 R22, R0, R137, RZ ;  /* 0x0000008900167227 */ /* 0x000fc800078e00ff */
[----:B------:R-:W-:Y:S01]  /*63b0*/  @!P1 IMAD.MOV R125, RZ, RZ, -R125 ;  /* 0x000000ffff7d9224 */ /* 0x000fe200078e0a7d */
[----:B------:R-:W-:Y:S01]  /*63c0*/  ISETP.GE.AND P1, PT, R132, RZ, PT ;  /* 0x000000ff8400720c */ /* 0x000fe20003f26270 */
[C---:B------:R-:W-:Y:S01]  /*63d0*/  IMAD R132, R168.reuse, R3, R135 ;  /* 0x00000003a8847224 */ /* 0x040fe200078e0287 */
[----:B------:R-:W-:Y:S01]  /*63e0*/  IABS R3, R140 ;  /* 0x0000008c00037213 */ /* 0x000fe20000000000 */
[----:B------:R-:W-:Y:S02]  /*63f0*/  IMAD.MOV R22, RZ, RZ, -R22 ;  /* 0x000000ffff167224 */ /* 0x000fe400078e0a16 */
[----:B------:R-:W-:Y:S02]  /*6400*/  IMAD.MOV.U32 R135, RZ, RZ, R133 ;  /* 0x000000ffff877224 */ /* 0x000fe400078e0085 */
[C---:B------:R-:W-:Y:S02]  /*6410*/  IMAD R133, R168.reuse, R22, R137 ;  /* 0x00000016a8857224 */ /* 0x040fe400078e0289 */
[----:B------:R-:W-:Y:S01]  /*6420*/  @!P6 IMAD.IADD R129, R129, 0x1, -R168 ;  /* 0x000000018181e824 */ /* 0x000fe200078e0aa8 */
[----:B------:R-:W-:Y:S01]  /*6430*/  ISETP.GT.U32.AND P6, PT, R168, R132, PT ;  /* 0x00000084a800720c */ /* 0x000fe20003fc4070 */
[----:B------:R-:W-:-:S02]  /*6440*/  IMAD.MOV.U32 R137, RZ, RZ, R3 ;  /* 0x000000ffff897224 */ /* 0x000fc400078e0003 */
[----:B------:R-:W-:-:S04]  /*6450*/  IMAD.HI.U32 R3, R0, R135, RZ ;  /* 0x0000008700037227 */ /* 0x000fc800078e00ff */
[----:B------:R-:W-:Y:S02]  /*6460*/  IMAD.MOV R3, RZ, RZ, -R3 ;  /* 0x000000ffff037224 */ /* 0x000fe400078e0a03 */
[----:B------:R-:W-:Y:S01]  /*6470*/  @!P3 IMAD.MOV R126, RZ, RZ, -R126 ;  /* 0x000000ffff7eb224 */ /* 0x000fe200078e0a7e */
[----:B------:R-:W-:Y:S01]  /*6480*/  ISETP.GE.AND P3, PT, R134, RZ, PT ;  /* 0x000000ff8600720c */ /* 0x000fe20003f66270 */
[----:B------:R-:W-:Y:S01]  /*6490*/  @!P4 IMAD.MOV R127, RZ, RZ, -R127 ;  /* 0x000000ffff7fc224 */ /* 0x000fe200078e0a7f */
[C---:B------:R-:W-:Y:S01]  /*64a0*/  ISETP.GT.U32.AND P4, PT, R168.reuse, R130, PT ;  /* 0x00000082a800720c */ /* 0x040fe20003f84070 */
[----:B------:R-:W-:Y:S02]  /*64b0*/  IMAD R134, R168, R3, R135 ;  /* 0x00000003a8867224 */ /* 0x000fe400078e0287 */
[----:B------:R-:W-:Y:S02]  /*64c0*/  @!P6 IMAD.IADD R132, R132, 0x1, -R168 ;  /* 0x000000018484e824 */ /* 0x000fe400078e0aa8 */
[----:B------:R-:W-:Y:S01]  /*64d0*/  IMAD.HI.U32 R22, R0, R137, RZ ;  /* 0x0000008900167227 */ /* 0x000fe200078e00ff */
[----:B------:R-:W-:-:S03]  /*64e0*/  ISETP.GT.U32.AND P6, PT, R168, R134, PT ;  /* 0x00000086a800720c */ /* 0x000fc60003fc4070 */
[----:B------:R-:W-:Y:S02]  /*64f0*/  IMAD.MOV R22, RZ, RZ, -R22 ;  /* 0x000000ffff167224 */ /* 0x000fe400078e0a16 */
[----:B------:R-:W-:Y:S01]  /*6500*/  @!P2 IMAD.MOV R129, RZ, RZ, -R129 ;  /* 0x000000ffff81a224 */ /* 0x000fe200078e0a81 */
[----:B------:R-:W-:Y:S01]  /*6510*/  ISETP.GT.U32.AND P2, PT, R168, R133, PT ;  /* 0x00000085a800720c */ /* 0x000fe20003f44070 */
[----:B------:R-:W-:Y:S01]  /*6520*/  @!P4 IMAD.IADD R130, R130, 0x1, -R168 ;  /* 0x000000018282c824 */ /* 0x000fe200078e0aa8 */
[----:B------:R-:W-:Y:S01]  /*6530*/  ISETP.GE.AND P4, PT, R138, RZ, PT ;  /* 0x000000ff8a00720c */ /* 0x000fe20003f86270 */
[----:B------:R-:W-:Y:S02]  /*6540*/  VIADD R138, R2, 0x17c ;  /* 0x0000017c028a7836 */ /* 0x000fe40000000000 */
[----:B------:R-:W-:Y:S02]  /*6550*/  IMAD R135, R168, R22, R137 ;  /* 0x00000016a8877224 */ /* 0x000fe400078e0289 */
[----:B------:R-:W-:Y:S01]  /*6560*/  @!P1 IMAD.MOV R130, RZ, RZ, -R130 ;  /* 0x000000ffff829224 */ /* 0x000fe200078e0a82 */
[----:B------:R-:W-:Y:S01]  /*6570*/  IABS R137, R138 ;  /* 0x0000008a00897213 */ /* 0x000fe20000000000 */
[--C-:B------:R-:W-:Y:S01]  /*6580*/  @!P6 IMAD.IADD R134, R134, 0x1, -R168.reuse ;  /* 0x000000018686e824 */ /* 0x100fe200078e0aa8 */
[----:B------:R-:W-:Y:S01]  /*6590*/  ISETP.GT.U32.AND P1, PT, R168, R132, PT ;  /* 0x00000084a800720c */ /* 0x000fe20003f24070 */
[----:B------:R-:W-:-:S02]  /*65a0*/  @!P5 IMAD.IADD R131, R131, 0x1, -R168 ;  /* 0x000000018383d824 */ /* 0x000fc400078e0aa8 */
[----:B------:R-:W-:Y:S01]  /*65b0*/  IMAD.HI.U32 R3, R0, R137, RZ ;  /* 0x0000008900037227 */ /* 0x000fe200078e00ff */
[C---:B------:R-:W-:Y:S02]  /*65c0*/  ISETP.GT.U32.AND P6, PT, R168.reuse, R134, PT ;  /* 0x00000086a800720c */ /* 0x040fe40003fc4070 */
[----:B------:R-:W-:Y:S01]  /*65d0*/  ISETP.GT.U32.AND P5, PT, R168, R131, PT ;  /* 0x00000083a800720c */ /* 0x000fe20003fa4070 */
[----:B------:R-:W-:Y:S02]  /*65e0*/  IMAD.MOV R3, RZ, RZ, -R3 ;  /* 0x000000ffff037224 */ /* 0x000fe400078e0a03 */
[----:B------:R-:W-:Y:S01]  /*65f0*/  @!P0 IMAD.MOV R128, RZ, RZ, -R128 ;  /* 0x000000ffff808224 */ /* 0x000fe200078e0a80 */
[----:B------:R-:W-:Y:S01]  /*6600*/  ISETP.GE.AND P0, PT, R136, RZ, PT ;  /* 0x000000ff8800720c */ /* 0x000fe20003f06270 */
[----:B------:R-:W-:Y:S02]  /*6610*/  IMAD R136, R168, R3, R137 ;  /* 0x00000003a8887224 */ /* 0x000fe400078e0289 */
[--C-:B------:R-:W-:Y:S01]  /*6620*/  @!P1 IMAD.IADD R132, R132, 0x1, -R168.reuse ;  /* 0x0000000184849824 */ /* 0x100fe200078e0aa8 */
[----:B------:R-:W-:Y:S01]  /*6630*/  ISETP.GT.U32.AND P1, PT, R168, R135, PT ;  /* 0x00000087a800720c */ /* 0x000fe20003f24070 */
[----:B------:R-:W-:-:S02]  /*6640*/  @!P2 IMAD.IADD R133, R133, 0x1, -R168 ;  /* 0x000000018585a824 */ /* 0x000fc400078e0aa8 */
[--C-:B------:R-:W-:Y:S01]  /*6650*/  @!P6 IMAD.IADD R134, R134, 0x1, -R168.reuse ;  /* 0x000000018686e824 */ /* 0x100fe200078e0aa8 */
[----:B------:R-:W-:Y:S01]  /*6660*/  ISETP.GT.U32.AND P6, PT, R168, R136, PT ;  /* 0x00000088a800720c */ /* 0x000fe20003fc4070 */
[----:B------:R-:W-:Y:S01]  /*6670*/  VIADD R142, R2, 0x17b ;  /* 0x0000017b028e7836 */ /* 0x000fe20000000000 */
[----:B------:R-:W-:Y:S01]  /*6680*/  ISETP.GT.U32.AND P2, PT, R168, R133, PT ;  /* 0x00000085a800720c */ /* 0x000fe20003f44070 */
[C---:B------:R-:W-:Y:S02]  /*6690*/  VIADD R144, R2.reuse, 0x17a ;  /* 0x0000017a02907836 */ /* 0x040fe40000000000 */
[----:B------:R-:W-:Y:S02]  /*66a0*/  VIADD R145, R2, 0x179 ;  /* 0x0000017902917836 */ /* 0x000fe40000000000 */
[--C-:B------:R-:W-:Y:S01]  /*66b0*/  @!P5 IMAD.IADD R131, R131, 0x1, -R168.reuse ;  /* 0x000000018383d824 */ /* 0x100fe200078e0aa8 */
[----:B------:R-:W-:Y:S01]  /*66c0*/  ISETP.GE.AND P5, PT, R139, RZ, PT ;  /* 0x000000ff8b00720c */ /* 0x000fe20003fa6270 */
[--C-:B------:R-:W-:Y:S01]  /*66d0*/  @!P1 IMAD.IADD R135, R135, 0x1, -R168.reuse ;  /* 0x0000000187879824 */ /* 0x100fe200078e0aa8 */
[----:B------:R-:W-:Y:S01]  /*66e0*/  IABS R139, R142 ;  /* 0x0000008e008b7213 */ /* 0x000fe20000000000 */
[----:B------:R-:W-:Y:S01]  /*66f0*/  @!P3 IMAD.MOV R131, RZ, RZ, -R131 ;  /* 0x000000ffff83b224 */ /* 0x000fe200078e0a83 */
[----:B------:R-:W-:Y:S01]  /*6700*/  IABS R141, R144 ;  /* 0x00000090008d7213 */ /* 0x000fe20000000000 */
[----:B------:R-:W-:Y:S01]  /*6710*/  @!P6 IMAD.IADD R136, R136, 0x1, -R168 ;  /* 0x000000018888e824 */ /* 0x000fe200078e0aa8 */
[----:B------:R-:W-:Y:S01]  /*6720*/  IABS R143, R145 ;  /* 0x00000091008f7213 */ /* 0x000fe20000000000 */
[----:B------:R-:W-:Y:S01]  /*6730*/  IMAD.HI.U32 R3, R0, R139, RZ ;  /* 0x0000008b00037227 */ /* 0x000fe200078e00ff */
[----:B------:R-:W-:-:S02]  /*6740*/  ISETP.GT.U32.AND P6, PT, R168, R135, PT ;  /* 0x00000087a800720c */ /* 0x000fc40003fc4070 */
[----:B------:R-:W-:Y:S01]  /*6750*/  ISETP.GE.AND P1, PT, R138, RZ, PT ;  /* 0x000000ff8a00720c */ /* 0x000fe20003f26270 */
[----:B------:R-:W-:-:S04]  /*6760*/  IMAD.HI.U32 R22, R0, R141, RZ ;  /* 0x0000008d00167227 */ /* 0x000fc800078e00ff */
[----:B------:R-:W-:-:S04]  /*6770*/  IMAD.HI.U32 R137, R0, R143, RZ ;  /* 0x0000008f00897227 */ /* 0x000fc800078e00ff */
[----:B------:R-:W-:Y:S01]  /*6780*/  @!P2 IMAD.IADD R133, R133, 0x1, -R168 ;  /* 0x000000018585a824 */ /* 0x000fe200078e0aa8 */
[----:B------:R-:W-:Y:S01]  /*6790*/  ISETP.GE.AND P2, PT, R140, RZ, PT ;  /* 0x000000ff8c00720c */ /* 0x000fe20003f46270 */
[----:B------:R-:W-:Y:S02]  /*67a0*/  IMAD.MOV R3, RZ, RZ, -R3 ;  /* 0x000000ffff037224 */ /* 0x000fe400078e0a03 */
[----:B------:R-:W-:Y:S02]  /*67b0*/  IMAD.MOV R22, RZ, RZ, -R22 ;  /* 0x000000ffff167224 */ /* 0x000fe400078e0a16 */
[----:B------:R-:W-:Y:S02]  /*67c0*/  IMAD.MOV R140, RZ, RZ, -R137 ;  /* 0x000000ffff8c7224 */ /* 0x000fe400078e0a89 */
[C---:B------:R-:W-:Y:S02]  /*67d0*/  IMAD R137, R168.reuse, R3, R139 ;  /* 0x00000003a8897224 */ /* 0x040fe400078e028b */
[----:B------:R-:W-:-:S02]  /*67e0*/  IMAD R138, R168, R22, R141 ;  /* 0x00000016a88a7224 */ /* 0x000fc400078e028d */
[C---:B------:R-:W-:Y:S01]  /*67f0*/  IMAD R139, R168.reuse, R140, R143 ;  /* 0x0000008ca88b7224 */ /* 0x040fe200078e028f */
[----:B------:R-:W-:Y:S01]  /*6800*/  ISETP.GT.U32.AND P3, PT, R168, R137, PT ;  /* 0x00000089a800720c */ /* 0x000fe20003f64070 */
[----:B------:R-:W-:Y:S02]  /*6810*/  VIADD R22, R2, 0x178 ;  /* 0x0000017802167836 */ /* 0x000fe40000000000 */
[----:B------:R-:W-:Y:S01]  /*6820*/  @!P4 IMAD.MOV R133, RZ, RZ, -R133 ;  /* 0x000000ffff85c224 */ /* 0x000fe200078e0a85 */
[C---:B------:R-:W-:Y:S01]  /*6830*/  ISETP.GT.U32.AND P4, PT, R168.reuse, R138, PT ;  /* 0x0000008aa800720c */ /* 0x040fe20003f84070 */
[----:B------:R-:W-:Y:S01]  /*6840*/  @!P6 IMAD.IADD R135, R135, 0x1, -R168 ;  /* 0x000000018787e824 */ /* 0x000fe200078e0aa8 */
[----:B------:R-:W-:Y:S01]  /*6850*/  ISETP.GT.U32.AND P6, PT, R168, R139, PT ;  /* 0x0000008ba800720c */ /* 0x000fe20003fc4070 */
[----:B------:R-:W-:Y:S01]  /*6860*/  @!P0 IMAD.MOV R132, RZ, RZ, -R132 ;  /* 0x000000ffff848224 */ /* 0x000fe200078e0a84 */
[----:B------:R-:W-:Y:S01]  /*6870*/  IABS R141, R22 ;  /* 0x00000016008d7213 */ /* 0x000fe20000000000 */
[----:B------:R-:W-:Y:S01]  /*6880*/  VIADD R146, R2, 0x177 ;  /* 0x0000017702927836 */ /* 0x000fe20000000000 */
[----:B------:R-:W-:Y:S01]  /*6890*/  ISETP.GT.U32.AND P0, PT, R168, R136, PT ;  /* 0x00000088a800720c */ /* 0x000fe20003f04070 */
[----:B------:R-:W-:-:S02]  /*68a0*/  @!P2 IMAD.MOV R135, RZ, RZ, -R135 ;  /* 0x000000ffff87a224 */ /* 0x000fc400078e0a87 */
[----:B------:R-:W-:Y:S01]  /*68b0*/  IMAD.HI.U32 R3, R0, R141, RZ ;  /* 0x0000008d00037227 */ /* 0x000fe200078e00ff */
[----:B------:R-:W-:-:S03]  /*68c0*/  IABS R143, R146 ;  /* 0x00000092008f7213 */ /* 0x000fc60000000000 */
[----:B------:R-:W-:Y:S02]  /*68d0*/  IMAD.MOV R140, RZ, RZ, -R3 ;  /* 0x000000ffff8c7224 */ /* 0x000fe400078e0a03 */
[--C-:B------:R-:W-:Y:S02]  /*68e0*/  @!P4 IMAD.IADD R138, R138, 0x1, -R168.reuse ;  /* 0x000000018a8ac824 */ /* 0x100fe400078e0aa8 */
[--C-:B------:R-:W-:Y:S02]  /*68f0*/  @!P6 IMAD.IADD R139, R139, 0x1, -R168.reuse ;  /* 0x000000018b8be824 */ /* 0x100fe400078e0aa8 */
[--C-:B------:R-:W-:Y:S01]  /*6900*/  @!P0 IMAD.IADD R136, R136, 0x1, -R168.reuse ;  /* 0x0000000188888824 */ /* 0x100fe200078e0aa8 */
[C---:B------:R-:W-:Y:S01]  /*6910*/  ISETP.GT.U32.AND P6, PT, R168.reuse, R138, PT ;  /* 0x0000008aa800720c */ /* 0x040fe20003fc4070 */
[----:B------:R-:W-:Y:S01]  /*6920*/  @!P3 IMAD.IADD R137, R137, 0x1, -R168 ;  /* 0x000000018989b824 */ /* 0x000fe200078e0aa8 */
[C---:B------:R-:W-:Y:S01]  /*6930*/  ISETP.GT.U32.AND P2, PT, R168.reuse, R139, PT ;  /* 0x0000008ba800720c */ /* 0x040fe20003f44070 */
[----:B------:R-:W-:Y:S01]  /*6940*/  IMAD R140, R168, R140, R141 ;  /* 0x0000008ca88c7224 */ /* 0x000fe200078e028d */
[----:B------:R-:W-:Y:S01]  /*6950*/  ISETP.GE.AND P0, PT, R144, RZ, PT ;  /* 0x000000ff9000720c */ /* 0x000fe20003f06270 */
[----:B------:R-:W-:Y:S01]  /*6960*/  IMAD.HI.U32 R3, R0, R143, RZ ;  /* 0x0000008f00037227 */ /* 0x000fe200078e00ff */
[----:B------:R-:W-:-:S02]  /*6970*/  ISETP.GT.U32.AND P4, PT, R168, R137, PT ;  /* 0x00000089a800720c */ /* 0x000fc40003f84070 */
[----:B------:R-:W-:Y:S01]  /*6980*/  ISETP.GE.AND P3, PT, R145, RZ, PT ;  /* 0x000000ff9100720c */ /* 0x000fe20003f66270 */
[----:B------:R-:W-:Y:S01]  /*6990*/  @!P1 IMAD.MOV R136, RZ, RZ, -R136 ;  /* 0x000000ffff889224 */ /* 0x000fe200078e0a88 */
[----:B------:R-:W-:Y:S01]  /*69a0*/  ISETP.GT.U32.AND P1, PT, R168, R140, PT ;  /* 0x0000008ca800720c */ /* 0x000fe20003f24070 */
[----:B------:R-:W-:Y:S01]  /*69b0*/  @!P5 IMAD.MOV R134, RZ, RZ, -R134 ;  /* 0x000000ffff86d224 */ /* 0x000fe200078e0a86 */
[----:B------:R-:W-:Y:S01]  /*69c0*/  ISETP.GE.AND P5, PT, R142, RZ, PT ;  /* 0x000000ff8e00720c */ /* 0x000fe20003fa6270 */
[----:B------:R-:W-:Y:S02]  /*69d0*/  IMAD.MOV R3, RZ, RZ, -R3 ;  /* 0x000000ffff037224 */ /* 0x000fe400078e0a03 */
[----:B------:R-:W-:Y:S02]  /*69e0*/  VIADD R142, R2, 0x176 ;  /* 0x00000176028e7836 */ /* 0x000fe40000000000 */
[----:B------:R-:W-:Y:S02]  /*69f0*/  IMAD R141, R168, R3, R143 ;  /* 0x00000003a88d7224 */ /* 0x000fe400078e028f */
[--C-:B------:R-:W-:Y:S01]  /*6a00*/  @!P6 IMAD.IADD R138, R138, 0x1, -R168.reuse ;  /* 0x000000018a8ae824 */ /* 0x100fe200078e0aa8 */
[----:B------:R-:W-:Y:S01]  /*6a10*/  IABS R143, R142 ;  /* 0x0000008e008f7213 */ /* 0x000fe20000000000 */
[--C-:B------:R-:W-:Y:S01]  /*6a20*/  @!P2 IMAD.IADD R139, R139, 0x1, -R168.reuse ;  /* 0x000000018b8ba824 */ /* 0x100fe200078e0aa8 */
[----:B------:R-:W-:Y:S01]  /*6a30*/  ISETP.GT.U32.AND P6, PT, R168, R141, PT ;  /* 0x0000008da800720c */ /* 0x000fe20003fc4070 */
[--C-:B------:R-:W-:Y:S01]  /*6a40*/  @!P4 IMAD.IADD R137, R137, 0x1, -R168.reuse ;  /* 0x000000018989c824 */ /* 0x100fe200078e0aa8 */
[----:B------:R-:W-:Y:S01]  /*6a50*/  ISETP.GE.AND P2, PT, R146, RZ, PT ;  /* 0x000000ff9200720c */ /* 0x000fe20003f46270 */
[----:B------:R-:W-:Y:S01]  /*6a60*/  VIADD R146, R2, 0x174 ;  /* 0x0000017402927836 */ /* 0x000fe20000000000 */
[----:B------:R-:W-:Y:S01]  /*6a70*/  ISETP.GE.AND P4, PT, R22, RZ, PT ;  /* 0x000000ff1600720c */ /* 0x000fe20003f86270 */
[----:B------:R-:W-:Y:S01]  /*6a80*/  @!P1 IMAD.IADD R140, R140, 0x1, -R168 ;  /* 0x000000018c8c9824 */ /* 0x000fe200078e0aa8 */
[----:B------:R-:W-:Y:S01]  /*6a90*/  ISETP.GE.AND P1, PT, R142, RZ, PT ;  /* 0x000000ff8e00720c */ /* 0x000fe20003f26270 */
[----:B------:R-:W-:Y:S01]  /*6aa0*/  IMAD.HI.U32 R3, R0, R143, RZ ;  /* 0x0000008f00037227 */ /* 0x000fe200078e00ff */
[----:B------:R-:W-:-:S03]  /*6ab0*/  IABS R147, R146 ;  /* 0x0000009200937213 */ /* 0x000fc60000000000 */
[----:B------:R-:W-:Y:S01]  /*6ac0*/  @!P5 IMAD.MOV R137, RZ, RZ, -R137 ;  /* 0x000000ffff89d224 */ /* 0x000fe200078e0a89 */
[----:B------:R-:W-:Y:S01]  /*6ad0*/  ISETP.GT.U32.AND P5, PT, R168, R140, PT ;  /* 0x0000008ca800720c */ /* 0x000fe20003fa4070 */
[----:B------:R-:W-:Y:S02]  /*6ae0*/  IMAD.MOV R3, RZ, RZ, -R3 ;  /* 0x000000ffff037224 */ /* 0x000fe400078e0a03 */
[----:B------:R-:W-:Y:S02]  /*6af0*/  VIADD R144, R2, 0x175 ;  /* 0x0000017502907836 */ /* 0x000fe40000000000 */
[----:B------:R-:W-:Y:S02]  /*6b00*/  IMAD R142, R168, R3, R143 ;  /* 0x00000003a88e7224 */ /* 0x000fe400078e028f */
[----:B------:R-:W-:Y:S01]  /*6b10*/  IMAD.HI.U32 R3, R0, R147, RZ ;  /* 0x0000009300037227 */ /* 0x000fe200078e00ff */
[----:B------:R-:W-:-:S03]  /*6b20*/  IABS R145, R144 ;  /* 0x0000009000917213 */ /* 0x000fc60000000000 */
[----:B------:R-:W-:Y:S02]  /*6b30*/  @!P6 IMAD.IADD R141, R141, 0x1, -R168 ;  /* 0x000000018d8de824 */ /* 0x000fe400078e0aa8 */
[----:B------:R-:W-:Y:S02]  /*6b40*/  IMAD.MOV R3, RZ, RZ, -R3 ;  /* 0x000000ffff037224 */ /* 0x000fe400078e0a03 */
[----:B------:R-:W-:Y:S01]  /*6b50*/  @!P0 IMAD.MOV R138, RZ, RZ, -R138 ;  /* 0x000000ffff8a8224 */ /* 0x000fe200078e0a8a */
[C---:B------:R-:W-:Y:S01]  /*6b60*/  ISETP.GT.U32.AND P6, PT, R168.reuse, R141, PT ;  /* 0x0000008da800720c */ /* 0x040fe20003fc4070 */
[----:B------:R-:W-:Y:S01]  /*6b70*/  @!P3 IMAD.MOV R139, RZ, RZ, -R139 ;  /* 0x000000ffff8bb224 */ /* 0x000fe200078e0a8b */
[----:B------:R-:W-:Y:S01]  /*6b80*/  ISETP.GT.U32.AND P0, PT, R168, R142, PT ;  /* 0x0000008ea800720c */ /* 0x000fe20003f04070 */
[----:B------:R-:W-:Y:S01]  /*6b90*/  @!P5 IMAD.IADD R140, R140, 0x1, -R168 ;  /* 0x000000018c8cd824 */ /* 0x000fe200078e0aa8 */
[----:B------:R-:W-:Y:S01]  /*6ba0*/  ISETP.GE.AND P3, PT, R144, RZ, PT ;  /* 0x000000ff9000720c */ /* 0x000fe20003f66270 */
[----:B------:R-:W-:-:S02]  /*6bb0*/  IMAD R144, R168, R3, R147 ;  /* 0x00000003a8907224 */ /* 0x000fc400078e0293 */
[----:B------:R-:W-:Y:S02]  /*6bc0*/  @!P4 IMAD.MOV R140, RZ, RZ, -R140 ;  /* 0x000000ffff8cc224 */ /* 0x000fe400078e0a8c */
[----:B------:R-:W-:Y:S01]  /*6bd0*/  IMAD.HI.U32 R22, R0, R145, RZ ;  /* 0x0000009100167227 */ /* 0x000fe200078e00ff */
[----:B------:R-:W-:-:S03]  /*6be0*/  ISETP.GT.U32.AND P4, PT, R168, R144, PT ;  /* 0x00000090a800720c */ /* 0x000fc60003f84070 */
[----:B------:R-:W-:Y:S02]  /*6bf0*/  IMAD.MOV R22, RZ, RZ, -R22 ;  /* 0x000000ffff167224 */ /* 0x000fe400078e0a16 */
[--C-:B------:R-:W-:Y:S01]  /*6c00*/  @!P6 IMAD.IADD R141, R141, 0x1, -R168.reuse ;  /* 0x000000018d8de824 */ /* 0x100fe200078e0aa8 */
[----:B------:R-:W-:Y:S01]  /*6c10*/  ISETP.GE.AND P6, PT, R146, RZ, PT ;  /* 0x000000ff9200720c */ /* 0x000fe20003fc6270 */
[--C-:B------:R-:W-:Y:S02]  /*6c20*/  @!P0 IMAD.IADD R142, R142, 0x1, -R168.reuse ;  /* 0x000000018e8e8824 */ /* 0x100fe400078e0aa8 */
[----:B------:R-:W-:Y:S02]  /*6c30*/  IMAD R143, R168, R22, R145 ;  /* 0x00000016a88f7224 */ /* 0x000fe400078e0291 */
[----:B------:R-:W-:Y:S01]  /*6c40*/  VIADD R146, R2, 0x172 ;  /* 0x0000017202927836 */ /* 0x000fe20000000000 */
[----:B------:R-:W-:Y:S01]  /*6c50*/  ISETP.GT.U32.AND P0, PT, R168, R142, PT ;  /* 0x0000008ea800720c */ /* 0x000fe20003f04070 */
[----:B------:R-:W-:Y:S01]  /*6c60*/  VIADD R22, R2, 0x173 ;  /* 0x0000017302167836 */ /* 0x000fe20000000000 */
[----:B------:R-:W-:Y:S01]  /*6c70*/  ISETP.GT.U32.AND P5, PT, R168, R143, PT ;  /* 0x0000008fa800720c */ /* 0x000fe20003fa4070 */
[----:B------:R-:W-:Y:S01]  /*6c80*/  @!P4 IMAD.IADD R144, R144, 0x1, -R168 ;  /* 0x000000019090c824 */ /* 0x000fe200078e0aa8 */
[----:B------:R-:W-:Y:S01]  /*6c90*/  IABS R149, R146 ;  /* 0x0000009200957213 */ /* 0x000fe20000000000 */
[----:B------:R-:W-:Y:S01]  /*6ca0*/  @!P2 IMAD.MOV R141, RZ, RZ, -R141 ;  /* 0x000000ffff8da224 */ /* 0x000fe200078e0a8d */
[----:B------:R-:W-:Y:S01]  /*6cb0*/  IABS R147, R22 ;  /* 0x0000001600937213 */ /* 0x000fe20000000000 */
[----:B------:R-:W-:Y:S01]  /*6cc0*/  VIADD R150, R2, 0x171 ;  /* 0x0000017102967836 */ /* 0x000fe20000000000 */
[----:B------:R-:W-:Y:S01]  /*6cd0*/  ISETP.GE.AND P2, PT, R22, RZ, PT ;  /* 0x000000ff1600720c */ /* 0x000fe20003f46270 */
[----:B------:R-:W-:Y:S01]  /*6ce0*/  IMAD.HI.U32 R22, R0, R149, RZ ;  /* 0x0000009500167227 */ /* 0x000fe200078e00ff */
[----:B------:R-:W-:-:S02]  /*6cf0*/  ISETP.GT.U32.AND P4, PT, R168, R144, PT ;  /* 0x00000090a800720c */ /* 0x000fc40003f84070 */
[----:B------:R-:W-:Y:S01]  /*6d00*/  IABS R151, R150 ;  /* 0x0000009600977213 */ /* 0x000fe20000000000 */
[----:B------:R-:W-:Y:S02]  /*6d10*/  IMAD.MOV R22, RZ, RZ, -R22 ;  /* 0x000000ffff167224 */ /* 0x000fe400078e0a16 */
[--C-:B------:R-:W-:Y:S01]  /*6d20*/  @!P0 IMAD.IADD R142, R142, 0x1, -R168.reuse ;  /* 0x000000018e8e8824 */ /* 0x100fe200078e0aa8 */
[----:B------:R-:W-:Y:S01]  /*6d30*/  ISETP.GE.AND P0, PT, R146, RZ, PT ;  /* 0x000000ff9200720c */ /* 0x000fe20003f06270 */
[----:B------:R-:W-:Y:S02]  /*6d40*/  @!P5 IMAD.IADD R143, R143, 0x1, -R168 ;  /* 0x000000018f8fd824 */ /* 0x000fe400078e0aa8 */
[----:B------:R-:W-:Y:S02]  /*6d50*/  IMAD R146, R168, R22, R149 ;  /* 0x00000016a8927224 */ /* 0x000fe400078e0295 */
[----:B------:R-:W-:Y:S01]  /*6d60*/  IMAD.HI.U32 R3, R0, R147, RZ ;  /* 0x0000009300037227 */ /* 0x000fe200078e00ff */
[----:B------:R-:W-:-:S03]  /*6d70*/  ISETP.GT.U32.AND P5, PT, R168, R143, PT ;  /* 0x0000008fa800720c */ /* 0x000fc60003fa4070 */
[----:B------:R-:W-:Y:S01]  /*6d80*/  @!P4 IMAD.IADD R144, R144, 0x1, -R168 ;  /* 0x000000019090c824 */ /* 0x000fe200078e0aa8 */
[----:B------:R-:W-:Y:S01]  /*6d90*/  ISETP.GT.U32.AND P4, PT, R168, R146, PT ;  /* 0x00000092a800720c */ /* 0x000fe20003f84070 */
[----:B------:R-:W-:-:S04]  /*6da0*/  IMAD.HI.U32 R145, R0, R151, RZ ;  /* 0x0000009700917227 */ /* 0x000fc800078e00ff */
[----:B------:R-:W-:Y:S02]  /*6db0*/  IMAD.MOV R3, RZ, RZ, -R3 ;  /* 0x000000ffff037224 */ /* 0x000fe400078e0a03 */
[----:B------:R-:W-:Y:S02]  /*6dc0*/  IMAD.MOV R148, RZ, RZ, -R145 ;  /* 0x000000ffff947224 */ /* 0x000fe400078e0a91 */
[----:B------:R-:W-:Y:S02]  /*6dd0*/  IMAD R145, R168, R3, R147 ;  /* 0x00000003a8917224 */ /* 0x000fe400078e0293 */
[C---:B------:R-:W-:Y:S02]  /*6de0*/  VIADD R3, R2.reuse, 0x170 ;  /* 0x0000017002037836 */ /* 0x040fe40000000000 */
[C---:B------:R-:W-:Y:S02]  /*6df0*/  VIADD R154, R2.reuse, 0x16f ;  /* 0x0000016f029a7836 */ /* 0x040fe40000000000 */
[----:B------:R-:W-:-:S02]  /*6e00*/  VIADD R156, R2, 0x16e ;  /* 0x0000016e029c7836 */ /* 0x000fc40000000000 */
[----:B------:R-:W-:Y:S01]  /*6e10*/  VIADD R158, R2, 0x16d ;  /* 0x0000016d029e7836 */ /* 0x000fe20000000000 */
[----:B------:R-:W-:Y:S01]  /*6e20*/  IABS R153, R154 ;  /* 0x0000009a00997213 */ /* 0x000fe20000000000 */
[--C-:B------:R-:W-:Y:S01]  /*6e30*/  @!P5 IMAD.IADD R143, R143, 0x1, -R168.reuse ;  /* 0x000000018f8fd824 */ /* 0x100fe200078e0aa8 */
[----:B------:R-:W-:Y:S01]  /*6e40*/  IABS R155, R156 ;  /* 0x0000009c009b7213 */ /* 0x000fe20000000000 */
[----:B------:R-:W-:Y:S01]  /*6e50*/  IMAD R147, R168, R148, R151 ;  /* 0x00000094a8937224 */ /* 0x000fe200078e0297 */
[----:B------:R-:W-:Y:S01]  /*6e60*/  IABS R151, R3 ;  /* 0x0000000300977213 */ /* 0x000fe20000000000 */
[----:B------:R-:W-:Y:S01]  /*6e70*/  @!P4 IMAD.IADD R146, R146, 0x1, -R168 ;  /* 0x000000019292c824 */ /* 0x000fe200078e0aa8 */
[----:B------:R-:W-:Y:S01]  /*6e80*/  IABS R157, R158 ;  /* 0x0000009e009d7213 */ /* 0x000fe20000000000 */
[----:B------:R-:W-:Y:S01]  /*6e90*/  @!P3 IMAD.MOV R143, RZ, RZ, -R143 ;  /* 0x000000ffff8fb224 */ /* 0x000fe200078e0a8f */
[----:B------:R-:W-:Y:S01]  /*6ea0*/  ISETP.GE.AND P3, PT, R3, RZ, PT ;  /* 0x000000ff0300720c */ /* 0x000fe20003f66270 */
[----:B------:R-:W-:Y:S01]  /*6eb0*/  @!P6 IMAD.MOV R144, RZ, RZ, -R144 ;  /* 0x000000ffff90e224 */ /* 0x000fe200078e0a90 */
[C---:B------:R-:W-:Y:S01]  /*6ec0*/  ISETP.GT.U32.AND P4, PT, R168.reuse, R146, PT ;  /* 0x00000092a800720c */ /* 0x040fe20003f84070 */
[----:B------:R-:W-:Y:S01]  /*6ed0*/  @!P1 IMAD.MOV R142, RZ, RZ, -R142 ;  /* 0x000000ffff8e9224 */ /* 0x000fe200078e0a8e */
[----:B------:R-:W-:Y:S01]  /*6ee0*/  ISETP.GT.U32.AND P6, PT, R168, R147, PT ;  /* 0x00000093a800720c */ /* 0x000fe20003fc4070 */
[----:B------:R-:W-:Y:S01]  /*6ef0*/  IMAD.HI.U32 R3, R0, R151, RZ ;  /* 0x0000009700037227 */ /* 0x000fe200078e00ff */
[----:B------:R-:W-:-:S02]  /*6f00*/  ISETP.GT.U32.AND P1, PT, R168, R145, PT ;  /* 0x00000091a800720c */ /* 0x000fc40003f24070 */
[----:B------:R-:W-:Y:S01]  /*6f10*/  ISETP.GE.AND P5, PT, R150, RZ, PT ;  /* 0x000000ff9600720c */ /* 0x000fe20003fa6270 */
        /* <DEDUP_REMOVED lines=8> */
[----:B------:R-:W-:-:S02]  /*6fa0*/  IMAD R149, R168, R22, R153 ;  /* 0x00000016a8957224 */ /* 0x000fc400078e0299 */
[--C-:B------:R-:W-:Y:S01]  /*6fb0*/  @!P4 IMAD.IADD R146, R146, 0x1, -R168.reuse ;  /* 0x000000019292c824 */ /* 0x100fe200078e0aa8 */
[C---:B------:R-:W-:Y:S01]  /*6fc0*/  ISETP.GT.U32.AND P4, PT, R168.reuse, R148, PT ;  /* 0x00000094a800720c */ /* 0x040fe20003f84070 */
[--C-:B------:R-:W-:Y:S01]  /*6fd0*/  @!P6 IMAD.IADD R147, R147, 0x1, -R168.reuse ;  /* 0x000000019393e824 */ /* 0x100fe200078e0aa8 */
[----:B------:R-:W-:Y:S01]  /*6fe0*/  ISETP.GT.U32.AND P6, PT, R168, R149, PT ;  /* 0x00000095a800720c */ /* 0x000fe20003fc4070 */
[--C-:B------:R-:W-:Y:S02]  /*6ff0*/  @!P1 IMAD.IADD R145, R145, 0x1, -R168.reuse ;  /* 0x0000000191919824 */ /* 0x100fe400078e0aa8 */
[C---:B------:R-:W-:Y:S02]  /*7000*/  VIADD R160, R2.reuse, 0x16c ;  /* 0x0000016c02a07836 */ /* 0x040fe40000000000 */
[----:B------:R-:W-:Y:S01]  /*7010*/  VIADD R161, R2, 0x16b ;  /* 0x0000016b02a17836 */ /* 0x000fe20000000000 */
[C---:B------:R-:W-:Y:S01]  /*7020*/  ISETP.GT.U32.AND P1, PT, R168.reuse, R145, PT ;  /* 0x00000091a800720c */ /* 0x040fe20003f24070 */
[C---:B------:R-:W-:Y:S01]  /*7030*/  IMAD R150, R168.reuse, R150, R155 ;  /* 0x00000096a8967224 */ /* 0x040fe200078e029b */
[----:B------:R-:W-:Y:S01]  /*7040*/  IABS R153, R160 ;  /* 0x000000a000997213 */ /* 0x000fe20000000000 */
[----:B------:R-:W-:Y:S01]  /*7050*/  IMAD R151, R168, R152, R157 ;  /* 0x00000098a8977224 */ /* 0x000fe200078e029d */
[----:B------:R-:W-:Y:S01]  /*7060*/  IABS R155, R161 ;  /* 0x000000a1009b7213 */ /* 0x000fe20000000000 */
[--C-:B------:R-:W-:Y:S01]  /*7070*/  @!P4 IMAD.IADD R148, R148, 0x1, -R168.reuse ;  /* 0x000000019494c824 */ /* 0x100fe200078e0aa8 */
[----:B------:R-:W-:Y:S01]  /*7080*/  ISETP.GT.U32.AND P4, PT, R168, R147, PT ;  /* 0x00000093a800720c */ /* 0x000fe20003f84070 */
[----:B------:R-:W-:-:S02]  /*7090*/  @!P6 IMAD.IADD R149, R149, 0x1, -R168 ;  /* 0x000000019595e824 */ /* 0x000fc400078e0aa8 */
[----:B------:R-:W-:-:S03]  /*70a0*/  IMAD.HI.U32 R3, R0, R153, RZ ;  /* 0x0000009900037227 */ /* 0x000fc600078e00ff */
[----:B------:R-:W-:Y:S01]  /*70b0*/  ISETP.GT.U32.AND P6, PT, R168, R149, PT ;  /* 0x00000095a800720c */ /* 0x000fe20003fc4070 */
[----:B------:R-:W-:Y:S01]  /*70c0*/  @!P1 IMAD.IADD R145, R145, 0x1, -R168 ;  /* 0x0000000191919824 */ /* 0x000fe200078e0aa8 */
[----:B------:R-:W-:Y:S01]  /*70d0*/  ISETP.GE.AND P1, PT, R154, RZ, PT ;  /* 0x000000ff9a00720c */ /* 0x000fe20003f26270 */
[----:B------:R-:W-:-:S04]  /*70e0*/  IMAD.HI.U32 R22, R0, R155, RZ ;  /* 0x0000009b00167227 */ /* 0x000fc800078e00ff */
[----:B------:R-:W-:Y:S02]  /*70f0*/  IMAD.MOV R3, RZ, RZ, -R3 ;  /* 0x000000ffff037224 */ /* 0x000fe400078e0a03 */
[----:B------:R-:W-:Y:S01]  /*7100*/  @!P2 IMAD.MOV R145, RZ, RZ, -R145 ;  /* 0x000000ffff91a224 */ /* 0x000fe200078e0a91 */
[C---:B------:R-:W-:Y:S01]  /*7110*/  ISETP.GT.U32.AND P2, PT, R168.reuse, R148, PT ;  /* 0x00000094a800720c */ /* 0x040fe20003f44070 */
[----:B------:R-:W-:Y:S02]  /*7120*/  IMAD.MOV R154, RZ, RZ, -R22 ;  /* 0x000000ffff9a7224 */ /* 0x000fe400078e0a16 */
[C---:B------:R-:W-:Y:S02]  /*7130*/  IMAD R152, R168.reuse, R3, R153 ;  /* 0x00000003a8987224 */ /* 0x040fe400078e0299 */
[----:B------:R-:W-:Y:S01]  /*7140*/  @!P4 IMAD.IADD R147, R147, 0x1, -R168 ;  /* 0x000000019393c824 */ /* 0x000fe200078e0aa8 */
[C---:B------:R-:W-:Y:S01]  /*7150*/  ISETP.GT.U32.AND P4, PT, R168.reuse, R151, PT ;  /* 0x00000097a800720c */ /* 0x040fe20003f84070 */
[----:B------:R-:W-:-:S02]  /*7160*/  IMAD R153, R168, R154, R155 ;  /* 0x0000009aa8997224 */ /* 0x000fc400078e029b */
[----:B------:R-:W-:Y:S02]  /*7170*/  @!P6 IMAD.IADD R149, R149, 0x1, -R168 ;  /* 0x000000019595e824 */ /* 0x000fe400078e0aa8 */
[----:B------:R-:W-:Y:S01]  /*7180*/  @!P0 IMAD.MOV R146, RZ, RZ, -R146 ;  /* 0x000000ffff928224 */ /* 0x000fe200078e0a92 */
[----:B------:R-:W-:Y:S01]  /*7190*/  ISETP.GT.U32.AND P6, PT, R168, R153, PT ;  /* 0x00000099a800720c */ /* 0x000fe20003fc4070 */
[----:B------:R-:W-:Y:S01]  /*71a0*/  VIADD R163, R2, 0x169 ;  /* 0x0000016902a37836 */ /* 0x000fe20000000000 */
[----:B------:R-:W-:Y:S01]  /*71b0*/  ISETP.GT.U32.AND P0, PT, R168, R150, PT ;  /* 0x00000096a800720c */ /* 0x000fe20003f04070 */
        /* <DEDUP_REMOVED lines=8> */
[----:B------:R-:W-:-:S04]  /*7240*/  IMAD.HI.U32 R22, R0, R159, RZ ;  /* 0x0000009f00167227 */ /* 0x000fc800078e00ff */
[--C-:B------:R-:W-:Y:S01]  /*7250*/  @!P6 IMAD.IADD R153, R153, 0x1, -R168.reuse ;  /* 0x000000019999e824 */ /* 0x100fe200078e0aa8 */
[----:B------:R-:W-:Y:S01]  /*7260*/  ISETP.GT.U32.AND P6, PT, R168, R151, PT ;  /* 0x00000097a800720c */ /* 0x000fe20003fc4070 */
[----:B------:R-:W-:Y:S01]  /*7270*/  @!P0 IMAD.IADD R150, R150, 0x1, -R168 ;  /* 0x0000000196968824 */ /* 0x000fe200078e0aa8 */
[----:B------:R-:W-:Y:S01]  /*7280*/  ISETP.GE.AND P0, PT, R156, RZ, PT ;  /* 0x000000ff9c00720c */ /* 0x000fe20003f06270 */
[----:B------:R-:W-:Y:S02]  /*7290*/  IMAD.MOV R22, RZ, RZ, -R22 ;  /* 0x000000ffff167224 */ /* 0x000fe400078e0a16 */
[----:B------:R-:W-:Y:S01]  /*72a0*/  @!P2 IMAD.IADD R152, R152, 0x1, -R168 ;  /* 0x000000019898a824 */ /* 0x000fe200078e0aa8 */
[----:B------:R-:W-:Y:S01]  /*72b0*/  ISETP.GT.U32.AND P2, PT, R168, R150, PT ;  /* 0x00000096a800720c */ /* 0x000fe20003f44070 */
[----:B------:R-:W-:-:S03]  /*72c0*/  IMAD.HI.U32 R3, R0, R157, RZ ;  /* 0x0000009d00037227 */ /* 0x000fc600078e00ff */
[C---:B------:R-:W-:Y:S01]  /*72d0*/  ISETP.GT.U32.AND P5, PT, R168.reuse, R152, PT ;  /* 0x00000098a800720c */ /* 0x040fe20003fa4070 */
        /* <DEDUP_REMOVED lines=50> */
[----:B------:R-:W-:-:S02]  /*7600*/  ISETP.GE.AND P2, PT, R22, RZ, PT ;  /* 0x000000ff1600720c */ /* 0x000fc40003f46270 */
[----:B------:R-:W-:Y:S01]  /*7610*/  IABS R167, R166 ;  /* 0x000000a600a77213 */ /* 0x000fe20000000000 */
        /* <DEDUP_REMOVED lines=40> */
[C---:B------:R-:W-:Y:S02]  /*78a0*/  IMAD R162, R168.reuse, R3, R165 ;  /* 0x00000003a8a27224 */ /* 0x040fe400078e02a5 */
[C---:B------:R-:W-:Y:S02]  /*78b0*/  IMAD R163, R168.reuse, R22, R167 ;  /* 0x00000016a8a37224 */ /* 0x040fe400078e02a7 */
[----:B------:R-:W-:Y:S01]  /*78c0*/  @!P6 IMAD.IADD R159, R159, 0x1, -R168 ;  /* 0x000000019f9fe824 */ /* 0x000fe200078e0aa8 */
[----:B------:R-:W-:Y:S01]  /*78d0*/  ISETP.GT.U32.AND P6, PT, R168, R162, PT ;  /* 0x000000a2a800720c */ /* 0x000fe20003fc4070 */
[----:B------:R-:W-:-:S02]  /*78e0*/  VIADD R170, R2, 0x160 ;  /* 0x0000016002aa7836 */ /* 0x000fc40000000000 */
        /* <DEDUP_REMOVED lines=10> */
[--C-:B------:R-:W-:Y:S02]  /*7990*/  @!P6 IMAD.IADD R162, R162, 0x1, -R168.reuse ;  /* 0x00000001a2a2e824 */ /* 0x100fe400078e0aa8 */
[----:B------:R-:W-:Y:S02]  /*79a0*/  IMAD.MOV R3, RZ, RZ, -R3 ;  /* 0x000000ffff037224 */ /* 0x000fe400078e0a03 */
[----:B------:R-:W-:Y:S01]  /*79b0*/  @!P5 IMAD.IADD R163, R163, 0x1, -R168 ;  /* 0x00000001a3a3d824 */ /* 0x000fe200078e0aa8 */
[C---:B------:R-:W-:Y:S01]  /*79c0*/  ISETP.GT.U32.AND P5, PT, R168.reuse, R162, PT ;  /* 0x000000a2a800720c */ /* 0x040fe20003fa4070 */
[----:B------:R-:W-:Y:S02]  /*79d0*/  IMAD R164, R168, R3, R169 ;  /* 0x00000003a8a47224 */ /* 0x000fe400078e02a9 */
[----:B------:R-:W-:-:S04]  /*79e0*/  IMAD.HI.U32 R3, R0, R165, RZ ;  /* 0x000000a500037227 */ /* 0x000fc800078e00ff */
[----:B------:R-:W-:Y:S02]  /*79f0*/  IMAD.MOV R3, RZ, RZ, -R3 ;  /* 0x000000ffff037224 */ /* 0x000fe400078e0a03 */
[--C-:B------:R-:W-:Y:S01]  /*7a00*/  @!P4 IMAD.IADD R161, R161, 0x1, -R168.reuse ;  /* 0x00000001a1a1c824 */ /* 0x100fe200078e0aa8 */
[C---:B------:R-:W-:Y:S01]  /*7a10*/  ISETP.GT.U32.AND P4, PT, R168.reuse, R160, PT ;  /* 0x000000a0a800720c */ /* 0x040fe20003f84070 */
[----:B------:R-:W-:Y:S02]  /*7a20*/  IMAD R165, R168, R3, R165 ;  /* 0x00000003a8a57224 */ /* 0x000fe400078e02a5 */
[----:B------:R-:W-:Y:S01]  /*7a30*/  @!P5 IMAD.IADD R162, R162, 0x1, -R168 ;  /* 0x00000001a2a2d824 */ /* 0x000fe200078e0aa8 */
[----:B------:R-:W-:Y:S01]  /*7a40*/  ISETP.GT.U32.AND P6, PT, R168, R161, PT ;  /* 0x000000a1a800720c */ /* 0x000fe20003fc4070 */
[----:B------:R-:W-:Y:S01]  /*7a50*/  VIADD R174, R2, 0x15d ;  /* 0x0000015d02ae7836 */ /* 0x000fe20000000000 */
[----:B------:R-:W-:Y:S01]  /*7a60*/  ISETP.GT.U32.AND P5, PT, R168, R165, PT ;  /* 0x000000a5a800720c */ /* 0x000fe20003fa4070 */
[----:B------:R-:W-:-:S02]  /*7a70*/  VIADD R175, R2, 0x15c ;  /* 0x0000015c02af7836 */ /* 0x000fc40000000000 */
[C---:B------:R-:W-:Y:S01]  /*7a80*/  IMAD.HI.U32 R3, R0.reuse, R167, RZ ;  /* 0x000000a700037227 */ /* 0x040fe200078e00ff */
[----:B------:R-:W-:Y:S02]  /*7a90*/  IABS R169, R174 ;  /* 0x000000ae00a97213 */ /* 0x000fe40000000000 */
[----:B------:R-:W-:Y:S01]  /*7aa0*/  IABS R171, R175 ;  /* 0x000000af00ab7213 */ /* 0x000fe20000000000 */
[----:B------:R-:W-:Y:S02]  /*7ab0*/  IMAD.MOV R3, RZ, RZ, -R3 ;  /* 0x000000ffff037224 */ /* 0x000fe400078e0a03 */
[----:B------:R-:W-:-:S04]  /*7ac0*/  IMAD.HI.U32 R22, R0, R169, RZ ;  /* 0x000000a900167227 */ /* 0x000fc800078e00ff */
[--C-:B------:R-:W-:Y:S02]  /*7ad0*/  @!P5 IMAD.IADD R165, R165, 0x1, -R168.reuse ;  /* 0x00000001a5a5d824 */ /* 0x100fe400078e0aa8 */
[----:B------:R-:W-:Y:S01]  /*7ae0*/  @!P6 IMAD.IADD R161, R161, 0x1, -R168 ;  /* 0x00000001a1a1e824 */ /* 0x000fe200078e0aa8 */
[----:B------:R-:W-:Y:S01]  /*7af0*/  ISETP.GE.AND P6, PT, R166, RZ, PT ;  /* 0x000000ffa600720c */ /* 0x000fe20003fc6270 */
[C---:B------:R-:W-:Y:S01]  /*7b00*/  IMAD R166, R168.reuse, R3, R167 ;  /* 0x00000003a8a67224 */ /* 0x040fe200078e02a7 */
[----:B------:R-:W-:Y:S01]  /*7b10*/  ISETP.GT.U32.AND P5, PT, R168, R165, PT ;  /* 0x000000a5a800720c */ /* 0x000fe20003fa4070 */
[----:B------:R-:W-:-:S04]  /*7b20*/  IMAD.HI.U32 R3, R0, R171, RZ ;  /* 0x000000ab00037227 */ /* 0x000fc800078e00ff */
[----:B------:R-:W-:Y:S01]  /*7b30*/  @!P2 IMAD.MOV R159, RZ, RZ, -R159 ;  /* 0x000000ffff9fa224 */ /* 0x000fe200078e0a9f */
[----:B------:R-:W-:Y:S01]  /*7b40*/  ISETP.GT.U32.AND P2, PT, R168, R163, PT ;  /* 0x000000a3a800720c */ /* 0x000fe20003f44070 */
        /* <DEDUP_REMOVED lines=8> */
[C---:B------:R-:W-:Y:S01]  /*7bd0*/  ISETP.GT.U32.AND P5, PT, R168.reuse, R169, PT ;  /* 0x000000a9a800720c */ /* 0x040fe20003fa4070 */
[----:B------:R-:W-:Y:S01]  /*7be0*/  @!P3 IMAD.MOV R161, RZ, RZ, -R161 ;  /* 0x000000ffffa1b224 */ /* 0x000fe200078e0aa1 */
[----:B------:R-:W-:Y:S01]  /*7bf0*/  ISETP.GT.U32.AND P3, PT, R168, R166, PT ;  /* 0x000000a6a800720c */ /* 0x000fe20003f64070 */
[----:B------:R-:W-:Y:S01]  /*7c00*/  VIADD R22, R2, 0x15b ;  /* 0x0000015b02167836 */ /* 0x000fe20000000000 */
[----:B------:R-:W-:Y:S01]  /*7c10*/  ISETP.GE.AND P2, PT, R170, RZ, PT ;  /* 0x000000ffaa00720c */ /* 0x000fe20003f46270 */
[----:B------:R-:W-:Y:S01]  /*7c20*/  @!P6 IMAD.MOV R163, RZ, RZ, -R163 ;  /* 0x000000ffffa3e224 */ /* 0x000fe200078e0aa3 */
[----:B------:R-:W-:Y:S01]  /*7c30*/  ISETP.GT.U32.AND P6, PT, R168, R167, PT ;  /* 0x000000a7a800720c */ /* 0x000fe20003fc4070 */
[----:B------:R-:W-:Y:S01]  /*7c40*/  @!P4 IMAD.IADD R164, R164, 0x1, -R168 ;  /* 0x00000001a4a4c824 */ /* 0x000fe200078e0aa8 */
[----:B------:R-:W-:Y:S01]  /*7c50*/  ISETP.GE.AND P4, PT, R172, RZ, PT ;  /* 0x000000ffac00720c */ /* 0x000fe20003f86270 */
[----:B------:R-:W-:Y:S01]  /*7c60*/  VIADD R172, R2, 0x15a ;  /* 0x0000015a02ac7836 */ /* 0x000fe20000000000 */
[----:B------:R-:W-:Y:S01]  /*7c70*/  IABS R171, R22 ;  /* 0x0000001600ab7213 */ /* 0x000fe20000000000 */
[----:B------:R-:W-:Y:S01]  /*7c80*/  @!P0 IMAD.MOV R162, RZ, RZ, -R162 ;  /* 0x000000ffffa28224 */ /* 0x000fe200078e0aa2 */
[----:B------:R-:W-:Y:S01]  /*7c90*/  ISETP.GE.AND P0, PT, R173, RZ, PT ;  /* 0x000000ffad00720c */ /* 0x000fe20003f06270 */
[----:B------:R-:W-:Y:S01]  /*7ca0*/  @!P5 IMAD.IADD R169, R169, 0x1, -R168 ;  /* 0x00000001a9a9d824 */ /* 0x000fe200078e0aa8 */
[----:B------:R-:W-:Y:S01]  /*7cb0*/  IABS R173, R172 ;  /* 0x000000ac00ad7213 */ /* 0x000fe20000000000 */
[----:B------:R-:W-:-:S03]  /*7cc0*/  IMAD.HI.U32 R3, R0, R171, RZ ;  /* 0x000000ab00037227 */ /* 0x000fc600078e00ff */
[C---:B------:R-:W-:Y:S01]  /*7cd0*/  ISETP.GT.U32.AND P5, PT, R168.reuse, R169, PT ;  /* 0x000000a9a800720c */ /* 0x040fe20003fa4070 */
[----:B------:R-:W-:Y:S01]  /*7ce0*/  @!P1 IMAD.MOV R160, RZ, RZ, -R160 ;  /* 0x000000ffffa09224 */ /* 0x000fe200078e0aa0 */
[----:B------:R-:W-:Y:S01]  /*7cf0*/  ISETP.GT.U32.AND P1, PT, R168, R164, PT ;  /* 0x000000a4a800720c */ /* 0x000fe20003f24070 */
[----:B------:R-:W-:Y:S01]  /*7d00*/  @!P3 IMAD.IADD R166, R166, 0x1, -R168 ;  /* 0x00000001a6a6b824 */ /* 0x000fe200078e0aa8 */
[----:B------:R-:W-:Y:S01]  /*7d10*/  ISETP.GE.AND P3, PT, R175, RZ, PT ;  /* 0x000000ffaf00720c */ /* 0x000fe20003f66270 */
[----:B------:R-:W-:Y:S02]  /*7d20*/  IMAD.MOV R170, RZ, RZ, -R3 ;  /* 0x000000ffffaa7224 */ /* 0x000fe400078e0a03 */
[----:B------:R-:W-:-:S04]  /*7d30*/  IMAD.HI.U32 R3, R0, R173, RZ ;  /* 0x000000ad00037227 */ /* 0x000fc800078e00ff */
[--C-:B------:R-:W-:Y:S01]  /*7d40*/  @!P6 IMAD.IADD R167, R167, 0x1, -R168.reuse ;  /* 0x00000001a7a7e824 */ /* 0x100fe200078e0aa8 */
[C---:B------:R-:W-:Y:S01]  /*7d50*/  ISETP.GT.U32.AND P6, PT, R168.reuse, R166, PT ;  /* 0x000000a6a800720c */ /* 0x040fe20003fc4070 */
[----:B------:R-:W-:Y:S02]  /*7d60*/  IMAD.MOV R3, RZ, RZ, -R3 ;  /* 0x000000ffff037224 */ /* 0x000fe400078e0a03 */
[C---:B------:R-:W-:Y:S02]  /*7d70*/  IMAD R170, R168.reuse, R170, R171 ;  /* 0x000000aaa8aa7224 */ /* 0x040fe400078e02ab */
[----:B------:R-:W-:Y:S02]  /*7d80*/  IMAD R171, R168, R3, R173 ;  /* 0x00000003a8ab7224 */ /* 0x000fe400078e02ad */
[--C-:B------:R-:W-:Y:S01]  /*7d90*/  @!P1 IMAD.IADD R164, R164, 0x1, -R168.reuse ;  /* 0x00000001a4a49824 */ /* 0x100fe200078e0aa8 */
[----:B------:R-:W-:Y:S01]  /*7da0*/  ISETP.GE.AND P1, PT, R174, RZ, PT ;  /* 0x000000ffae00720c */ /* 0x000fe20003f26270 */
[----:B------:R-:W-:Y:S01]  /*7db0*/  @!P5 IMAD.IADD R169, R169, 0x1, -R168 ;  /* 0x00000001a9a9d824 */ /* 0x000fe200078e0aa8 */
[----:B------:R-:W-:Y:S01]  /*7dc0*/  ISETP.GT.U32.AND P5, PT, R168, R171, PT ;  /* 0x000000aba800720c */ /* 0x000fe20003fa4070 */
[----:B------:R-:W-:-:S02]  /*7dd0*/  VIADD R174, R2, 0x159 ;  /* 0x0000015902ae7836 */ /* 0x000fc40000000000 */
[----:B------:R-:W-:Y:S01]  /*7de0*/  @!P6 IMAD.IADD R166, R166, 0x1, -R168 ;  /* 0x00000001a6a6e824 */ /* 0x000fe200078e0aa8 */
[----:B------:R-:W-:Y:S01]  /*7df0*/  ISETP.GT.U32.AND P6, PT, R168, R170, PT ;  /* 0x000000aaa800720c */ /* 0x000fe20003fc4070 */
[----:B------:R-:W-:Y:S01]  /*7e00*/  @!P2 IMAD.MOV R164, RZ, RZ, -R164 ;  /* 0x000000ffffa4a224 */ /* 0x000fe200078e0aa4 */
[----:B------:R-:W-:Y:S01]  /*7e10*/  IABS R175, R174 ;  /* 0x000000ae00af7213 */ /* 0x000fe20000000000 */
[----:B------:R-:W-:Y:S01]  /*7e20*/  VIADD R178, R2, 0x157 ;  /* 0x0000015702b27836 */ /* 0x000fe20000000000 */
[----:B------:R-:W-:Y:S01]  /*7e30*/  ISETP.GT.U32.AND P2, PT, R168, R167, PT ;  /* 0x000000a7a800720c */ /* 0x000fe20003f44070 */
[----:B------:R-:W-:Y:S02]  /*7e40*/  @!P4 IMAD.MOV R165, RZ, RZ, -R165 ;  /* 0x000000ffffa5c224 */ /* 0x000fe400078e0aa5 */
[----:B------:R-:W-:Y:S01]  /*7e50*/  IMAD.HI.U32 R3, R0, R175, RZ ;  /* 0x000000af00037227 */ /* 0x000fe200078e00ff */
[----:B------:R-:W-:-:S03]  /*7e60*/  IABS R179, R178 ;  /* 0x000000b200b37213 */ /* 0x000fc60000000000 */
[--C-:B------:R-:W-:Y:S02]  /*7e70*/  @!P5 IMAD.IADD R171, R171, 0x1, -R168.reuse ;  /* 0x00000001ababd824 */ /* 0x100fe400078e0aa8 */
[----:B------:R-:W-:Y:S02]  /*7e80*/  IMAD.MOV R3, RZ, RZ, -R3 ;  /* 0x000000ffff037224 */ /* 0x000fe400078e0a03 */
[----:B------:R-:W-:Y:S01]  /*7e90*/  @!P6 IMAD.IADD R170, R170, 0x1, -R168 ;  /* 0x00000001aaaae824 */ /* 0x000fe200078e0aa8 */
[----:B------:R-:W-:Y:S01]  /*7ea0*/  ISETP.GE.AND P6, PT, R172, RZ, PT ;  /* 0x000000ffac00720c */ /* 0x000fe20003fc6270 */
[C---:B------:R-:W-:Y:S01]  /*7eb0*/  IMAD R172, R168.reuse, R3, R175 ;  /* 0x00000003a8ac7224 */ /* 0x040fe200078e02af */
[----:B------:R-:W-:Y:S01]  /*7ec0*/  ISETP.GT.U32.AND P4, PT, R168, R171, PT ;  /* 0x000000aba800720c */ /* 0x000fe20003f84070 */
[----:B------:R-:W-:Y:S01]  /*7ed0*/  IMAD.HI.U32 R3, R0, R179, RZ ;  /* 0x000000b300037227 */ /* 0x000fe200078e00ff */
[----:B------:R-:W-:-:S03]  /*7ee0*/  ISETP.GT.U32.AND P5, PT, R168, R170, PT ;  /* 0x000000aaa800720c */ /* 0x000fc60003fa4070 */
[--C-:B------:R-:W-:Y:S01]  /*7ef0*/  @!P2 IMAD.IADD R167, R167, 0x1, -R168.reuse ;  /* 0x00000001a7a7a824 */ /* 0x100fe200078e0aa8 */
[----:B------:R-:W-:Y:S01]  /*7f00*/  ISETP.GE.AND P2, PT, R22, RZ, PT ;  /* 0x000000ff1600720c */ /* 0x000fe20003f46270 */
[----:B------:R-:W-:Y:S02]  /*7f10*/  VIADD R176, R2, 0x158 ;  /* 0x0000015802b07836 */ /* 0x000fe40000000000 */
[----:B------:R-:W-:Y:S02]  /*7f20*/  IMAD.MOV R3, RZ, RZ, -R3 ;  /* 0x000000ffff037224 */ /* 0x000fe400078e0a03 */
[----:B------:R-:W-:Y:S01]  /*7f30*/  @!P1 IMAD.MOV R167, RZ, RZ, -R167 ;  /* 0x000000ffffa79224 */ /* 0x000fe200078e0aa7 */
[----:B------:R-:W-:Y:S01]  /*7f40*/  ISETP.GE.AND P1, PT, R174, RZ, PT ;  /* 0x000000ffae00720c */ /* 0x000fe20003f26270 */
[----:B------:R-:W-:Y:S01]  /*7f50*/  IMAD R174, R168, R3, R179 ;  /* 0x00000003a8ae7224 */ /* 0x000fe200078e02b3 */
[----:B------:R-:W-:Y:S01]  /*7f60*/  IABS R177, R176 ;  /* 0x000000b000b17213 */ /* 0x000fe20000000000 */
[----:B------:R-:W-:-:S02]  /*7f70*/  @!P4 IMAD.IADD R171, R171, 0x1, -R168 ;  /* 0x00000001ababc824 */ /* 0x000fc400078e0aa8 */
[----:B------:R-:W-:Y:S01]  /*7f80*/  VIADD R180, R2, 0x156 ;  /* 0x0000015602b47836 */ /* 0x000fe20000000000 */
[----:B------:R-:W-:Y:S01]  /*7f90*/  ISETP.GT.U32.AND P4, PT, R168, R174, PT ;  /* 0x000000aea800720c */ /* 0x000fe20003f84070 */
[----:B------:R-:W-:-:S03]  /*7fa0*/  IMAD.HI.U32 R22, R0, R177, RZ ;  /* 0x000000b100167227 */ /* 0x000fc600078e00ff */
[----:B------:R-:W-:Y:S01]  /*7fb0*/  IABS R175, R180 ;  /* 0x000000b400af7213 */ /* 0x000fe20000000000 */
[----:B------:R-:W-:Y:S01]  /*7fc0*/  @!P0 IMAD.MOV R166, RZ, RZ, -R166 ;  /* 0x000000ffffa68224 */ /* 0x000fe200078e0aa6 */
[----:B------:R-:W-:Y:S01]  /*7fd0*/  ISETP.GT.U32.AND P0, PT, R168, R172, PT ;  /* 0x000000aca800720c */ /* 0x000fe20003f04070 */
[----:B------:R-:W-:Y:S02]  /*7fe0*/  IMAD.MOV R22, RZ, RZ, -R22 ;  /* 0x000000ffff167224 */ /* 0x000fe400078e0a16 */
[----:B------:R-:W-:-:S04]  /*7ff0*/  IMAD.HI.U32 R3, R0, R175, RZ ;  /* 0x000000af00037227 */ /* 0x000fc800078e00ff */
[----:B------:R-:W-:Y:S02]  /*8000*/  IMAD R173, R168, R22, R177 ;  /* 0x00000016a8ad7224 */ /* 0x000fe400078e02b1 */
[----:B------:R-:W-:Y:S02]  /*8010*/  VIADD R22, R2, 0x155 ;  /* 0x0000015502167836 */ /* 0x000fe40000000000 */
[--C-:B------:R-:W-:Y:S02]  /*8020*/  @!P4 IMAD.IADD R174, R174, 0x1, -R168.reuse ;  /* 0x00000001aeaec824 */ /* 0x100fe400078e0aa8 */
[----:B------:R-:W-:Y:S01]  /*8030*/  @!P3 IMAD.MOV R169, RZ, RZ, -R169 ;  /* 0x000000ffffa9b224 */ /* 0x000fe200078e0aa9 */
[----:B------:R-:W-:Y:S01]  /*8040*/  IABS R177, R22 ;  /* 0x0000001600b17213 */ /* 0x000fe20000000000 */
[----:B------:R-:W-:Y:S01]  /*8050*/  IMAD.MOV R3, RZ, RZ, -R3 ;  /* 0x000000ffff037224 */ /* 0x000fe200078e0a03 */
[----:B------:R-:W-:Y:S01]  /*8060*/  ISETP.GT.U32.AND P3, PT, R168, R173, PT ;  /* 0x000000ada800720c */ /* 0x000fe20003f64070 */
[--C-:B------:R-:W-:Y:S01]  /*8070*/  @!P5 IMAD.IADD R170, R170, 0x1, -R168.reuse ;  /* 0x00000001aaaad824 */ /* 0x100fe200078e0aa8 */
[----:B------:R-:W-:Y:S01]  /*8080*/  ISETP.GT.U32.AND P4, PT, R168, R174, PT ;  /* 0x000000aea800720c */ /* 0x000fe20003f84070 */
[----:B------:R-:W-:Y:S01]  /*8090*/  @!P0 IMAD.IADD R172, R172, 0x1, -R168 ;  /* 0x00000001acac8824 */ /* 0x000fe200078e0aa8 */
[----:B------:R-:W-:Y:S01]  /*80a0*/  ISETP.GE.AND P5, PT, R176, RZ, PT ;  /* 0x000000ffb000720c */ /* 0x000fe20003fa6270 */
[----:B------:R-:W-:Y:S01]  /*80b0*/  IMAD R175, R168, R3, R175 ;  /* 0x00000003a8af7224 */ /* 0x000fe200078e02af */
[----:B------:R-:W-:Y:S01]  /*80c0*/  ISETP.GE.AND P0, PT, R178, RZ, PT ;  /* 0x000000ffb200720c */ /* 0x000fe20003f06270 */
[----:B------:R-:W-:Y:S01]  /*80d0*/  @!P2 IMAD.MOV R170, RZ, RZ, -R170 ;  /* 0x000000ffffaaa224 */ /* 0x000fe200078e0aaa */
[----:B------:R-:W-:Y:S01]  /*80e0*/  ISETP.GT.U32.AND P2, PT, R168, R172, PT ;  /* 0x000000aca800720c */ /* 0x000fe20003f44070 */
[----:B------:R-:W-:-:S04]  /*80f0*/  IMAD.HI.U32 R3, R0, R177, RZ ;  /* 0x000000b100037227 */ /* 0x000fc800078e00ff */
[----:B------:R-:W-:Y:S02]  /*8100*/  IMAD.MOV R3, RZ, RZ, -R3 ;  /* 0x000000ffff037224 */ /* 0x000fe400078e0a03 */
[--C-:B------:R-:W-:Y:S02]  /*8110*/  @!P3 IMAD.IADD R173, R173, 0x1, -R168.reuse ;  /* 0x00000001adadb824 */ /* 0x100fe400078e0aa8 */
[----:B------:R-:W-:Y:S02]  /*8120*/  IMAD R176, R168, R3, R177 ;  /* 0x00000003a8b07224 */ /* 0x000fe400078e02b1 */
[--C-:B------:R-:W-:Y:S01]  /*8130*/  @!P4 IMAD.IADD R174, R174, 0x1, -R168.reuse ;  /* 0x00000001aeaec824 */ /* 0x100fe200078e0aa8 */
[----:B------:R-:W-:Y:S01]  /*8140*/  ISETP.GT.U32.AND P3, PT, R168, R173, PT ;  /* 0x000000ada800720c */ /* 0x000fe20003f64070 */
[----:B------:R-:W-:Y:S01]  /*8150*/  VIADD R178, R2, 0x154 ;  /* 0x0000015402b27836 */ /* 0x000fe20000000000 */
[----:B------:R-:W-:Y:S01]  /*8160*/  ISETP.GT.U32.AND P4, PT, R168, R176, PT ;  /* 0x000000b0a800720c */ /* 0x000fe20003f84070 */
[----:B------:R-:W-:Y:S01]  /*8170*/  @!P2 IMAD.IADD R172, R172, 0x1, -R168 ;  /* 0x00000001acaca824 */ /* 0x000fe200078e0aa8 */
[----:B------:R-:W-:Y:S01]  /*8180*/  ISETP.GT.U32.AND P2, PT, R168, R175, PT ;  /* 0x000000afa800720c */ /* 0x000fe20003f44070 */
[----:B------:R-:W-:Y:S01]  /*8190*/  @!P6 IMAD.MOV R171, RZ, RZ, -R171 ;  /* 0x000000ffffabe224 */ /* 0x000fe200078e0aab */
[----:B------:R-:W-:Y:S01]  /*81a0*/  IABS R179, R178 ;  /* 0x000000b200b37213 */ /* 0x000fe20000000000 */
[----:B------:R-:W-:Y:S01]  /*81b0*/  VIADD R182, R2, 0x152 ;  /* 0x0000015202b67836 */ /* 0x000fe20000000000 */
[----:B------:R-:W-:Y:S01]  /*81c0*/  ISETP.GE.AND P6, PT, R180, RZ, PT ;  /* 0x000000ffb400720c */ /* 0x000fe20003fc6270 */
[----:B------:R-:W-:-:S02]  /*81d0*/  VIADD R180, R2, 0x153 ;  /* 0x0000015302b47836 */ /* 0x000fc40000000000 */
[----:B------:R-:W-:-:S03]  /*81e0*/  IMAD.HI.U32 R3, R0, R179, RZ ;  /* 0x000000b300037227 */ /* 0x000fc600078e00ff */
[----:B------:R-:W-:Y:S01]  /*81f0*/  IABS R181, R180 ;  /* 0x000000b400b57213 */ /* 0x000fe20000000000 */
[--C-:B------:R-:W-:Y:S02]  /*8200*/  @!P4 IMAD.IADD R176, R176, 0x1, -R168.reuse ;  /* 0x00000001b0b0c824 */ /* 0x100fe400078e0aa8 */
[--C-:B------:R-:W-:Y:S01]  /*8210*/  @!P3 IMAD.IADD R173, R173, 0x1, -R168.reuse ;  /* 0x00000001adadb824 */ /* 0x100fe200078e0aa8 */
[----:B------:R-:W-:Y:S01]  /*8220*/  ISETP.GE.AND P3, PT, R22, RZ, PT ;  /* 0x000000ff1600720c */ /* 0x000fe20003f66270 */
[----:B------:R-:W-:Y:S01]  /*8230*/  IMAD.MOV R3, RZ, RZ, -R3 ;  /* 0x000000ffff037224 */ /* 0x000fe200078e0a03 */
[----:B------:R-:W-:Y:S01]  /*8240*/  IABS R22, R182 ;  /* 0x000000b600167213 */ /* 0x000fe20000000000 */
[----:B------:R-:W-:Y:S01]  /*8250*/  @!P2 IMAD.IADD R175, R175, 0x1, -R168 ;  /* 0x00000001afafa824 */ /* 0x000fe200078e0aa8 */
[C---:B------:R-:W-:Y:S01]  /*8260*/  ISETP.GT.U32.AND P4, PT, R168.reuse, R176, PT ;  /* 0x000000b0a800720c */ /* 0x040fe20003f84070 */
[----:B------:R-:W-:Y:S01]  /*8270*/  IMAD R177, R168, R3, R179 ;  /* 0x00000003a8b17224 */ /* 0x000fe200078e02b3 */
[----:B------:R-:W-:Y:S01]  /*8280*/  ISETP.GE.AND P2, PT, R178, RZ, PT ;  /* 0x000000ffb200720c */ /* 0x000fe20003f46270 */
[----:B------:R-:W-:Y:S01]  /*8290*/  @!P1 IMAD.MOV R172, RZ, RZ, -R172 ;  /* 0x000000ffffac9224 */ /* 0x000fe200078e0aac */
[----:B------:R-:W-:Y:S01]  /*82a0*/  ISETP.GT.U32.AND P1, PT, R168, R175, PT ;  /* 0x000000afa800720c */ /* 0x000fe20003f24070 */
[----:B------:R-:W-:-:S04]  /*82b0*/  IMAD.HI.U32 R3, R0, R181, RZ ;  /* 0x000000b500037227 */ /* 0x000fc800078e00ff */
[----:B------:R-:W-:Y:S02]  /*82c0*/  IMAD.MOV.U32 R179, RZ, RZ, R22 ;  /* 0x000000ffffb37224 */ /* 0x000fe400078e0016 */
[----:B------:R-:W-:Y:S02]  /*82d0*/  IMAD.MOV R3, RZ, RZ, -R3 ;  /* 0x000000ffff037224 */ /* 0x000fe400078e0a03 */
[----:B------:R-:W-:-:S04]  /*82e0*/  IMAD.HI.U32 R22, R0, R179, RZ ;  /* 0x000000b300167227 */ /* 0x000fc800078e00ff */
[----:B------:R-:W-:Y:S01]  /*82f0*/  @!P5 IMAD.MOV R173, RZ, RZ, -R173 ;  /* 0x000000ffffadd224 */ /* 0x000fe200078e0aad */
[C---:B------:R-:W-:Y:S01]  /*8300*/  ISETP.GT.U32.AND P5, PT, R168.reuse, R177, PT ;  /* 0x000000b1a800720c */ /* 0x040fe20003fa4070 */
[----:B------:R-:W-:Y:S02]  /*8310*/  IMAD R178, R168, R3, R181 ;  /* 0x00000003a8b27224 */ /* 0x000fe400078e02b5 */
[----:B------:R-:W-:Y:S02]  /*8320*/  IMAD.MOV R22, RZ, RZ, -R22 ;  /* 0x000000ffff167224 */ /* 0x000fe400078e0a16 */
[--C-:B------:R-:W-:Y:S01]  /*8330*/  @!P4 IMAD.IADD R176, R176, 0x1, -R168.reuse ;  /* 0x00000001b0b0c824 */ /* 0x100fe200078e0aa8 */
[----:B------:R-:W-:Y:S01]  /*8340*/  ISETP.GT.U32.AND P4, PT, R168, R178, PT ;  /* 0x000000b2a800720c */ /* 0x000fe20003f84070 */
[----:B------:R-:W-:Y:S01]  /*8350*/  @!P1 IMAD.IADD R175, R175, 0x1, -R168 ;  /* 0x00000001afaf9824 */ /* 0x000fe200078e0aa8 */
[----:B------:R-:W-:Y:S01]  /*8360*/  ISETP.GE.AND P1, PT, R182, RZ, PT ;  /* 0x000000ffb600720c */ /* 0x000fe20003f26270 */
[----:B------:R-:W-:-:S02]  /*8370*/  IMAD R179, R168, R22, R179 ;  /* 0x00000016a8b37224 */ /* 0x000fc400078e02b3 */
[----:B------:R-:W-:Y:S02]  /*8380*/  @!P6 IMAD.MOV R175, RZ, RZ, -R175 ;  /* 0x000000ffffafe224 */ /* 0x000fe400078e0aaf */
[----:B------:R-:W-:Y:S01]  /*8390*/  @!P0 IMAD.MOV R174, RZ, RZ, -R174 ;  /* 0x000000ffffae8224 */ /* 0x000fe200078e0aae */
[----:B------:R-:W-:Y:S01]  /*83a0*/  ISETP.GT.U32.AND P6, PT, R168, R179, PT ;  /* 0x000000b3a800720c */ /* 0x000fe20003fc4070 */
[--C-:B------:R-:W-:Y:S01]  /*83b0*/  @!P5 IMAD.IADD R177, R177, 0x1, -R168.reuse ;  /* 0x00000001b1b1d824 */ /* 0x100fe200078e0aa8 */
[----:B------:R-:W-:Y:S01]  /*83c0*/  ISETP.GE.AND P0, PT, R180, RZ, PT ;  /* 0x000000ffb400720c */ /* 0x000fe20003f06270 */
[C---:B------:R-:W-:Y:S02]  /*83d0*/  VIADD R180, R2.reuse, 0x151 ;  /* 0x0000015102b47836 */ /* 0x040fe40000000000 */
[----:B------:R-:W-:Y:S01]  /*83e0*/  VIADD R22, R2, 0x150 ;  /* 0x0000015002167836 */ /* 0x000fe20000000000 */
[----:B------:R-:W-:Y:S01]  /*83f0*/  ISETP.GT.U32.AND P5, PT, R168, R177, PT ;  /* 0x000000b1a800720c */ /* 0x000fe20003fa4070 */
[----:B------:R-:W-:Y:S01]  /*8400*/  @!P4 IMAD.IADD R178, R178, 0x1, -R168 ;  /* 0x00000001b2b2c824 */ /* 0x000fe200078e0aa8 */
[----:B------:R-:W-:Y:S01]  /*8410*/  IABS R181, R180 ;  /* 0x000000b400b57213 */ /* 0x000fe20000000000 */
[----:B------:R-:W-:Y:S01]  /*8420*/  VIADD R182, R2, 0x14f ;  /* 0x0000014f02b67836 */ /* 0x000fe20000000000 */
[----:B------:R-:W-:Y:S01]  /*8430*/  IABS R183, R22 ;  /* 0x0000001600b77213 */ /* 0x000fe20000000000 */
[----:B------:R-:W-:Y:S01]  /*8440*/  @!P3 IMAD.MOV R176, RZ, RZ, -R176 ;  /* 0x000000ffffb0b224 */ /* 0x000fe200078e0ab0 */
[----:B------:R-:W-:Y:S01]  /*8450*/  ISETP.GT.U32.AND P4, PT, R168, R178, PT ;  /* 0x000000b2a800720c */ /* 0x000fe20003f84070 */
[----:B------:R-:W-:Y:S01]  /*8460*/  IMAD.HI.U32 R3, R0, R181, RZ ;  /* 0x000000b500037227 */ /* 0x000fe200078e00ff */
[----:B------:R-:W-:-:S02]  /*8470*/  ISETP.GE.AND P3, PT, R180, RZ, PT ;  /* 0x000000ffb400720c */ /* 0x000fc40003f66270 */
[----:B------:R-:W-:Y:S01]  /*8480*/  IABS R185, R182 ;  /* 0x000000b600b97213 */ /* 0x000fe20000000000 */
[----:B------:R-:W-:Y:S02]  /*8490*/  @!P6 IMAD.IADD R179, R179, 0x1, -R168 ;  /* 0x00000001b3b3e824 */ /* 0x000fe400078e0aa8 */
[----:B------:R-:W-:Y:S02]  /*84a0*/  IMAD.MOV R180, RZ, RZ, -R3 ;  /* 0x000000ffffb47224 */ /* 0x000fe400078e0a03 */
[----:B------:R-:W-:Y:S01]  /*84b0*/  IMAD.HI.U32 R3, R0, R183, RZ ;  /* 0x000000b700037227 */ /* 0x000fe200078e00ff */
[----:B------:R-:W-:-:S03]  /*84c0*/  ISETP.GT.U32.AND P6, PT, R168, R179, PT ;  /* 0x000000b3a800720c */ /* 0x000fc60003fc4070 */
[----:B------:R-:W-:Y:S01]  /*84d0*/  @!P5 IMAD.IADD R177, R177, 0x1, -R168 ;  /* 0x00000001b1b1d824 */ /* 0x000fe200078e0aa8 */
[----:B------:R-:W-:Y:S01]  /*84e0*/  ISETP.GE.AND P5, PT, R22, RZ, PT ;  /* 0x000000ff1600720c */ /* 0x000fe20003fa6270 */
[----:B------:R-:W-:Y:S02]  /*84f0*/  IMAD.MOV R3, RZ, RZ, -R3 ;  /* 0x000000ffff037224 */ /* 0x000fe400078e0a03 */
[----:B------:R-:W-:-:S04]  /*8500*/  IMAD.HI.U32 R22, R0, R185, RZ ;  /* 0x000000b900167227 */ /* 0x000fc800078e00ff */
[----:B------:R-:W-:Y:S02]  /*8510*/  IMAD R180, R168, R180, R181 ;  /* 0x000000b4a8b47224 */ /* 0x000fe400078e02b5 */
[----:B------:R-:W-:Y:S02]  /*8520*/  @!P4 IMAD.IADD R178, R178, 0x1, -R168 ;  /* 0x00000001b2b2c824 */ /* 0x000fe400078e0aa8 */
[C---:B------:R-:W-:Y:S01]  /*8530*/  IMAD R181, R168.reuse, R3, R183 ;  /* 0x00000003a8b57224 */ /* 0x040fe200078e02b7 */
[----:B------:R-:W-:Y:S01]  /*8540*/  ISETP.GT.U32.AND P4, PT, R168, R180, PT ;  /* 0x000000b4a800720c */ /* 0x000fe20003f84070 */
[----:B------:R-:W-:Y:S02]  /*8550*/  IMAD.MOV R22, RZ, RZ, -R22 ;  /* 0x000000ffff167224 */ /* 0x000fe400078e0a16 */
[----:B------:R-:W-:Y:S01]  /*8560*/  @!P2 IMAD.MOV R177, RZ, RZ, -R177 ;  /* 0x000000ffffb1a224 */ /* 0x000fe200078e0ab1 */
[----:B------:R-:W-:Y:S01]  /*8570*/  ISETP.GE.AND P2, PT, R182, RZ, PT ;  /* 0x000000ffb600720c */ /* 0x000fe20003f46270 */
[----:B------:R-:W-:Y:S01]  /*8580*/  @!P0 IMAD.MOV R178, RZ, RZ, -R178 ;  /* 0x000000ffffb28224 */ /* 0x000fe200078e0ab2 */
[C---:B------:R-:W-:Y:S01]  /*8590*/  ISETP.GT.U32.AND P0, PT, R168.reuse, R181, PT ;  /* 0x000000b5a800720c */ /* 0x040fe20003f04070 */
[----:B------:R-:W-:-:S02]  /*85a0*/  IMAD R182, R168, R22, R185 ;  /* 0x00000016a8b67224 */ /* 0x000fc400078e02b9 */
[--C-:B------:R-:W-:Y:S02]  /*85b0*/  @!P6 IMAD.IADD R179, R179, 0x1, -R168.reuse ;  /* 0x00000001b3b3e824 */ /* 0x100fe400078e0aa8 */
[----:B------:R-:W-:Y:S02]  /*85c0*/  VIADD R3, R2, 0x14e ;  /* 0x0000014e02037836 */ /* 0x000fe40000000000 */
[----:B------:R-:W-:Y:S01]  /*85d0*/  @!P1 IMAD.MOV R179, RZ, RZ, -R179 ;  /* 0x000000ffffb39224 */ /* 0x000fe200078e0ab3 */
[----:B------:R-:W-:Y:S01]  /*85e0*/  ISETP.GT.U32.AND P1, PT, R168, R182, PT ;  /* 0x000000b6a800720c */ /* 0x000fe20003f24070 */
[----:B------:R-:W-:Y:S01]  /*85f0*/  VIADD R186, R2, 0x14d ;  /* 0x0000014d02ba7836 */ /* 0x000fe20000000000 */
[----:B------:R-:W-:Y:S01]  /*8600*/  IABS R183, R3 ;  /* 0x0000000300b77213 */ /* 0x000fe20000000000 */
[--C-:B------:R-:W-:Y:S01]  /*8610*/  @!P4 IMAD.IADD R180, R180, 0x1, -R168.reuse ;  /* 0x00000001b4b4c824 */ /* 0x100fe200078e0aa8 */
[----:B------:R-:W-:Y:S01]  /*8620*/  ISETP.GE.AND P6, PT, R3, RZ, PT ;  /* 0x000000ff0300720c */ /* 0x000fe20003fc6270 */
[----:B------:R-:W-:Y:S01]  /*8630*/  @!P0 IMAD.IADD R181, R181, 0x1, -R168 ;  /* 0x00000001b5b58824 */ /* 0x000fe200078e0aa8 */
[----:B------:R-:W-:Y:S01]  /*8640*/  IABS R185, R186 ;  /* 0x000000ba00b97213 */ /* 0x000fe20000000000 */
[----:B------:R-:W-:Y:S01]  /*8650*/  VIADD R190, R2, 0x14b ;  /* 0x0000014b02be7836 */ /* 0x000fe20000000000 */
[----:B------:R-:W-:Y:S01]  /*8660*/  ISETP.GT.U32.AND P4, PT, R168, R180, PT ;  /* 0x000000b4a800720c */ /* 0x000fe20003f84070 */
[----:B------:R-:W-:Y:S01]  /*8670*/  IMAD.HI.U32 R3, R0, R183, RZ ;  /* 0x000000b700037227 */ /* 0x000fe200078e00ff */
[----:B------:R-:W-:-:S02]  /*8680*/  ISETP.GT.U32.AND P0, PT, R168, R181, PT ;  /* 0x000000b5a800720c */ /* 0x000fc40003f04070 */
[----:B------:R-:W-:Y:S01]  /*8690*/  IABS R189, R190 ;  /* 0x000000be00bd7213 */ /* 0x000fe20000000000 */
[----:B------:R-:W-:Y:S02]  /*86a0*/  @!P1 IMAD.IADD R182, R182, 0x1, -R168 ;  /* 0x00000001b6b69824 */ /* 0x000fe400078e0aa8 */
[----:B------:R-:W-:-:S03]  /*86b0*/  IMAD.HI.U32 R22, R0, R185, RZ ;  /* 0x000000b900167227 */ /* 0x000fc600078e00ff */
[C---:B------:R-:W-:Y:S01]  /*86c0*/  ISETP.GT.U32.AND P1, PT, R168.reuse, R182, PT ;  /* 0x000000b6a800720c */ /* 0x040fe20003f24070 */
[----:B------:R-:W-:Y:S02]  /*86d0*/  IMAD.MOV R184, RZ, RZ, -R3 ;  /* 0x000000ffffb87224 */ /* 0x000fe400078e0a03 */
[----:B------:R-:W-:Y:S02]  /*86e0*/  IMAD.MOV R22, RZ, RZ, -R22 ;  /* 0x000000ffff167224 */ /* 0x000fe400078e0a16 */
[----:B------:R-:W-:Y:S02]  /*86f0*/  IMAD R183, R168, R184, R183 ;  /* 0x000000b8a8b77224 */ /* 0x000fe400078e02b7 */
[----:B------:R-:W-:Y:S02]  /*8700*/  VIADD R188, R2, 0x14c ;  /* 0x0000014c02bc7836 */ /* 0x000fe40000000000 */
[----:B------:R-:W-:Y:S02]  /*8710*/  IMAD R184, R168, R22, R185 ;  /* 0x00000016a8b87224 */ /* 0x000fe400078e02b9 */
[----:B------:R-:W-:Y:S01]  /*8720*/  IMAD.HI.U32 R22, R0, R189, RZ ;  /* 0x000000bd00167227 */ /* 0x000fe200078e00ff */
[----:B------:R-:W-:-:S03]  /*8730*/  IABS R187, R188 ;  /* 0x000000bc00bb7213 */ /* 0x000fc60000000000 */
[----:B------:R-:W-:Y:S01]  /*8740*/  @!P0 IMAD.IADD R181, R181, 0x1, -R168 ;  /* 0x00000001b5b58824 */ /* 0x000fe200078e0aa8 */
[----:B------:R-:W-:Y:S01]  /*8750*/  ISETP.GT.U32.AND P0, PT, R168, R183, PT ;  /* 0x000000b7a800720c */ /* 0x000fe20003f04070 */
[----:B------:R-:W-:Y:S02]  /*8760*/  IMAD.MOV R22, RZ, RZ, -R22 ;  /* 0x000000ffff167224 */ /* 0x000fe400078e0a16 */
[--C-:B------:R-:W-:Y:S01]  /*8770*/  @!P4 IMAD.IADD R180, R180, 0x1, -R168.reuse ;  /* 0x00000001b4b4c824 */ /* 0x100fe200078e0aa8 */
[----:B------:R-:W-:Y:S01]  /*8780*/  ISETP.GE.AND P4, PT, R186, RZ, PT ;  /* 0x000000ffba00720c */ /* 0x000fe20003f86270 */
[----:B------:R-:W-:Y:S02]  /*8790*/  IMAD R186, R168, R22, R189 ;  /* 0x00000016a8ba7224 */ /* 0x000fe400078e02bd */
[----:B------:R-:W-:Y:S02]  /*87a0*/  @!P1 IMAD.IADD R182, R182, 0x1, -R168 ;  /* 0x00000001b6b69824 */ /* 0x000fe400078e0aa8 */
[----:B------:R-:W-:-:S04]  /*87b0*/  IMAD.HI.U32 R3, R0, R187, RZ ;  /* 0x000000bb00037227 */ /* 0x000fc800078e00ff */
[----:B------:R-:W-:Y:S01]  /*87c0*/  @!P5 IMAD.MOV R181, RZ, RZ, -R181 ;  /* 0x000000ffffb5d224 */ /* 0x000fe200078e0ab5 */
[----:B------:R-:W-:Y:S01]  /*87d0*/  ISETP.GE.AND P5, PT, R188, RZ, PT ;  /* 0x000000ffbc00720c */ /* 0x000fe20003fa6270 */
[----:B------:R-:W-:Y:S01]  /*87e0*/  @!P2 IMAD.MOV R182, RZ, RZ, -R182 ;  /* 0x000000ffffb6a224 */ /* 0x000fe200078e0ab6 */
[----:B------:R-:W-:Y:S01]  /*87f0*/  ISETP.GT.U32.AND P2, PT, R168, R186, PT ;  /* 0x000000baa800720c */ /* 0x000fe20003f44070 */
[----:B------:R-:W-:Y:S02]  /*8800*/  IMAD.MOV R3, RZ, RZ, -R3 ;  /* 0x000000ffff037224 */ /* 0x000fe400078e0a03 */
[----:B------:R-:W-:Y:S02]  /*8810*/  VIADD R188, R2, 0x14a ;  /* 0x0000014a02bc7836 */ /* 0x000fe40000000000 */
[----:B------:R-:W-:Y:S01]  /*8820*/  @!P3 IMAD.MOV R180, RZ, RZ, -R180 ;  /* 0x000000ffffb4b224 */ /* 0x000fe200078e0ab4 */
[----:B------:R-:W-:Y:S01]  /*8830*/  ISETP.GT.U32.AND P3, PT, R168, R184, PT ;  /* 0x000000b8a800720c */ /* 0x000fe20003f64070 */
[----:B------:R-:W-:-:S02]  /*8840*/  @!P0 IMAD.IADD R183, R183, 0x1, -R168 ;  /* 0x00000001b7b78824 */ /* 0x000fc400078e0aa8 */
[----:B------:R-:W-:Y:S01]  /*8850*/  IMAD R185, R168, R3, R187 ;  /* 0x00000003a8b97224 */ /* 0x000fe200078e02bb */
[----:B------:R-:W-:Y:S01]  /*8860*/  IABS R187, R188 ;  /* 0x000000bc00bb7213 */ /* 0x000fe20000000000 */
[----:B------:R-:W-:Y:S01]  /*8870*/  VIADD R192, R2, 0x149 ;  /* 0x0000014902c07836 */ /* 0x000fe20000000000 */
[----:B------:R-:W-:Y:S01]  /*8880*/  ISETP.GT.U32.AND P0, PT, R168, R183, PT ;  /* 0x000000b7a800720c */ /* 0x000fe20003f04070 */
[----:B------:R-:W-:Y:S01]  /*8890*/  @!P2 IMAD.IADD R186, R186, 0x1, -R168 ;  /* 0x00000001babaa824 */ /* 0x000fe200078e0aa8 */
[----:B------:R-:W-:Y:S01]  /*88a0*/  ISETP.GT.U32.AND P1, PT, R168, R185, PT ;  /* 0x000000b9a800720c */ /* 0x000fe20003f24070 */
[----:B------:R-:W-:Y:S01]  /*88b0*/  IMAD.HI.U32 R3, R0, R187, RZ ;  /* 0x000000bb00037227 */ /* 0x000fe200078e00ff */
[----:B------:R-:W-:Y:S02]  /*88c0*/  IABS R189, R192 ;  /* 0x000000c000bd7213 */ /* 0x000fe40000000000 */
[----:B------:R-:W-:Y:S01]  /*88d0*/  ISETP.GT.U32.AND P2, PT, R168, R186, PT ;  /* 0x000000baa800720c */ /* 0x000fe20003f44070 */
[----:B------:R-:W-:-:S02]  /*88e0*/  IMAD.MOV R3, RZ, RZ, -R3 ;  /* 0x000000ffff037224 */ /* 0x000fc400078e0a03 */
[----:B------:R-:W-:Y:S02]  /*88f0*/  @!P3 IMAD.IADD R184, R184, 0x1, -R168 ;  /* 0x00000001b8b8b824 */ /* 0x000fe400078e0aa8 */
[----:B------:R-:W-:Y:S02]  /*8900*/  IMAD R187, R168, R3, R187 ;  /* 0x00000003a8bb7224 */ /* 0x000fe400078e02bb */
[----:B------:R-:W-:Y:S01]  /*8910*/  IMAD.HI.U32 R3, R0, R189, RZ ;  /* 0x000000bd00037227 */ /* 0x000fe200078e00ff */
[----:B------:R-:W-:-:S03]  /*8920*/  ISETP.GT.U32.AND P3, PT, R168, R184, PT ;  /* 0x000000b8a800720c */ /* 0x000fc60003f64070 */
[--C-:B------:R-:W-:Y:S01]  /*8930*/  @!P0 IMAD.IADD R183, R183, 0x1, -R168.reuse ;  /* 0x00000001b7b78824 */ /* 0x100fe200078e0aa8 */
[----:B------:R-:W-:Y:S01]  /*8940*/  ISETP.GE.AND P0, PT, R190, RZ, PT ;  /* 0x000000ffbe00720c */ /* 0x000fe20003f06270 */
[----:B------:R-:W-:Y:S02]  /*8950*/  IMAD.MOV R3, RZ, RZ, -R3 ;  /* 0x000000ffff037224 */ /* 0x000fe400078e0a03 */
[----:B------:R-:W-:Y:S01]  /*8960*/  @!P6 IMAD.MOV R183, RZ, RZ, -R183 ;  /* 0x000000ffffb7e224 */ /* 0x000fe200078e0ab7 */
[----:B------:R-:W-:Y:S01]  /*8970*/  ISETP.GE.AND P6, PT, R188, RZ, PT ;  /* 0x000000ffbc00720c */ /* 0x000fe20003fc6270 */
[----:B------:R-:W-:Y:S02]  /*8980*/  VIADD R193, R2, 0x148 ;  /* 0x0000014802c17836 */ /* 0x000fe40000000000 */
[--C-:B------:R-:W-:Y:S02]  /*8990*/  @!P1 IMAD.IADD R185, R185, 0x1, -R168.reuse ;  /* 0x00000001b9b99824 */ /* 0x100fe400078e0aa8 */
[----:B------:R-:W-:Y:S01]  /*89a0*/  IMAD R188, R168, R3, R189 ;  /* 0x00000003a8bc7224 */ /* 0x000fe200078e02bd */
[----:B------:R-:W-:Y:S01]  /*89b0*/  IABS R191, R193 ;  /* 0x000000c100bf7213 */ /* 0x000fe20000000000 */
[--C-:B------:R-:W-:Y:S01]  /*89c0*/  @!P2 IMAD.IADD R186, R186, 0x1, -R168.reuse ;  /* 0x00000001babaa824 */ /* 0x100fe200078e0aa8 */
[----:B------:R-:W-:Y:S01]  /*89d0*/  ISETP.GT.U32.AND P1, PT, R168, R185, PT ;  /* 0x000000b9a800720c */ /* 0x000fe20003f24070 */
        /* <DEDUP_REMOVED lines=10> */
[----:B------:R-:W-:Y:S01]  /*8a80*/  ISETP.GE.AND P1, PT, R193, RZ, PT ;  /* 0x000000ffc100720c */ /* 0x000fe20003f26270 */
[----:B------:R-:W-:-:S02]  /*8a90*/  @!P3 IMAD.IADD R187, R187, 0x1, -R168 ;  /* 0x00000001bbbbb824 */ /* 0x000fc400078e0aa8 */
[----:B------:R-:W-:Y:S01]  /*8aa0*/  VIADD R22, R2, 0x146 ;  /* 0x0000014602167836 */ /* 0x000fe20000000000 */
[----:B------:R-:W-:Y:S01]  /*8ab0*/  ISETP.GT.U32.AND P2, PT, R168, R188, PT ;  /* 0x000000bca800720c */ /* 0x000fe20003f44070 */
[----:B------:R-:W-:Y:S01]  /*8ac0*/  @!P5 IMAD.MOV R185, RZ, RZ, -R185 ;  /* 0x000000ffffb9d224 */ /* 0x000fe200078e0ab9 */
[----:B------:R-:W-:Y:S01]  /*8ad0*/  ISETP.GE.AND P5, PT, R3, RZ, PT ;  /* 0x000000ff0300720c */ /* 0x000fe20003fa6270 */
[----:B------:R-:W-:Y:S01]  /*8ae0*/  IMAD.HI.U32 R3, R0, R191, RZ ;  /* 0x000000bf00037227 */ /* 0x000fe200078e00ff */
[----:B------:R-:W-:Y:S02]  /*8af0*/  ISETP.GT.U32.AND P3, PT, R168, R187, PT ;  /* 0x000000bba800720c */ /* 0x000fe40003f64070 */
[----:B------:R-:W-:Y:S01]  /*8b00*/  IABS R193, R22 ;  /* 0x0000001600c17213 */ /* 0x000fe20000000000 */
[----:B------:R-:W-:Y:S01]  /*8b10*/  @!P0 IMAD.MOV R186, RZ, RZ, -R186 ;  /* 0x000000ffffba8224 */ /* 0x000fe200078e0aba */
[----:B------:R-:W-:Y:S01]  /*8b20*/  ISETP.GE.AND P0, PT, R22, RZ, PT ;  /* 0x000000ff1600720c */ /* 0x000fe20003f06270 */
[----:B------:R-:W-:-:S02]  /*8b30*/  IMAD.MOV R3, RZ, RZ, -R3 ;  /* 0x000000ffff037224 */ /* 0x000fc400078e0a03 */
[----:B------:R-:W-:-:S04]  /*8b40*/  IMAD.HI.U32 R22, R0, R193, RZ ;  /* 0x000000c100167227 */ /* 0x000fc800078e00ff */
[----:B------:R-:W-:Y:S02]  /*8b50*/  IMAD R190, R168, R3, R191 ;  /* 0x00000003a8be7224 */ /* 0x000fe400078e02bf */
[----:B------:R-:W-:Y:S02]  /*8b60*/  IMAD.MOV R22, RZ, RZ, -R22 ;  /* 0x000000ffff167224 */ /* 0x000fe400078e0a16 */
[--C-:B------:R-:W-:Y:S01]  /*8b70*/  @!P2 IMAD.IADD R188, R188, 0x1, -R168.reuse ;  /* 0x00000001bcbca824 */ /* 0x100fe200078e0aa8 */
[C---:B------:R-:W-:Y:S01]  /*8b80*/  ISETP.GT.U32.AND P2, PT, R168.reuse, R190, PT ;  /* 0x000000bea800720c */ /* 0x040fe20003f44070 */
[----:B------:R-:W-:Y:S01]  /*8b90*/  @!P3 IMAD.IADD R187, R187, 0x1, -R168 ;  /* 0x00000001bbbbb824 */ /* 0x000fe200078e0aa8 */
[C---:B------:R-:W-:Y:S01]  /*8ba0*/  ISETP.GT.U32.AND P3, PT, R168.reuse, R189, PT ;  /* 0x000000bda800720c */ /* 0x040fe20003f64070 */
[----:B------:R-:W-:Y:S02]  /*8bb0*/  IMAD R191, R168, R22, R193 ;  /* 0x00000016a8bf7224 */ /* 0x000fe400078e02c1 */
[----:B------:R-:W-:-:S02]  /*8bc0*/  @!P6 IMAD.MOV R187, RZ, RZ, -R187 ;  /* 0x000000ffffbbe224 */ /* 0x000fc400078e0abb */
[----:B------:R-:W-:Y:S01]  /*8bd0*/  @!P4 IMAD.MOV R184, RZ, RZ, -R184 ;  /* 0x000000ffffb8c224 */ /* 0x000fe200078e0ab8 */
[----:B------:R-:W-:Y:S01]  /*8be0*/  ISETP.GT.U32.AND P6, PT, R168, R191, PT ;  /* 0x000000bfa800720c */ /* 0x000fe20003fc4070 */
[----:B------:R-:W-:Y:S01]  /*8bf0*/  VIADD R194, R2, 0x144 ;  /* 0x0000014402c27836 */ /* 0x000fe20000000000 */
[----:B------:R-:W-:Y:S01]  /*8c00*/  ISETP.GE.AND P4, PT, R192, RZ, PT ;  /* 0x000000ffc000720c */ /* 0x000fe20003f86270 */
[----:B------:R-:W-:Y:S02]  /*8c10*/  VIADD R192, R2, 0x145 ;  /* 0x0000014502c07836 */ /* 0x000fe40000000000 */
[--C-:B------:R-:W-:Y:S01]  /*8c20*/  @!P2 IMAD.IADD R190, R190, 0x1, -R168.reuse ;  /* 0x00000001bebea824 */ /* 0x100fe200078e0aa8 */
[----:B------:R-:W-:Y:S01]  /*8c30*/  IABS R197, R194 ;  /* 0x000000c200c57213 */ /* 0x000fe20000000000 */
[----:B------:R-:W-:Y:S01]  /*8c40*/  @!P3 IMAD.IADD R189, R189, 0x1, -R168 ;  /* 0x00000001bdbdb824 */ /* 0x000fe200078e0aa8 */
[----:B------:R-:W-:Y:S01]  /*8c50*/  IABS R195, R192 ;  /* 0x000000c000c37213 */ /* 0x000fe20000000000 */
[----:B------:R-:W-:Y:S01]  /*8c60*/  VIADD R200, R2, 0x143 ;  /* 0x0000014302c87836 */ /* 0x000fe20000000000 */
[----:B------:R-:W-:Y:S01]  /*8c70*/  ISETP.GT.U32.AND P2, PT, R168, R190, PT ;  /* 0x000000bea800720c */ /* 0x000fe20003f44070 */
[----:B------:R-:W-:Y:S01]  /*8c80*/  IMAD.HI.U32 R22, R0, R197, RZ ;  /* 0x000000c500167227 */ /* 0x000fe200078e00ff */
[----:B------:R-:W-:-:S03]  /*8c90*/  ISETP.GT.U32.AND P3, PT, R168, R189, PT ;  /* 0x000000bda800720c */ /* 0x000fc60003f64070 */
[----:B------:R-:W-:-:S04]  /*8ca0*/  IMAD.HI.U32 R3, R0, R195, RZ ;  /* 0x000000c300037227 */ /* 0x000fc800078e00ff */
[----:B------:R-:W-:Y:S02]  /*8cb0*/  @!P6 IMAD.IADD R191, R191, 0x1, -R168 ;  /* 0x00000001bfbfe824 */ /* 0x000fe400078e0aa8 */
[----:B------:R-:W-:Y:S02]  /*8cc0*/  IMAD.MOV R3, RZ, RZ, -R3 ;  /* 0x000000ffff037224 */ /* 0x000fe400078e0a03 */
[----:B------:R-:W-:Y:S01]  /*8cd0*/  @!P4 IMAD.MOV R188, RZ, RZ, -R188 ;  /* 0x000000ffffbcc224 */ /* 0x000fe200078e0abc */
[----:B------:R-:W-:Y:S01]  /*8ce0*/  ISETP.GT.U32.AND P6, PT, R168, R191, PT ;  /* 0x000000bfa800720c */ /* 0x000fe20003fc4070 */
[----:B------:R-:W-:Y:S01]  /*8cf0*/  IMAD.MOV R22, RZ, RZ, -R22 ;  /* 0x000000ffff167224 */ /* 0x000fe200078e0a16 */
[----:B------:R-:W-:Y:S01]  /*8d00*/  ISETP.GE.AND P4, PT, R192, RZ, PT ;  /* 0x000000ffc000720c */ /* 0x000fe20003f86270 */
[----:B------:R-:W-:Y:S01]  /*8d10*/  IMAD R192, R168, R3, R195 ;  /* 0x00000003a8c07224 */ /* 0x000fe200078e02c3 */
[----:B------:R-:W-:Y:S01]  /*8d20*/  IABS R195, R200 ;  /* 0x000000c800c37213 */ /* 0x000fe20000000000 */
[----:B------:R-:W-:-:S02]  /*8d30*/  VIADD R202, R2, 0x142 ;  /* 0x0000014202ca7836 */ /* 0x000fc40000000000 */
[----:B------:R-:W-:Y:S01]  /*8d40*/  @!P2 IMAD.IADD R190, R190, 0x1, -R168 ;  /* 0x00000001bebea824 */ /* 0x000fe200078e0aa8 */
[C---:B------:R-:W-:Y:S01]  /*8d50*/  ISETP.GT.U32.AND P2, PT, R168.reuse, R192, PT ;  /* 0x000000c0a800720c */ /* 0x040fe20003f44070 */
[----:B------:R-:W-:Y:S01]  /*8d60*/  IMAD R193, R168, R22, R197 ;  /* 0x00000016a8c17224 */ /* 0x000fe200078e02c5 */
[----:B------:R-:W-:Y:S01]  /*8d70*/  IABS R197, R202 ;  /* 0x000000ca00c57213 */ /* 0x000fe20000000000 */
[----:B------:R-:W-:-:S04]  /*8d80*/  IMAD.HI.U32 R3, R0, R195, RZ ;  /* 0x000000c300037227 */ /* 0x000fc800078e00ff */
[--C-:B------:R-:W-:Y:S01]  /*8d90*/  @!P3 IMAD.IADD R189, R189, 0x1, -R168.reuse ;  /* 0x00000001bdbdb824 */ /* 0x100fe200078e0aa8 */
[----:B------:R-:W-:Y:S01]  /*8da0*/  ISETP.GE.AND P3, PT, R194, RZ, PT ;  /* 0x000000ffc200720c */ /* 0x000fe20003f66270 */
[----:B------:R-:W-:Y:S02]  /*8db0*/  VIADD R204, R2, 0x141 ;  /* 0x0000014102cc7836 */ /* 0x000fe40000000000 */
[----:B------:R-:W-:Y:S02]  /*8dc0*/  IMAD.MOV R194, RZ, RZ, -R3 ;  /* 0x000000ffffc27224 */ /* 0x000fe400078e0a03 */
[----:B------:R-:W-:Y:S01]  /*8dd0*/  @!P6 IMAD.IADD R191, R191, 0x1, -R168 ;  /* 0x00000001bfbfe824 */ /* 0x000fe200078e0aa8 */
[----:B------:R-:W-:Y:S01]  /*8de0*/  ISETP.GT.U32.AND P6, PT, R168, R193, PT ;  /* 0x000000c1a800720c */ /* 0x000fe20003fc4070 */
[----:B------:R-:W-:Y:S01]  /*8df0*/  IMAD.HI.U32 R3, R0, R197, RZ ;  /* 0x000000c500037227 */ /* 0x000fe200078e00ff */
[----:B------:R-:W-:-:S03]  /*8e00*/  IABS R199, R204 ;  /* 0x000000cc00c77213 */ /* 0x000fc60000000000 */
[----:B------:R-:W-:Y:S02]  /*8e10*/  VIADD R205, R2, 0x140 ;  /* 0x0000014002cd7836 */ /* 0x000fe40000000000 */
[----:B------:R-:W-:Y:S02]  /*8e20*/  IMAD R194, R168, R194, R195 ;  /* 0x000000c2a8c27224 */ /* 0x000fe400078e02c3 */
[----:B------:R-:W-:Y:S01]  /*8e30*/  IMAD.MOV R195, RZ, RZ, -R3 ;  /* 0x000000ffffc37224 */ /* 0x000fe200078e0a03 */
[----:B------:R-:W-:Y:S01]  /*8e40*/  IABS R201, R205 ;  /* 0x000000cd00c97213 */ /* 0x000fe20000000000 */
[----:B------:R-:W-:Y:S01]  /*8e50*/  @!P2 IMAD.IADD R192, R192, 0x1, -R168 ;  /* 0x00000001c0c0a824 */ /* 0x000fe200078e0aa8 */
[----:B------:R-:W-:Y:S01]  /*8e60*/  ISETP.GT.U32.AND P2, PT, R168, R194, PT ;  /* 0x000000c2a800720c */ /* 0x000fe20003f44070 */
[----:B------:R-:W-:-:S04]  /*8e70*/  IMAD.HI.U32 R22, R0, R199, RZ ;  /* 0x000000c700167227 */ /* 0x000fc800078e00ff */
[----:B------:R-:W-:Y:S02]  /*8e80*/  IMAD R195, R168, R195, R197 ;  /* 0x000000c3a8c37224 */ /* 0x000fe400078e02c5 */
[----:B------:R-:W-:-:S04]  /*8e90*/  IMAD.HI.U32 R196, R0, R201, RZ ;  /* 0x000000c900c47227 */ /* 0x000fc800078e00ff */
[----:B------:R-:W-:Y:S02]  /*8ea0*/  IMAD.MOV R22, RZ, RZ, -R22 ;  /* 0x000000ffff167224 */ /* 0x000fe400078e0a16 */
[----:B------:R-:W-:Y:S01]  /*8eb0*/  @!P6 IMAD.IADD R193, R193, 0x1, -R168 ;  /* 0x00000001c1c1e824 */ /* 0x000fe200078e0aa8 */
[C---:B------:R-:W-:Y:S01]  /*8ec0*/  ISETP.GT.U32.AND P6, PT, R168.reuse, R195, PT ;  /* 0x000000c3a800720c */ /* 0x040fe20003fc4070 */
[----:B------:R-:W-:Y:S02]  /*8ed0*/  IMAD.MOV R197, RZ, RZ, -R196 ;  /* 0x000000ffffc57224 */ /* 0x000fe400078e0ac4 */
[----:B------:R-:W-:Y:S02]  /*8ee0*/  IMAD R196, R168, R22, R199 ;  /* 0x00000016a8c47224 */ /* 0x000fe400078e02c7 */
[----:B------:R-:W-:Y:S02]  /*8ef0*/  VIADD R206, R2, 0x13f ;  /* 0x0000013f02ce7836 */ /* 0x000fe40000000000 */
[--C-:B------:R-:W-:Y:S01]  /*8f00*/  @!P2 IMAD.IADD R194, R194, 0x1, -R168.reuse ;  /* 0x00000001c2c2a824 */ /* 0x100fe200078e0aa8 */
[C---:B------:R-:W-:Y:S01]  /*8f10*/  ISETP.GT.U32.AND P2, PT, R168.reuse, R192, PT ;  /* 0x000000c0a800720c */ /* 0x040fe20003f44070 */
[----:B------:R-:W-:Y:S01]  /*8f20*/  @!P0 IMAD.MOV R191, RZ, RZ, -R191 ;  /* 0x000000ffffbf8224 */ /* 0x000fe200078e0abf */
[C---:B------:R-:W-:Y:S01]  /*8f30*/  ISETP.GT.U32.AND P0, PT, R168.reuse, R196, PT ;  /* 0x000000c4a800720c */ /* 0x040fe20003f04070 */
[----:B------:R-:W-:Y:S01]  /*8f40*/  @!P1 IMAD.MOV R189, RZ, RZ, -R189 ;  /* 0x000000ffffbd9224 */ /* 0x000fe200078e0abd */
[----:B------:R-:W-:Y:S01]  /*8f50*/  IABS R203, R206 ;  /* 0x000000ce00cb7213 */ /* 0x000fe20000000000 */
[----:B------:R-:W-:Y:S01]  /*8f60*/  @!P6 IMAD.IADD R195, R195, 0x1, -R168 ;  /* 0x00000001c3c3e824 */ /* 0x000fe200078e0aa8 */
[----:B------:R-:W-:Y:S01]  /*8f70*/  ISETP.GT.U32.AND P6, PT, R168, R194, PT ;  /* 0x000000c2a800720c */ /* 0x000fe20003fc4070 */
[----:B------:R-:W-:Y:S01]  /*8f80*/  VIADD R208, R2, 0x13d ;  /* 0x0000013d02d07836 */ /* 0x000fe20000000000 */
[----:B------:R-:W-:Y:S01]  /*8f90*/  ISETP.GT.U32.AND P1, PT, R168, R193, PT ;  /* 0x000000c1a800720c */ /* 0x000fe20003f24070 */
[----:B------:R-:W-:-:S04]  /*8fa0*/  IMAD.HI.U32 R3, R0, R203, RZ ;  /* 0x000000cb00037227 */ /* 0x000fc800078e00ff */
[----:B------:R-:W-:Y:S02]  /*8fb0*/  IMAD.MOV R3, RZ, RZ, -R3 ;  /* 0x000000ffff037224 */ /* 0x000fe400078e0a03 */
[----:B------:R-:W-:Y:S01]  /*8fc0*/  IMAD R197, R168, R197, R201 ;  /* 0x000000c5a8c57224 */ /* 0x000fe200078e02c9 */
[----:B------:R-:W-:Y:S01]  /*8fd0*/  IABS R201, R208 ;  /* 0x000000d000c97213 */ /* 0x000fe20000000000 */
[----:B------:R-:W-:Y:S02]  /*8fe0*/  VIADD R207, R2, 0x13e ;  /* 0x0000013e02cf7836 */ /* 0x000fe40000000000 */
[----:B------:R-:W-:Y:S01]  /*8ff0*/  @!P5 IMAD.MOV R190, RZ, RZ, -R190 ;  /* 0x000000ffffbed224 */ /* 0x000fe200078e0abe */
[----:B------:R-:W-:Y:S01]  /*9000*/  ISETP.GT.U32.AND P5, PT, R168, R195, PT ;  /* 0x000000c3a800720c */ /* 0x000fe20003fa4070 */
[--C-:B------:R-:W-:Y:S01]  /*9010*/  @!P2 IMAD.IADD R192, R192, 0x1, -R168.reuse ;  /* 0x00000001c0c0a824 */ /* 0x100fe200078e0aa8 */
        /* <DEDUP_REMOVED lines=8> */
[--C-:B------:R-:W-:Y:S01]  /*90a0*/  @!P6 IMAD.IADD R194, R194, 0x1, -R168.reuse ;  /* 0x00000001c2c2e824 */ /* 0x100fe200078e0aa8 */
[----:B------:R-:W-:Y:S01]  /*90b0*/  ISETP.GT.U32.AND P6, PT, R168, R198, PT ;  /* 0x000000c6a800720c */ /* 0x000fe20003fc4070 */
[----:B------:R-:W-:Y:S01]  /*90c0*/  @!P1 IMAD.IADD R193, R193, 0x1, -R168 ;  /* 0x00000001c1c19824 */ /* 0x000fe200078e0aa8 */
[----:B------:R-:W-:Y:S01]  /*90d0*/  ISETP.GE.AND P1, PT, R200, RZ, PT ;  /* 0x000000ffc800720c */ /* 0x000fe20003f26270 */
[----:B------:R-:W-:-:S04]  /*90e0*/  IMAD.HI.U32 R3, R0, R199, RZ ;  /* 0x000000c700037227 */ /* 0x000fc800078e00ff */
[----:B------:R-:W-:Y:S02]  /*90f0*/  IMAD.MOV R22, RZ, RZ, -R22 ;  /* 0x000000ffff167224 */ /* 0x000fe400078e0a16 */
[--C-:B------:R-:W-:Y:S01]  /*9100*/  @!P5 IMAD.IADD R195, R195, 0x1, -R168.reuse ;  /* 0x00000001c3c3d824 */ /* 0x100fe200078e0aa8 */
[----:B------:R-:W-:Y:S01]  /*9110*/  ISETP.GE.AND P5, PT, R202, RZ, PT ;  /* 0x000000ffca00720c */ /* 0x000fe20003fa6270 */
[----:B------:R-:W-:Y:S02]  /*9120*/  IMAD.MOV R3, RZ, RZ, -R3 ;  /* 0x000000ffff037224 */ /* 0x000fe400078e0a03 */
[C---:B------:R-:W-:Y:S02]  /*9130*/  IMAD R200, R168.reuse, R22, R201 ;  /* 0x00000016a8c87224 */ /* 0x040fe400078e02c9 */
[----:B------:R-:W-:Y:S02]  /*9140*/  IMAD R199, R168, R3, R199 ;  /* 0x00000003a8c77224 */ /* 0x000fe400078e02c7 */
[----:B------:R-:W-:Y:S01]  /*9150*/  @!P4 IMAD.IADD R196, R196, 0x1, -R168 ;  /* 0x00000001c4c4c824 */ /* 0x000fe200078e0aa8 */
[----:B------:R-:W-:Y:S01]  /*9160*/  ISETP.GT.U32.AND P4, PT, R168, R200, PT ;  /* 0x000000c8a800720c */ /* 0x000fe20003f84070 */
[----:B------:R-:W-:-:S02]  /*9170*/  VIADD R22, R2, 0x13c ;  /* 0x0000013c02167836 */ /* 0x000fc40000000000 */
[--C-:B------:R-:W-:Y:S02]  /*9180*/  @!P6 IMAD.IADD R198, R198, 0x1, -R168.reuse ;  /* 0x00000001c6c6e824 */ /* 0x100fe400078e0aa8 */
[----:B------:R-:W-:Y:S01]  /*9190*/  @!P2 IMAD.IADD R197, R197, 0x1, -R168 ;  /* 0x00000001c5c5a824 */ /* 0x000fe200078e0aa8 */
[----:B------:R-:W-:Y:S01]  /*91a0*/  IABS R201, R22 ;  /* 0x0000001600c97213 */ /* 0x000fe20000000000 */
[----:B------:R-:W-:Y:S01]  /*91b0*/  @!P1 IMAD.MOV R194, RZ, RZ, -R194 ;  /* 0x000000ffffc29224 */ /* 0x000fe200078e0ac2 */
[C---:B------:R-:W-:Y:S01]  /*91c0*/  ISETP.GT.U32.AND P1, PT, R168.reuse, R199, PT ;  /* 0x000000c7a800720c */ /* 0x040fe20003f24070 */
[----:B------:R-:W-:Y:S01]  /*91d0*/  @!P3 IMAD.MOV R193, RZ, RZ, -R193 ;  /* 0x000000ffffc1b224 */ /* 0x000fe200078e0ac1 */
[----:B------:R-:W-:Y:S01]  /*91e0*/  ISETP.GT.U32.AND P6, PT, R168, R198, PT ;  /* 0x000000c6a800720c */ /* 0x000fe20003fc4070 */
[----:B------:R-:W-:Y:S01]  /*91f0*/  VIADD R202, R2, 0x13b ;  /* 0x0000013b02ca7836 */ /* 0x000fe20000000000 */
[----:B------:R-:W-:Y:S01]  /*9200*/  ISETP.GT.U32.AND P3, PT, R168, R197, PT ;  /* 0x000000c5a800720c */ /* 0x000fe20003f64070 */
[----:B------:R-:W-:Y:S01]  /*9210*/  @!P5 IMAD.MOV R195, RZ, RZ, -R195 ;  /* 0x000000ffffc3d224 */ /* 0x000fe200078e0ac3 */
[----:B------:R-:W-:Y:S01]  /*9220*/  ISETP.GE.AND P5, PT, R206, RZ, PT ;  /* 0x000000ffce00720c */ /* 0x000fe20003fa6270 */
[----:B------:R-:W-:Y:S01]  /*9230*/  IMAD.HI.U32 R3, R0, R201, RZ ;  /* 0x000000c900037227 */ /* 0x000fe200078e00ff */
[----:B------:R-:W-:-:S02]  /*9240*/  ISETP.GE.AND P2, PT, R205, RZ, PT ;  /* 0x000000ffcd00720c */ /* 0x000fc40003f46270 */
[----:B------:R-:W-:Y:S01]  /*9250*/  IABS R203, R202 ;  /* 0x000000ca00cb7213 */ /* 0x000fe20000000000 */
[--C-:B------:R-:W-:Y:S02]  /*9260*/  @!P4 IMAD.IADD R200, R200, 0x1, -R168.reuse ;  /* 0x00000001c8c8c824 */ /* 0x100fe400078e0aa8 */
[----:B------:R-:W-:Y:S02]  /*9270*/  IMAD.MOV R3, RZ, RZ, -R3 ;  /* 0x000000ffff037224 */ /* 0x000fe400078e0a03 */
[--C-:B------:R-:W-:Y:S01]  /*9280*/  @!P1 IMAD.IADD R199, R199, 0x1, -R168.reuse ;  /* 0x00000001c7c79824 */ /* 0x100fe200078e0aa8 */
[----:B------:R-:W-:Y:S01]  /*9290*/  ISETP.GE.AND P1, PT, R22, RZ, PT ;  /* 0x000000ff1600720c */ /* 0x000fe20003f26270 */
[----:B------:R-:W-:Y:S01]  /*92a0*/  @!P6 IMAD.IADD R198, R198, 0x1, -R168 ;  /* 0x00000001c6c6e824 */ /* 0x000fe200078e0aa8 */
[----:B------:R-:W-:Y:S01]  /*92b0*/  ISETP.GT.U32.AND P4, PT, R168, R200, PT ;  /* 0x000000c8a800720c */ /* 0x000fe20003f84070 */
[----:B------:R-:W-:Y:S01]  /*92c0*/  IMAD.HI.U32 R22, R0, R203, RZ ;  /* 0x000000cb00167227 */ /* 0x000fe200078e00ff */
[----:B------:R-:W-:-:S03]  /*92d0*/  ISETP.GE.AND P6, PT, R208, RZ, PT ;  /* 0x000000ffd000720c */ /* 0x000fc60003fc6270 */
[C---:B------:R-:W-:Y:S02]  /*92e0*/  IMAD R201, R168.reuse, R3, R201 ;  /* 0x00000003a8c97224 */ /* 0x040fe400078e02c9 */
[----:B------:R-:W-:Y:S01]  /*92f0*/  @!P3 IMAD.IADD R197, R197, 0x1, -R168 ;  /* 0x00000001c5c5b824 */ /* 0x000fe200078e0aa8 */
[----:B------:R-:W-:Y:S01]  /*9300*/  ISETP.GE.AND P3, PT, R207, RZ, PT ;  /* 0x000000ffcf00720c */ /* 0x000fe20003f66270 */
[----:B------:R-:W-:Y:S01]  /*9310*/  @!P0 IMAD.MOV R196, RZ, RZ, -R196 ;  /* 0x000000ffffc48224 */ /* 0x000fe200078e0ac4 */
[C---:B------:R-:W-:Y:S01]  /*9320*/  ISETP.GT.U32.AND P0, PT, R168.reuse, R199, PT ;  /* 0x000000c7a800720c */ /* 0x040fe20003f04070 */
[----:B------:R-:W-:Y:S02]  /*9330*/  IMAD.MOV R22, RZ, RZ, -R22 ;  /* 0x000000ffff167224 */ /* 0x000fe400078e0a16 */
[----:B------:R-:W-:Y:S01]  /*9340*/  @!P5 IMAD.MOV R198, RZ, RZ, -R198 ;  /* 0x000000ffffc6d224 */ /* 0x000fe200078e0ac6 */
[----:B------:R-:W-:Y:S01]  /*9350*/  ISETP.GT.U32.AND P5, PT, R168, R201, PT ;  /* 0x000000c9a800720c */ /* 0x000fe20003fa4070 */
[----:B------:R-:W-:Y:S01]  /*9360*/  @!P2 IMAD.MOV R197, RZ, RZ, -R197 ;  /* 0x000000ffffc5a224 */ /* 0x000fe200078e0ac5 */
[----:B------:R-:W-:Y:S01]  /*9370*/  ISETP.GE.AND P2, PT, R202, RZ, PT ;  /* 0x000000ffca00720c */ /* 0x000fe20003f46270 */
[----:B------:R-:W-:-:S02]  /*9380*/  IMAD R202, R168, R22, R203 ;  /* 0x00000016a8ca7224 */ /* 0x000fc400078e02cb */
[--C-:B------:R-:W-:Y:S02]  /*9390*/  @!P4 IMAD.IADD R200, R200, 0x1, -R168.reuse ;  /* 0x00000001c8c8c824 */ /* 0x100fe400078e0aa8 */
[----:B------:R-:W-:Y:S01]  /*93a0*/  VIADD R3, R2, 0x13a ;  /* 0x0000013a02037836 */ /* 0x000fe20000000000 */
[----:B------:R-:W-:Y:S01]  /*93b0*/  ISETP.GT.U32.AND P4, PT, R168, R202, PT ;  /* 0x000000caa800720c */ /* 0x000fe20003f84070 */
[C---:B------:R-:W-:Y:S02]  /*93c0*/  VIADD R22, R2.reuse, 0x139 ;  /* 0x0000013902167836 */ /* 0x040fe40000000000 */
[----:B------:R-:W-:Y:S01]  /*93d0*/  VIADD R206, R2, 0x138 ;  /* 0x0000013802ce7836 */ /* 0x000fe20000000000 */
[----:B------:R-:W-:Y:S01]  /*93e0*/  IABS R203, R3 ;  /* 0x0000000300cb7213 */ /* 0x000fe20000000000 */
[--C-:B------:R-:W-:Y:S01]  /*93f0*/  @!P0 IMAD.IADD R199, R199, 0x1, -R168.reuse ;  /* 0x00000001c7c78824 */ /* 0x100fe200078e0aa8 */
[----:B------:R-:W-:Y:S01]  /*9400*/  ISETP.GE.AND P0, PT, R3, RZ, PT ;  /* 0x000000ff0300720c */ /* 0x000fe20003f06270 */
[----:B------:R-:W-:Y:S01]  /*9410*/  @!P5 IMAD.IADD R201, R201, 0x1, -R168 ;  /* 0x00000001c9c9d824 */ /* 0x000fe200078e0aa8 */
[----:B------:R-:W-:Y:S01]  /*9420*/  IABS R205, R22 ;  /* 0x0000001600cd7213 */ /* 0x000fe20000000000 */
[----:B------:R-:W-:Y:S01]  /*9430*/  @!P3 IMAD.MOV R199, RZ, RZ, -R199 ;  /* 0x000000ffffc7b224 */ /* 0x000fe200078e0ac7 */
[----:B------:R-:W-:Y:S01]  /*9440*/  IABS R207, R206 ;  /* 0x000000ce00cf7213 */ /* 0x000fe20000000000 */
[----:B------:R-:W-:Y:S01]  /*9450*/  IMAD.HI.U32 R3, R0, R203, RZ ;  /* 0x000000cb00037227 */ /* 0x000fe200078e00ff */
[----:B------:R-:W-:-:S02]  /*9460*/  ISETP.GT.U32.AND P3, PT, R168, R201, PT ;  /* 0x000000c9a800720c */ /* 0x000fc40003f64070 */
[----:B------:R-:W-:Y:S01]  /*9470*/  ISETP.GE.AND P5, PT, R22, RZ, PT ;  /* 0x000000ff1600720c */ /* 0x000fe20003fa6270 */
[----:B------:R-:W-:Y:S02]  /*9480*/  @!P4 IMAD.IADD R202, R202, 0x1, -R168 ;  /* 0x00000001cacac824 */ /* 0x000fe400078e0aa8 */
[----:B------:R-:W-:-:S03]  /*9490*/  IMAD.HI.U32 R22, R0, R205, RZ ;  /* 0x000000cd00167227 */ /* 0x000fc600078e00ff */
[----:B------:R-:W-:Y:S01]  /*94a0*/  ISETP.GT.U32.AND P4, PT, R168, R202, PT ;  /* 0x000000caa800720c */ /* 0x000fe20003f84070 */
[----:B------:R-:W-:Y:S02]  /*94b0*/  IMAD.MOV R3, RZ, RZ, -R3 ;  /* 0x000000ffff037224 */ /* 0x000fe400078e0a03 */
[----:B------:R-:W-:-:S04]  /*94c0*/  IMAD.HI.U32 R204, R0, R207, RZ ;  /* 0x000000cf00cc7227 */ /* 0x000fc800078e00ff */
[----:B------:R-:W-:Y:S02]  /*94d0*/  IMAD.MOV R22, RZ, RZ, -R22 ;  /* 0x000000ffff167224 */ /* 0x000fe400078e0a16 */
[C---:B------:R-:W-:Y:S02]  /*94e0*/  IMAD R203, R168.reuse, R3, R203 ;  /* 0x00000003a8cb7224 */ /* 0x040fe400078e02cb */
[----:B------:R-:W-:Y:S02]  /*94f0*/  IMAD.MOV R3, RZ, RZ, -R204 ;  /* 0x000000ffff037224 */ /* 0x000fe400078e0acc */
[C---:B------:R-:W-:Y:S02]  /*9500*/  IMAD R204, R168.reuse, R22, R205 ;  /* 0x00000016a8cc7224 */ /* 0x040fe400078e02cd */
[----:B------:R-:W-:Y:S01]  /*9510*/  @!P3 IMAD.IADD R201, R201, 0x1, -R168 ;  /* 0x00000001c9c9b824 */ /* 0x000fe200078e0aa8 */
[C---:B------:R-:W-:Y:S01]  /*9520*/  ISETP.GT.U32.AND P3, PT, R168.reuse, R203, PT ;  /* 0x000000cba800720c */ /* 0x040fe20003f64070 */
[----:B------:R-:W-:-:S02]  /*9530*/  IMAD R205, R168, R3, R207 ;  /* 0x00000003a8cd7224 */ /* 0x000fc400078e02cf */
[----:B------:R-:W-:Y:S02]  /*9540*/  VIADD R22, R2, 0x137 ;  /* 0x0000013702167836 */ /* 0x000fe40000000000 */
[----:B------:R-:W-:Y:S01]  /*9550*/  @!P1 IMAD.MOV R201, RZ, RZ, -R201 ;  /* 0x000000ffffc99224 */ /* 0x000fe200078e0ac9 */
[----:B------:R-:W-:Y:S01]  /*9560*/  ISETP.GT.U32.AND P1, PT, R168, R205, PT ;  /* 0x000000cda800720c */ /* 0x000fe20003f24070 */
[----:B------:R-:W-:Y:S01]  /*9570*/  @!P4 IMAD.IADD R202, R202, 0x1, -R168 ;  /* 0x00000001cacac824 */ /* 0x000fe200078e0aa8 */
[----:B------:R-:W-:Y:S01]  /*9580*/  IABS R207, R22 ;  /* 0x0000001600cf7213 */ /* 0x000fe20000000000 */
[----:B------:R-:W-:Y:S01]  /*9590*/  VIADD R210, R2, 0x136 ;  /* 0x0000013602d27836 */ /* 0x000fe20000000000 */
[----:B------:R-:W-:Y:S01]  /*95a0*/  ISETP.GT.U32.AND P4, PT, R168, R204, PT ;  /* 0x000000cca800720c */ /* 0x000fe20003f84070 */
[----:B------:R-:W-:Y:S02]  /*95b0*/  VIADD R212, R2, 0x135 ;  /* 0x0000013502d47836 */ /* 0x000fe40000000000 */
[----:B------:R-:W-:Y:S01]  /*95c0*/  IMAD.HI.U32 R3, R0, R207, RZ ;  /* 0x000000cf00037227 */ /* 0x000fe200078e00ff */
[----:B------:R-:W-:-:S02]  /*95d0*/  IABS R209, R210 ;  /* 0x000000d200d17213 */ /* 0x000fc40000000000 */
[----:B------:R-:W-:Y:S01]  /*95e0*/  IABS R211, R212 ;  /* 0x000000d400d37213 */ /* 0x000fe20000000000 */
[----:B------:R-:W-:Y:S02]  /*95f0*/  VIADD R214, R2, 0x134 ;  /* 0x0000013402d67836 */ /* 0x000fe40000000000 */
[----:B------:R-:W-:Y:S02]  /*9600*/  IMAD.MOV R3, RZ, RZ, -R3 ;  /* 0x000000ffff037224 */ /* 0x000fe400078e0a03 */
[--C-:B------:R-:W-:Y:S01]  /*9610*/  @!P3 IMAD.IADD R203, R203, 0x1, -R168.reuse ;  /* 0x00000001cbcbb824 */ /* 0x100fe200078e0aa8 */
[----:B------:R-:W-:Y:S01]  /*9620*/  IABS R213, R214 ;  /* 0x000000d600d57213 */ /* 0x000fe20000000000 */
[----:B------:R-:W-:Y:S02]  /*9630*/  @!P1 IMAD.IADD R205, R205, 0x1, -R168 ;  /* 0x00000001cdcd9824 */ /* 0x000fe400078e0aa8 */
[----:B------:R-:W-:Y:S01]  /*9640*/  @!P6 IMAD.MOV R200, RZ, RZ, -R200 ;  /* 0x000000ffffc8e224 */ /* 0x000fe200078e0ac8 */
[----:B------:R-:W-:Y:S01]  /*9650*/  ISETP.GE.AND P6, PT, R206, RZ, PT ;  /* 0x000000ffce00720c */ /* 0x000fe20003fc6270 */
[C---:B------:R-:W-:Y:S01]  /*9660*/  IMAD R206, R168.reuse, R3, R207 ;  /* 0x00000003a8ce7224 */ /* 0x040fe200078e02cf */
[----:B------:R-:W-:Y:S01]  /*9670*/  ISETP.GT.U32.AND P3, PT, R168, R203, PT ;  /* 0x000000cba800720c */ /* 0x000fe20003f64070 */
[----:B------:R-:W-:Y:S01]  /*9680*/  @!P4 IMAD.IADD R204, R204, 0x1, -R168 ;  /* 0x00000001ccccc824 */ /* 0x000fe200078e0aa8 */
[----:B------:R-:W-:Y:S01]  /*9690*/  ISETP.GT.U32.AND P1, PT, R168, R205, PT ;  /* 0x000000cda800720c */ /* 0x000fe20003f24070 */
[----:B------:R-:W-:Y:S01]  /*96a0*/  @!P2 IMAD.MOV R202, RZ, RZ, -R202 ;  /* 0x000000ffffcaa224 */ /* 0x000fe200078e0aca */
[----:B------:R-:W-:Y:S01]  /*96b0*/  ISETP.GE.AND P2, PT, R22, RZ, PT ;  /* 0x000000ff1600720c */ /* 0x000fe20003f46270 */
[----:B------:R-:W-:Y:S01]  /*96c0*/  IMAD.HI.U32 R3, R0, R209, RZ ;  /* 0x000000d100037227 */ /* 0x000fe200078e00ff */
[----:B------:R-:W-:-:S03]  /*96d0*/  ISETP.GT.U32.AND P4, PT, R168, R204, PT ;  /* 0x000000cca800720c */ /* 0x000fc60003f84070 */
[----:B------:R-:W-:-:S04]  /*96e0*/  IMAD.HI.U32 R22, R0, R211, RZ ;  /* 0x000000d300167227 */ /* 0x000fc800078e00ff */
        /* <DEDUP_REMOVED lines=9> */
[--C-:B------:R-:W-:Y:S01]  /*9780*/  @!P1 IMAD.IADD R205, R205, 0x1, -R168.reuse ;  /* 0x00000001cdcd9824 */ /* 0x100fe200078e0aa8 */
[----:B------:R-:W-:Y:S01]  /*9790*/  ISETP.GT.U32.AND P1, PT, R168, R208, PT ;  /* 0x000000d0a800720c */ /* 0x000fe20003f24070 */
[----:B------:R-:W-:Y:S02]  /*97a0*/  VIADD R22, R2, 0x133 ;  /* 0x0000013302167836 */ /* 0x000fe40000000000 */
[----:B------:R-:W-:Y:S01]  /*97b0*/  @!P4 IMAD.IADD R204, R204, 0x1, -R168 ;  /* 0x00000001ccccc824 */ /* 0x000fe200078e0aa8 */
[----:B------:R-:W-:Y:S01]  /*97c0*/  ISETP.GE.AND P4, PT, R210, RZ, PT ;  /* 0x000000ffd200720c */ /* 0x000fe20003f86270 */
[----:B------:R-:W-:Y:S01]  /*97d0*/  @!P6 IMAD.MOV R205, RZ, RZ, -R205 ;  /* 0x000000ffffcde224 */ /* 0x000fe200078e0acd */
[C---:B------:R-:W-:Y:S01]  /*97e0*/  ISETP.GT.U32.AND P6, PT, R168.reuse, R209, PT ;  /* 0x000000d1a800720c */ /* 0x040fe20003fc4070 */
[----:B------:R-:W-:Y:S01]  /*97f0*/  @!P0 IMAD.MOV R203, RZ, RZ, -R203 ;  /* 0x000000ffffcb8224 */ /* 0x000fe200078e0acb */
[----:B------:R-:W-:Y:S01]  /*9800*/  IABS R211, R22 ;  /* 0x0000001600d37213 */ /* 0x000fe20000000000 */
[----:B------:R-:W-:Y:S01]  /*9810*/  @!P5 IMAD.MOV R204, RZ, RZ, -R204 ;  /* 0x000000ffffccd224 */ /* 0x000fe200078e0acc */
[----:B------:R-:W-:Y:S01]  /*9820*/  ISETP.GT.U32.AND P0, PT, R168, R207, PT ;  /* 0x000000cfa800720c */ /* 0x000fe20003f04070 */
[----:B------:R-:W-:Y:S01]  /*9830*/  @!P3 IMAD.IADD R206, R206, 0x1, -R168 ;  /* 0x00000001ceceb824 */ /* 0x000fe200078e0aa8 */
[----:B------:R-:W-:Y:S01]  /*9840*/  ISETP.GE.AND P5, PT, R212, RZ, PT ;  /* 0x000000ffd400720c */ /* 0x000fe20003fa6270 */
[----:B------:R-:W-:-:S02]  /*9850*/  VIADD R212, R2, 0x132 ;  /* 0x0000013202d47836 */ /* 0x000fc40000000000 */
[----:B------:R-:W-:Y:S01]  /*9860*/  IMAD.HI.U32 R3, R0, R211, RZ ;  /* 0x000000d300037227 */ /* 0x000fe200078e00ff */
[----:B------:R-:W-:Y:S02]  /*9870*/  ISETP.GT.U32.AND P3, PT, R168, R206, PT ;  /* 0x000000cea800720c */ /* 0x000fe40003f64070 */
[----:B------:R-:W-:Y:S01]  /*9880*/  IABS R213, R212 ;  /* 0x000000d400d57213 */ /* 0x000fe20000000000 */
[--C-:B------:R-:W-:Y:S02]  /*9890*/  @!P1 IMAD.IADD R208, R208, 0x1, -R168.reuse ;  /* 0x00000001d0d09824 */ /* 0x100fe400078e0aa8 */
[----:B------:R-:W-:Y:S02]  /*98a0*/  IMAD.MOV R3, RZ, RZ, -R3 ;  /* 0x000000ffff037224 */ /* 0x000fe400078e0a03 */
[----:B------:R-:W-:Y:S01]  /*98b0*/  @!P6 IMAD.IADD R209, R209, 0x1, -R168 ;  /* 0x00000001d1d1e824 */ /* 0x000fe200078e0aa8 */
[C---:B------:R-:W-:Y:S01]  /*98c0*/  ISETP.GT.U32.AND P6, PT, R168.reuse, R208, PT ;  /* 0x000000d0a800720c */ /* 0x040fe20003fc4070 */
[----:B------:R-:W-:-:S02]  /*98d0*/  IMAD R210, R168, R3, R211 ;  /* 0x00000003a8d27224 */ /* 0x000fc400078e02d3 */
[----:B------:R-:W-:-:S04]  /*98e0*/  IMAD.HI.U32 R3, R0, R213, RZ ;  /* 0x000000d500037227 */ /* 0x000fc800078e00ff */
[--C-:B------:R-:W-:Y:S01]  /*98f0*/  @!P0 IMAD.IADD R207, R207, 0x1, -R168.reuse ;  /* 0x00000001cfcf8824 */ /* 0x100fe200078e0aa8 */
[----:B------:R-:W-:Y:S01]  /*9900*/  ISETP.GE.AND P0, PT, R22, RZ, PT ;  /* 0x000000ff1600720c */ /* 0x000fe20003f06270 */
[----:B------:R-:W-:Y:S02]  /*9910*/  IMAD.MOV R3, RZ, RZ, -R3 ;  /* 0x000000ffff037224 */ /* 0x000fe400078e0a03 */
[--C-:B------:R-:W-:Y:S01]  /*9920*/  @!P3 IMAD.IADD R206, R206, 0x1, -R168.reuse ;  /* 0x00000001ceceb824 */ /* 0x100fe200078e0aa8 */
[C---:B------:R-:W-:Y:S01]  /*9930*/  ISETP.GT.U32.AND P1, PT, R168.reuse, R207, PT ;  /* 0x000000cfa800720c */ /* 0x040fe20003f24070 */
[----:B------:R-:W-:Y:S01]  /*9940*/  IMAD R211, R168, R3, R213 ;  /* 0x00000003a8d37224 */ /* 0x000fe200078e02d5 */
[----:B------:R-:W-:Y:S01]  /*9950*/  ISETP.GE.AND P3, PT, R214, RZ, PT ;  /* 0x000000ffd600720c */ /* 0x000fe20003f66270 */
[----:B------:R-:W-:Y:S02]  /*9960*/  @!P6 IMAD.IADD R208, R208, 0x1, -R168 ;  /* 0x00000001d0d0e824 */ /* 0x000fe400078e0aa8 */
[----:B------:R-:W-:Y:S01]  /*9970*/  VIADD R214, R2, 0x131 ;  /* 0x0000013102d67836 */ /* 0x000fe20000000000 */
[C---:B------:R-:W-:Y:S01]  /*9980*/  ISETP.GT.U32.AND P6, PT, R168.reuse, R211, PT ;  /* 0x000000d3a800720c */ /* 0x040fe20003fc4070 */
[----:B------:R-:W-:Y:S01]  /*9990*/  @!P2 IMAD.MOV R206, RZ, RZ, -R206 ;  /* 0x000000ffffcea224 */ /* 0x000fe200078e0ace */
[----:B------:R-:W-:Y:S01]  /*99a0*/  ISETP.GT.U32.AND P2, PT, R168, R209, PT ;  /* 0x000000d1a800720c */ /* 0x000fe20003f44070 */
[C---:B------:R-:W-:Y:S01]  /*99b0*/  VIADD R216, R2.reuse, 0x130 ;  /* 0x0000013002d87836 */ /* 0x040fe20000000000 */
[----:B------:R-:W-:Y:S01]  /*99c0*/  IABS R215, R214 ;  /* 0x000000d600d77213 */ /* 0x000fe20000000000 */
[----:B------:R-:W-:-:S02]  /*99d0*/  VIADD R218, R2, 0x12f ;  /* 0x0000012f02da7836 */ /* 0x000fc40000000000 */
[--C-:B------:R-:W-:Y:S01]  /*99e0*/  @!P1 IMAD.IADD R207, R207, 0x1, -R168.reuse ;  /* 0x00000001cfcf9824 */ /* 0x100fe200078e0aa8 */
[----:B------:R-:W-:Y:S01]  /*99f0*/  ISETP.GT.U32.AND P1, PT, R168, R210, PT ;  /* 0x000000d2a800720c */ /* 0x000fe20003f24070 */
[C---:B------:R-:W-:Y:S01]  /*9a00*/  IMAD.HI.U32 R3, R0.reuse, R215, RZ ;  /* 0x000000d700037227 */ /* 0x040fe200078e00ff */
[----:B------:R-:W-:Y:S02]  /*9a10*/  IABS R217, R216 ;  /* 0x000000d800d97213 */ /* 0x000fe40000000000 */
        /* <DEDUP_REMOVED lines=18> */
[C---:B------:R-:W-:Y:S01]  /*9b40*/  ISETP.GT.U32.AND P3, PT, R168.reuse, R213, PT ;  /* 0x000000d5a800720c */ /* 0x040fe20003f64070 */
[--C-:B------:R-:W-:Y:S01]  /*9b50*/  @!P6 IMAD.IADD R211, R211, 0x1, -R168.reuse ;  /* 0x00000001d3d3e824 */ /* 0x100fe200078e0aa8 */
        /* <DEDUP_REMOVED lines=33> */
[----:B------:R-:W-:-:S04]  /*9d70*/  IMAD.HI.U32 R3, R0, R221, RZ ;  /* 0x000000dd00037227 */ /* 0x000fc800078e00ff */
[----:B------:R-:W-:Y:S01]  /*9d80*/  @!P6 IMAD.IADD R216, R216, 0x1, -R168 ;  /* 0x00000001d8d8e824 */ /* 0x000fe200078e0aa8 */
[C---:B------:R-:W-:Y:S01]  /*9d90*/  ISETP.GT.U32.AND P6, PT, R168.reuse, R215, PT ;  /* 0x000000d7a800720c */ /* 0x040fe20003fc4070 */
[----:B------:R-:W-:Y:S02]  /*9da0*/  IMAD R217, R168, R217, R219 ;  /* 0x000000d9a8d97224 */ /* 0x000fe400078e02db */
[----:B------:R-:W-:Y:S02]  /*9db0*/  IMAD.MOV R218, RZ, RZ, -R3 ;  /* 0x000000ffffda7224 */ /* 0x000fe400078e0a03 */
[----:B------:R-:W-:Y:S02]  /*9dc0*/  VIADD R225, R2, 0x12a ;  /* 0x0000012a02e17836 */ /* 0x000fe40000000000 */
[----:B------:R-:W-:Y:S01]  /*9dd0*/  @!P1 IMAD.MOV R212, RZ, RZ, -R212 ;  /* 0x000000ffffd49224 */ /* 0x000fe200078e0ad4 */
[C---:B------:R-:W-:Y:S01]  /*9de0*/  ISETP.GT.U32.AND P1, PT, R168.reuse, R217, PT ;  /* 0x000000d9a800720c */ /* 0x040fe20003f24070 */
[C---:B------:R-:W-:Y:S01]  /*9df0*/  IMAD R218, R168.reuse, R218, R221 ;  /* 0x000000daa8da7224 */ /* 0x040fe200078e02dd */
[----:B------:R-:W-:Y:S01]  /*9e00*/  IABS R22, R225 ;  /* 0x000000e100167213 */ /* 0x000fe20000000000 */
[----:B------:R-:W-:Y:S01]  /*9e10*/  @!P0 IMAD.MOV R210, RZ, RZ, -R210 ;  /* 0x000000ffffd28224 */ /* 0x000fe200078e0ad2 */
[C---:B------:R-:W-:Y:S01]  /*9e20*/  ISETP.GT.U32.AND P0, PT, R168.reuse, R214, PT ;  /* 0x000000d6a800720c */ /* 0x040fe20003f04070 */
[----:B------:R-:W-:Y:S01]  /*9e30*/  @!P6 IMAD.IADD R215, R215, 0x1, -R168 ;  /* 0x00000001d7d7e824 */ /* 0x000fe200078e0aa8 */
[----:B------:R-:W-:Y:S01]  /*9e40*/  ISETP.GT.U32.AND P6, PT, R168, R218, PT ;  /* 0x000000daa800720c */ /* 0x000fe20003fc4070 */
[----:B------:R-:W-:-:S02]  /*9e50*/  IMAD.MOV.U32 R219, RZ, RZ, R22 ;  /* 0x000000ffffdb7224 */ /* 0x000fc400078e0016 */
[----:B------:R-:W-:Y:S01]  /*9e60*/  @!P2 IMAD.MOV R211, RZ, RZ, -R211 ;  /* 0x000000ffffd3a224 */ /* 0x000fe200078e0ad3 */
[----:B------:R-:W-:Y:S01]  /*9e70*/  ISETP.GT.U32.AND P2, PT, R168, R216, PT ;  /* 0x000000d8a800720c */ /* 0x000fe20003f44070 */
[----:B------:R-:W-:Y:S02]  /*9e80*/  VIADD R22, R2, 0x129 ;  /* 0x0000012902167836 */ /* 0x000fe40000000000 */
[----:B------:R-:W-:-:S03]  /*9e90*/  IMAD.HI.U32 R3, R0, R219, RZ ;  /* 0x000000db00037227 */ /* 0x000fc600078e00ff */
[----:B------:R-:W-:Y:S01]  /*9ea0*/  IABS R221, R22 ;  /* 0x0000001600dd7213 */ /* 0x000fe20000000000 */
[--C-:B------:R-:W-:Y:S01]  /*9eb0*/  @!P1 IMAD.IADD R217, R217, 0x1, -R168.reuse ;  /* 0x00000001d9d99824 */ /* 0x100fe200078e0aa8 */
[----:B------:R-:W-:Y:S01]  /*9ec0*/  ISETP.GE.AND P1, PT, R22, RZ, PT ;  /* 0x000000ff1600720c */ /* 0x000fe20003f26270 */
[----:B------:R-:W-:Y:S02]  /*9ed0*/  IMAD.MOV R3, RZ, RZ, -R3 ;  /* 0x000000ffff037224 */ /* 0x000fe400078e0a03 */
[----:B------:R-:W-:Y:S01]  /*9ee0*/  @!P6 IMAD.IADD R218, R218, 0x1, -R168 ;  /* 0x00000001dadae824 */ /* 0x000fe200078e0aa8 */
[C---:B------:R-:W-:Y:S01]  /*9ef0*/  ISETP.GT.U32.AND P6, PT, R168.reuse, R217, PT ;  /* 0x000000d9a800720c */ /* 0x040fe20003fc4070 */
[----:B------:R-:W-:Y:S02]  /*9f00*/  IMAD R219, R168, R3, R219 ;  /* 0x00000003a8db7224 */ /* 0x000fe400078e02db */
[----:B------:R-:W-:-:S04]  /*9f10*/  IMAD.HI.U32 R3, R0, R221, RZ ;  /* 0x000000dd00037227 */ /* 0x000fc800078e00ff */
        /* <DEDUP_REMOVED lines=8> */
[----:B------:R-:W-:-:S02]  /*9fa0*/  @!P6 IMAD.IADD R217, R217, 0x1, -R168 ;  /* 0x00000001d9d9e824 */ /* 0x000fc400078e0aa8 */
[----:B------:R-:W-:Y:S01]  /*9fb0*/  VIADD R222, R2, 0x128 ;  /* 0x0000012802de7836 */ /* 0x000fe20000000000 */
[----:B------:R-:W-:Y:S01]  /*9fc0*/  ISETP.GT.U32.AND P6, PT, R168, R220, PT ;  /* 0x000000dca800720c */ /* 0x000fe20003fc4070 */
[----:B------:R-:W-:Y:S01]  /*9fd0*/  @!P4 IMAD.MOV R213, RZ, RZ, -R213 ;  /* 0x000000ffffd5c224 */ /* 0x000fe200078e0ad5 */
[----:B------:R-:W-:Y:S01]  /*9fe0*/  ISETP.GE.AND P4, PT, R223, RZ, PT ;  /* 0x000000ffdf00720c */ /* 0x000fe20003f86270 */
[----:B------:R-:W-:Y:S01]  /*9ff0*/  VIADD R226, R2, 0x127 ;  /* 0x0000012702e27836 */ /* 0x000fe20000000000 */
[----:B------:R-:W-:Y:S01]  /*a000*/  IABS R223, R222 ;  /* 0x000000de00df7213 */ /* 0x000fe20000000000 */
[----:B------:R-:W-:Y:S01]  /*a010*/  @!P0 IMAD.MOV R215, RZ, RZ, -R215 ;  /* 0x000000ffffd78224 */ /* 0x000fe200078e0ad7 */
[----:B------:R-:W-:Y:S01]  /*a020*/  ISETP.GT.U32.AND P0, PT, R168, R218, PT ;  /* 0x000000daa800720c */ /* 0x000fe20003f04070 */
[----:B------:R-:W-:Y:S01]  /*a030*/  @!P5 IMAD.MOV R214, RZ, RZ, -R214 ;  /* 0x000000ffffd6d224 */ /* 0x000fe200078e0ad6 */
[----:B------:R-:W-:Y:S01]  /*a040*/  ISETP.GE.AND P5, PT, R224, RZ, PT ;  /* 0x000000ffe000720c */ /* 0x000fe20003fa6270 */
[----:B------:R-:W-:Y:S01]  /*a050*/  @!P3 IMAD.IADD R219, R219, 0x1, -R168 ;  /* 0x00000001dbdbb824 */ /* 0x000fe200078e0aa8 */
[----:B------:R-:W-:Y:S01]  /*a060*/  IABS R225, R226 ;  /* 0x000000e200e17213 */ /* 0x000fe20000000000 */
[----:B------:R-:W-:Y:S01]  /*a070*/  IMAD.HI.U32 R3, R0, R223, RZ ;  /* 0x000000df00037227 */ /* 0x000fe200078e00ff */
[----:B------:R-:W-:-:S03]  /*a080*/  ISETP.GE.AND P3, PT, R226, RZ, PT ;  /* 0x000000ffe200720c */ /* 0x000fc60003f66270 */
[----:B------:R-:W-:Y:S01]  /*a090*/  @!P6 IMAD.IADD R220, R220, 0x1, -R168 ;  /* 0x00000001dcdce824 */ /* 0x000fe200078e0aa8 */
        /* <DEDUP_REMOVED lines=10> */
[----:B------:R-:W-:Y:S01]  /*a140*/  @!P5 IMAD.MOV R218, RZ, RZ, -R218 ;  /* 0x000000ffffdad224 */ /* 0x000fe200078e0ada */
[C---:B------:R-:W-:Y:S01]  /*a150*/  ISETP.GT.U32.AND P5, PT, R168.reuse, R221, PT ;  /* 0x000000dda800720c */ /* 0x040fe20003fa4070 */
[----:B------:R-:W-:Y:S01]  /*a160*/  @!P4 IMAD.MOV R217, RZ, RZ, -R217 ;  /* 0x000000ffffd9c224 */ /* 0x000fe200078e0ad9 */
[C---:B------:R-:W-:Y:S01]  /*a170*/  ISETP.GT.U32.AND P4, PT, R168.reuse, R220, PT ;  /* 0x000000dca800720c */ /* 0x040fe20003f84070 */
[----:B------:R-:W-:Y:S01]  /*a180*/  @!P6 IMAD.IADD R219, R219, 0x1, -R168 ;  /* 0x00000001dbdbe824 */ /* 0x000fe200078e0aa8 */
[----:B------:R-:W-:Y:S01]  /*a190*/  ISETP.GT.U32.AND P6, PT, R168, R222, PT ;  /* 0x000000dea800720c */ /* 0x000fe20003fc4070 */
[----:B------:R-:W-:-:S04]  /*a1a0*/  IMAD.HI.U32 R3, R0, R227, RZ ;  /* 0x000000e300037227 */ /* 0x000fc800078e00ff */
        /* <DEDUP_REMOVED lines=14> */
[----:B------:R-:W-:Y:S02]  /*a290*/  VIADD R230, R2, 0x122 ;  /* 0x0000012202e67836 */ /* 0x000fe40000000000 */
[----:B------:R-:W-:Y:S02]  /*a2a0*/  IMAD R224, R168, R3, R225 ;  /* 0x00000003a8e07224 */ /* 0x000fe400078e02e1 */
[----:B------:R-:W-:Y:S01]  /*a2b0*/  IMAD.HI.U32 R22, R0, R227, RZ ;  /* 0x000000e300167227 */ /* 0x000fe200078e00ff */
[----:B------:R-:W-:-:S03]  /*a2c0*/  IABS R231, R230 ;  /* 0x000000e600e77213 */ /* 0x000fc60000000000 */
[--C-:B------:R-:W-:Y:S01]  /*a2d0*/  @!P4 IMAD.IADD R223, R223, 0x1, -R168.reuse ;  /* 0x00000001dfdfc824 */ /* 0x100fe200078e0aa8 */
[C---:B------:R-:W-:Y:S01]  /*a2e0*/  ISETP.GT.U32.AND P4, PT, R168.reuse, R222, PT ;  /* 0x000000dea800720c */ /* 0x040fe20003f84070 */
[----:B------:R-:W-:Y:S01]  /*a2f0*/  @!P6 IMAD.IADD R221, R221, 0x1, -R168 ;  /* 0x00000001dddde824 */ /* 0x000fe200078e0aa8 */
[----:B------:R-:W-:Y:S01]  /*a300*/  ISETP.GT.U32.AND P6, PT, R168, R224, PT ;  /* 0x000000e0a800720c */ /* 0x000fe20003fc4070 */
[----:B------:R-:W-:Y:S02]  /*a310*/  IMAD.MOV R22, RZ, RZ, -R22 ;  /* 0x000000ffff167224 */ /* 0x000fe400078e0a16 */
[----:B------:R-:W-:Y:S02]  /*a320*/  VIADD R228, R2, 0x123 ;  /* 0x0000012302e47836 */ /* 0x000fe40000000000 */
[----:B------:R-:W-:Y:S02]  /*a330*/  IMAD R225, R168, R22, R227 ;  /* 0x00000016a8e17224 */ /* 0x000fe400078e02e3 */
[----:B------:R-:W-:Y:S01]  /*a340*/  IMAD.HI.U32 R22, R0, R231, RZ ;  /* 0x000000e700167227 */ /* 0x000fe200078e00ff */
[----:B------:R-:W-:-:S03]  /*a350*/  IABS R229, R228 ;  /* 0x000000e400e57213 */ /* 0x000fc60000000000 */
[----:B------:R-:W-:Y:S01]  /*a360*/  @!P2 IMAD.MOV R219, RZ, RZ, -R219 ;  /* 0x000000ffffdba224 */ /* 0x000fe200078e0adb */
[----:B------:R-:W-:Y:S01]  /*a370*/  ISETP.GT.U32.AND P2, PT, R168, R223, PT ;  /* 0x000000dfa800720c */ /* 0x000fe20003f44070 */
[----:B------:R-:W-:Y:S02]  /*a380*/  IMAD.MOV R22, RZ, RZ, -R22 ;  /* 0x000000ffff167224 */ /* 0x000fe400078e0a16 */
[----:B------:R-:W-:Y:S01]  /*a390*/  @!P1 IMAD.MOV R220, RZ, RZ, -R220 ;  /* 0x000000ffffdc9224 */ /* 0x000fe200078e0adc */
[----:B------:R-:W-:Y:S01]  /*a3a0*/  ISETP.GE.AND P1, PT, R232, RZ, PT ;  /* 0x000000ffe800720c */ /* 0x000fe20003f26270 */
[--C-:B------:R-:W-:Y:S01]  /*a3b0*/  @!P4 IMAD.IADD R222, R222, 0x1, -R168.reuse ;  /* 0x00000001dedec824 */ /* 0x100fe200078e0aa8 */
[C---:B------:R-:W-:Y:S01]  /*a3c0*/  ISETP.GT.U32.AND P4, PT, R168.reuse, R225, PT ;  /* 0x000000e1a800720c */ /* 0x040fe20003f84070 */
[----:B------:R-:W-:Y:S02]  /*a3d0*/  IMAD R227, R168, R22, R231 ;  /* 0x00000016a8e37224 */ /* 0x000fe400078e02e7 */
[----:B------:R-:W-:-:S02]  /*a3e0*/  @!P6 IMAD.IADD R224, R224, 0x1, -R168 ;  /* 0x00000001e0e0e824 */ /* 0x000fc400078e0aa8 */
[----:B------:R-:W-:Y:S02]  /*a3f0*/  VIADD R232, R2, 0x121 ;  /* 0x0000012102e87836 */ /* 0x000fe40000000000 */
[----:B------:R-:W-:-:S03]  /*a400*/  IMAD.HI.U32 R3, R0, R229, RZ ;  /* 0x000000e500037227 */ /* 0x000fc600078e00ff */
[----:B------:R-:W-:Y:S01]  /*a410*/  IABS R234, R232 ;  /* 0x000000e800ea7213 */ /* 0x000fe20000000000 */
[----:B------:R-:W-:Y:S01]  /*a420*/  @!P0 IMAD.MOV R221, RZ, RZ, -R221 ;  /* 0x000000ffffdd8224 */ /* 0x000fe200078e0add */
[C---:B------:R-:W-:Y:S01]  /*a430*/  ISETP.GT.U32.AND P0, PT, R168.reuse, R224, PT ;  /* 0x000000e0a800720c */ /* 0x040fe20003f04070 */
[----:B------:R-:W-:Y:S01]  /*a440*/  @!P3 IMAD.MOV R222, RZ, RZ, -R222 ;  /* 0x000000ffffdeb224 */ /* 0x000fe200078e0ade */
[----:B------:R-:W-:Y:S01]  /*a450*/  ISETP.GT.U32.AND P3, PT, R168, R227, PT ;  /* 0x000000e3a800720c */ /* 0x000fe20003f64070 */
[----:B------:R-:W-:Y:S02]  /*a460*/  IMAD.MOV R3, RZ, RZ, -R3 ;  /* 0x000000ffff037224 */ /* 0x000fe400078e0a03 */
[----:B------:R-:W-:Y:S01]  /*a470*/  @!P2 IMAD.IADD R223, R223, 0x1, -R168 ;  /* 0x00000001dfdfa824 */ /* 0x000fe200078e0aa8 */
[----:B------:R-:W-:Y:S01]  /*a480*/  ISETP.GE.AND P2, PT, R226, RZ, PT ;  /* 0x000000ffe200720c */ /* 0x000fe20003f46270 */
[----:B------:R-:W-:Y:S02]  /*a490*/  IMAD R226, R168, R3, R229 ;  /* 0x00000003a8e27224 */ /* 0x000fe400078e02e5 */
[----:B------:R-:W-:-:S02]  /*a4a0*/  IMAD.MOV.U32 R229, RZ, RZ, R234 ;  /* 0x000000ffffe57224 */ /* 0x000fc400078e00ea */
[----:B------:R-:W-:Y:S01]  /*a4b0*/  VIADD R22, R2, 0x120 ;  /* 0x0000012002167836 */ /* 0x000fe20000000000 */
[----:B------:R-:W-:Y:S01]  /*a4c0*/  ISETP.GT.U32.AND P6, PT, R168, R226, PT ;  /* 0x000000e2a800720c */ /* 0x000fe20003fc4070 */
[--C-:B------:R-:W-:Y:S02]  /*a4d0*/  @!P4 IMAD.IADD R225, R225, 0x1, -R168.reuse ;  /* 0x00000001e1e1c824 */ /* 0x100fe400078e0aa8 */
[----:B------:R-:W-:Y:S01]  /*a4e0*/  IMAD.HI.U32 R3, R0, R229, RZ ;  /* 0x000000e500037227 */ /* 0x000fe200078e00ff */
[----:B------:R-:W-:Y:S02]  /*a4f0*/  IABS R231, R22 ;  /* 0x0000001600e77213 */ /* 0x000fe40000000000 */
[----:B------:R-:W-:Y:S01]  /*a500*/  ISETP.GT.U32.AND P4, PT, R168, R225, PT ;  /* 0x000000e1a800720c */ /* 0x000fe20003f84070 */
[--C-:B------:R-:W-:Y:S01]  /*a510*/  @!P0 IMAD.IADD R224, R224, 0x1, -R168.reuse ;  /* 0x00000001e0e08824 */ /* 0x100fe200078e0aa8 */
[----:B------:R-:W-:Y:S01]  /*a520*/  ISETP.GE.AND P0, PT, R230, RZ, PT ;  /* 0x000000ffe600720c */ /* 0x000fe20003f06270 */
[----:B------:R-:W-:Y:S01]  /*a530*/  @!P3 IMAD.IADD R227, R227, 0x1, -R168 ;  /* 0x00000001e3e3b824 */ /* 0x000fe200078e0aa8 */
[----:B------:R-:W-:Y:S01]  /*a540*/  ISETP.GE.AND P3, PT, R232, RZ, PT ;  /* 0x000000ffe800720c */ /* 0x000fe20003f66270 */
[----:B------:R-:W-:-:S02]  /*a550*/  IMAD.MOV R3, RZ, RZ, -R3 ;  /* 0x000000ffff037224 */ /* 0x000fc400078e0a03 */
[----:B------:R-:W-:Y:S01]  /*a560*/  @!P5 IMAD.MOV R223, RZ, RZ, -R223 ;  /* 0x000000ffffdfd224 */ /* 0x000fe200078e0adf */
[----:B------:R-:W-:Y:S01]  /*a570*/  ISETP.GE.AND P5, PT, R228, RZ, PT ;  /* 0x000000ffe400720c */ /* 0x000fe20003fa6270 */
        /* <DEDUP_REMOVED lines=10> */
[----:B------:R-:W-:Y:S01]  /*a620*/  ISETP.GT.U32.AND P1, PT, R168, R229, PT ;  /* 0x000000e5a800720c */ /* 0x000fe20003f24070 */
[----:B------:R-:W-:Y:S01]  /*a630*/  VIADD R3, R2, 0x11f ;  /* 0x0000011f02037836 */ /* 0x000fe20000000000 */
[----:B------:R-:W-:Y:S01]  /*a640*/  ISETP.GT.U32.AND P6, PT, R168, R226, PT ;  /* 0x000000e2a800720c */ /* 0x000fe20003fc4070 */
[----:B------:R-:W-:-:S02]  /*a650*/  VIADD R230, R2, 0x11d ;  /* 0x0000011d02e67836 */ /* 0x000fc40000000000 */
[----:B------:R-:W-:Y:S01]  /*a660*/  @!P2 IMAD.MOV R225, RZ, RZ, -R225 ;  /* 0x000000ffffe1a224 */ /* 0x000fe200078e0ae1 */
[----:B------:R-:W-:Y:S01]  /*a670*/  IABS R235, R3 ;  /* 0x0000000300eb7213 */ /* 0x000fe20000000000 */
[--C-:B------:R-:W-:Y:S01]  /*a680*/  @!P4 IMAD.IADD R228, R228, 0x1, -R168.reuse ;  /* 0x00000001e4e4c824 */ /* 0x100fe200078e0aa8 */
[----:B------:R-:W-:Y:S01]  /*a690*/  ISETP.GE.AND P2, PT, R3, RZ, PT ;  /* 0x000000ff0300720c */ /* 0x000fe20003f46270 */
[----:B------:R-:W-:Y:S01]  /*a6a0*/  @!P0 IMAD.MOV R227, RZ, RZ, -R227 ;  /* 0x000000ffffe38224 */ /* 0x000fe200078e0ae3 */
[----:B------:R-:W-:Y:S01]  /*a6b0*/  IABS R239, R230 ;  /* 0x000000e600ef7213 */ /* 0x000fe20000000000 */
[----:B------:R-:W-:Y:S01]  /*a6c0*/  IMAD.HI.U32 R3, R0, R235, RZ ;  /* 0x000000eb00037227 */ /* 0x000fe200078e00ff */
[----:B------:R-:W-:Y:S02]  /*a6d0*/  ISETP.GT.U32.AND P4, PT, R168, R228, PT ;  /* 0x000000e4a800720c */ /* 0x000fe40003f84070 */
[----:B------:R-:W-:Y:S01]  /*a6e0*/  ISETP.GE.AND P0, PT, R230, RZ, PT ;  /* 0x000000ffe600720c */ /* 0x000fe20003f06270 */
[----:B------:R-:W-:-:S02]  /*a6f0*/  @!P1 IMAD.IADD R229, R229, 0x1, -R168 ;  /* 0x00000001e5e59824 */ /* 0x000fc400078e0aa8 */
[----:B------:R-:W-:Y:S01]  /*a700*/  @!P6 IMAD.IADD R226, R226, 0x1, -R168 ;  /* 0x00000001e2e2e824 */ /* 0x000fe200078e0aa8 */
[----:B------:R-:W-:Y:S01]  /*a710*/  ISETP.GE.AND P6, PT, R22, RZ, PT ;  /* 0x000000ff1600720c */ /* 0x000fe20003fc6270 */
[----:B------:R-:W-:Y:S01]  /*a720*/  VIADD R22, R2, 0x11e ;  /* 0x0000011e02167836 */ /* 0x000fe20000000000 */
[----:B------:R-:W-:Y:S01]  /*a730*/  ISETP.GT.U32.AND P1, PT, R168, R229, PT ;  /* 0x000000e5a800720c */ /* 0x000fe20003f24070 */
[----:B------:R-:W-:Y:S02]  /*a740*/  @!P5 IMAD.MOV R226, RZ, RZ, -R226 ;  /* 0x000000ffffe2d224 */ /* 0x000fe400078e0ae2 */
[----:B------:R-:W-:Y:S01]  /*a750*/  IMAD.MOV R230, RZ, RZ, -R3 ;  /* 0x000000ffffe67224 */ /* 0x000fe200078e0a03 */
[----:B------:R-:W-:Y:S01]  /*a760*/  ISETP.GE.AND P5, PT, R22, RZ, PT ;  /* 0x000000ff1600720c */ /* 0x000fe20003fa6270 */
[----:B------:R-:W-:Y:S01]  /*a770*/  @!P4 IMAD.IADD R228, R228, 0x1, -R168 ;  /* 0x00000001e4e4c824 */ /* 0x000fe200078e0aa8 */
[----:B------:R-:W-:Y:S01]  /*a780*/  IABS R237, R22 ;  /* 0x0000001600ed7213 */ /* 0x000fe20000000000 */
[----:B------:R-:W-:-:S04]  /*a790*/  IMAD.HI.U32 R22, R0, R239, RZ ;  /* 0x000000ef00167227 */ /* 0x000fc800078e00ff */
[C---:B------:R-:W-:Y:S02]  /*a7a0*/  IMAD R230, R168.reuse, R230, R235 ;  /* 0x000000e6a8e67224 */ /* 0x040fe400078e02eb */
[----:B------:R-:W-:Y:S02]  /*a7b0*/  IMAD.MOV R22, RZ, RZ, -R22 ;  /* 0x000000ffff167224 */ /* 0x000fe400078e0a16 */
[----:B------:R-:W-:Y:S01]  /*a7c0*/  @!P3 IMAD.MOV R228, RZ, RZ, -R228 ;  /* 0x000000ffffe4b224 */ /* 0x000fe200078e0ae4 */
[C---:B------:R-:W-:Y:S01]  /*a7d0*/  ISETP.GT.U32.AND P3, PT, R168.reuse, R230, PT ;  /* 0x000000e6a800720c */ /* 0x040fe20003f64070 */
[----:B------:R-:W-:Y:S02]  /*a7e0*/  @!P1 IMAD.IADD R229, R229, 0x1, -R168 ;  /* 0x00000001e5e59824 */ /* 0x000fe400078e0aa8 */
[----:B------:R-:W-:Y:S02]  /*a7f0*/  IMAD R232, R168, R22, R239 ;  /* 0x00000016a8e87224 */ /* 0x000fe400078e02ef */
[----:B------:R-:W-:-:S02]  /*a800*/  VIADD R231, R2, 0x11c ;  /* 0x0000011c02e77836 */ /* 0x000fc40000000000 */
[----:B------:R-:W-:Y:S01]  /*a810*/  @!P6 IMAD.MOV R229, RZ, RZ, -R229 ;  /* 0x000000ffffe5e224 */ /* 0x000fe200078e0ae5 */
[----:B------:R-:W-:Y:S01]  /*a820*/  ISETP.GT.U32.AND P6, PT, R168, R232, PT ;  /* 0x000000e8a800720c */ /* 0x000fe20003fc4070 */
[----:B------:R-:W-:Y:S01]  /*a830*/  IMAD.HI.U32 R3, R0, R237, RZ ;  /* 0x000000ed00037227 */ /* 0x000fe200078e00ff */
[----:B------:R-:W-:Y:S02]  /*a840*/  ISETP.GE.AND P4, PT, R231, RZ, PT ;  /* 0x000000ffe700720c */ /* 0x000fe40003f86270 */
[----:B------:R-:W-:Y:S01]  /*a850*/  IABS R243, R231 ;  /* 0x000000e700f37213 */ /* 0x000fe20000000000 */
[----:B------:R-:W-:Y:S02]  /*a860*/  IMAD.MOV R231, RZ, RZ, -R3 ;  /* 0x000000ffffe77224 */ /* 0x000fe400078e0a03 */
[----:B------:R-:W-:Y:S02]  /*a870*/  VIADD R242, R2, 0x11a ;  /* 0x0000011a02f27836 */ /* 0x000fe40000000000 */
[----:B------:R-:W-:-:S02]  /*a880*/  IMAD R231, R168, R231, R237 ;  /* 0x000000e7a8e77224 */ /* 0x000fc400078e02ed */
[--C-:B------:R-:W-:Y:S01]  /*a890*/  @!P3 IMAD.IADD R230, R230, 0x1, -R168.reuse ;  /* 0x00000001e6e6b824 */ /* 0x100fe200078e0aa8 */
[----:B------:R-:W-:Y:S01]  /*a8a0*/  IABS R245, R242 ;  /* 0x000000f200f57213 */ /* 0x000fe20000000000 */
[----:B------:R-:W-:Y:S01]  /*a8b0*/  @!P6 IMAD.IADD R232, R232, 0x1, -R168 ;  /* 0x00000001e8e8e824 */ /* 0x000fe200078e0aa8 */
[----:B------:R-:W-:Y:S01]  /*a8c0*/  ISETP.GT.U32.AND P1, PT, R168, R231, PT ;  /* 0x000000e7a800720c */ /* 0x000fe20003f24070 */
[----:B------:R-:W-:Y:S01]  /*a8d0*/  IMAD.HI.U32 R3, R0, R243, RZ ;  /* 0x000000f300037227 */ /* 0x000fe200078e00ff */
[C---:B------:R-:W-:Y:S02]  /*a8e0*/  ISETP.GT.U32.AND P3, PT, R168.reuse, R230, PT ;  /* 0x000000e6a800720c */ /* 0x040fe40003f64070 */
[----:B------:R-:W-:Y:S01]  /*a8f0*/  ISETP.GT.U32.AND P6, PT, R168, R232, PT ;  /* 0x000000e8a800720c */ /* 0x000fe20003fc4070 */
[----:B------:R-:W-:Y:S02]  /*a900*/  IMAD.MOV R3, RZ, RZ, -R3 ;  /* 0x000000ffff037224 */ /* 0x000fe400078e0a03 */
[----:B------:R-:W-:-:S04]  /*a910*/  IMAD.HI.U32 R235, R0, R245, RZ ;  /* 0x000000f500eb7227 */ /* 0x000fc800078e00ff */
[----:B------:R-:W-:Y:S02]  /*a920*/  VIADD R241, R2, 0x11b ;  /* 0x0000011b02f17836 */ /* 0x000fe40000000000 */
[----:B------:R-:W-:Y:S02]  /*a930*/  IMAD R234, R168, R3, R243 ;  /* 0x00000003a8ea7224 */ /* 0x000fe400078e02f3 */
[----:B------:R-:W-:Y:S01]  /*a940*/  IMAD.MOV R236, RZ, RZ, -R235 ;  /* 0x000000ffffec7224 */ /* 0x000fe200078e0aeb */
[----:B------:R-:W-:Y:S01]  /*a950*/  IABS R243, R241 ;  /* 0x000000f100f37213 */ /* 0x000fe20000000000 */
[--C-:B------:R-:W-:Y:S02]  /*a960*/  @!P1 IMAD.IADD R231, R231, 0x1, -R168.reuse ;  /* 0x00000001e7e79824 */ /* 0x100fe400078e0aa8 */
[--C-:B------:R-:W-:Y:S01]  /*a970*/  @!P3 IMAD.IADD R230, R230, 0x1, -R168.reuse ;  /* 0x00000001e6e6b824 */ /* 0x100fe200078e0aa8 */
[C---:B------:R-:W-:Y:S01]  /*a980*/  ISETP.GT.U32.AND P3, PT, R168.reuse, R234, PT ;  /* 0x000000eaa800720c */ /* 0x040fe20003f64070 */
[C---:B------:R-:W-:Y:S01]  /*a990*/  IMAD R236, R168.reuse, R236, R245 ;  /* 0x000000eca8ec7224 */ /* 0x040fe200078e02f5 */
[----:B------:R-:W-:Y:S01]  /*a9a0*/  ISETP.GT.U32.AND P1, PT, R168, R231, PT ;  /* 0x000000e7a800720c */ /* 0x000fe20003f24070 */
[----:B------:R-:W-:-:S02]  /*a9b0*/  @!P6 IMAD.IADD R232, R232, 0x1, -R168 ;  /* 0x00000001e8e8e824 */ /* 0x000fc400078e0aa8 */
[----:B------:R-:W-:Y:S01]  /*a9c0*/  VIADD R22, R2, 0x118 ;  /* 0x0000011802167836 */ /* 0x000fe20000000000 */
[----:B------:R-:W-:Y:S01]  /*a9d0*/  ISETP.GT.U32.AND P6, PT, R168, R236, PT ;  /* 0x000000eca800720c */ /* 0x000fe20003fc4070 */
[----:B------:R-:W-:-:S03]  /*a9e0*/  IMAD.HI.U32 R3, R0, R243, RZ ;  /* 0x000000f300037227 */ /* 0x000fc600078e00ff */
[----:B------:R-:W-:Y:S01]  /*a9f0*/  IABS R239, R22 ;  /* 0x0000001600ef7213 */ /* 0x000fe20000000000 */
[----:B------:R-:W-:Y:S02]  /*aa00*/  IMAD.MOV R3, RZ, RZ, -R3 ;  /* 0x000000ffff037224 */ /* 0x000fe400078e0a03 */
[----:B------:R-:W-:Y:S02]  /*aa10*/  VIADD R238, R2, 0x119 ;  /* 0x0000011902ee7836 */ /* 0x000fe40000000000 */
[----:B------:R-:W-:Y:S02]  /*aa20*/  IMAD R235, R168, R3, R243 ;  /* 0x00000003a8eb7224 */ /* 0x000fe400078e02f3 */
[----:B------:R-:W-:Y:S01]  /*aa30*/  VIADD R3, R2, 0x117 ;  /* 0x0000011702037836 */ /* 0x000fe20000000000 */
[----:B------:R-:W-:Y:S01]  /*aa40*/  IABS R237, R238 ;  /* 0x000000ee00ed7213 */ /* 0x000fe20000000000 */
[----:B------:R-:W-:Y:S01]  /*aa50*/  @!P3 IMAD.IADD R234, R234, 0x1, -R168 ;  /* 0x00000001eaeab824 */ /* 0x000fe200078e0aa8 */
[----:B------:R-:W-:Y:S01]  /*aa60*/  ISETP.GE.AND P3, PT, R241, RZ, PT ;  /* 0x000000fff100720c */ /* 0x000fe20003f66270 */
[----:B------:R-:W-:Y:S01]  /*aa70*/  IMAD.HI.U32 R240, R0, R239, RZ ;  /* 0x000000ef00f07227 */ /* 0x000fe200078e00ff */
[----:B------:R-:W-:-:S03]  /*aa80*/  IABS R245, R3 ;  /* 0x0000000300f57213 */ /* 0x000fc60000000000 */
[----:B------:R-:W-:Y:S01]  /*aa90*/  @!P1 IMAD.IADD R231, R231, 0x1, -R168 ;  /* 0x00000001e7e79824 */ /* 0x000fe200078e0aa8 */
[C---:B------:R-:W-:Y:S01]  /*aaa0*/  ISETP.GT.U32.AND P1, PT, R168.reuse, R235, PT ;  /* 0x000000eba800720c */ /* 0x040fe20003f24070 */
[----:B------:R-:W-:Y:S01]  /*aab0*/  @!P2 IMAD.MOV R230, RZ, RZ, -R230 ;  /* 0x000000ffffe6a224 */ /* 0x000fe200078e0ae6 */
[----:B------:R-:W-:Y:S01]  /*aac0*/  ISETP.GT.U32.AND P2, PT, R168, R234, PT ;  /* 0x000000eaa800720c */ /* 0x000fe20003f44070 */
[----:B------:R-:W-:Y:S02]  /*aad0*/  @!P6 IMAD.IADD R236, R236, 0x1, -R168 ;  /* 0x00000001ecece824 */ /* 0x000fe400078e0aa8 */
[----:B------:R-:W-:Y:S02]  /*aae0*/  IMAD.MOV R240, RZ, RZ, -R240 ;  /* 0x000000fffff07224 */ /* 0x000fe400078e0af0 */
[----:B------:R-:W-:Y:S01]  /*aaf0*/  IMAD.HI.U32 R243, R0, R237, RZ ;  /* 0x000000ed00f37227 */ /* 0x000fe200078e00ff */
[----:B------:R-:W-:-:S03]  /*ab00*/  ISETP.GT.U32.AND P6, PT, R168, R236, PT ;  /* 0x000000eca800720c */ /* 0x000fc60003fc4070 */
[----:B------:R-:W-:Y:S02]  /*ab10*/  IMAD R246, R168, R240, R239 ;  /* 0x000000f0a8f67224 */ /* 0x000fe400078e02ef */
[----:B------:R-:W-:Y:S02]  /*ab20*/  IMAD.MOV R243, RZ, RZ, -R243 ;  /* 0x000000fffff37224 */ /* 0x000fe400078e0af3 */
[----:B------:R-:W-:-:S04]  /*ab30*/  IMAD.HI.U32 R239, R0, R245, RZ ;  /* 0x000000f500ef7227 */ /* 0x000fc800078e00ff */
[----:B------:R-:W-:Y:S02]  /*ab40*/  IMAD R237, R168, R243, R237 ;  /* 0x000000f3a8ed7224 */ /* 0x000fe400078e02ed */
[----:B------:R-:W-:Y:S02]  /*ab50*/  IMAD.MOV R239, RZ, RZ, -R239 ;  /* 0x000000ffffef7224 */ /* 0x000fe400078e0aef */
[--C-:B------:R-:W-:Y:S01]  /*ab60*/  @!P1 IMAD.IADD R235, R235, 0x1, -R168.reuse ;  /* 0x00000001ebeb9824 */ /* 0x100fe200078e0aa8 */
[----:B------:R-:W-:Y:S01]  /*ab70*/  ISETP.GE.AND P1, PT, R242, RZ, PT ;  /* 0x000000fff200720c */ /* 0x000fe20003f26270 */
[----:B------:R-:W-:Y:S01]  /*ab80*/  @!P2 IMAD.IADD R234, R234, 0x1, -R168 ;  /* 0x00000001eaeaa824 */ /* 0x000fe200078e0aa8 */
[C---:B------:R-:W-:Y:S01]  /*ab90*/  ISETP.GT.U32.AND P2, PT, R168.reuse, R237, PT ;  /* 0x000000eda800720c */ /* 0x040fe20003f44070 */
[C---:B------:R-:W-:Y:S02]  /*aba0*/  IMAD R245, R168.reuse, R239, R245 ;  /* 0x000000efa8f57224 */ /* 0x040fe400078e02f5 */
[----:B------:R-:W-:Y:S01]  /*abb0*/  @!P5 IMAD.MOV R231, RZ, RZ, -R231 ;  /* 0x000000ffffe7d224 */ /* 0x000fe200078e0ae7 */
[C---:B------:R-:W-:Y:S01]  /*abc0*/  ISETP.GT.U32.AND P5, PT, R168.reuse, R235, PT ;  /* 0x000000eba800720c */ /* 0x040fe20003fa4070 */
[----:B------:R-:W-:Y:S01]  /*abd0*/  @!P4 IMAD.MOV R234, RZ, RZ, -R234 ;  /* 0x000000ffffeac224 */ /* 0x000fe200078e0aea */
[----:B------:R-:W-:Y:S01]  /*abe0*/  ISETP.GT.U32.AND P4, PT, R168, R246, PT ;  /* 0x000000f6a800720c */ /* 0x000fe20003f84070 */
[----:B------:R-:W-:Y:S01]  /*abf0*/  @!P6 IMAD.IADD R236, R236, 0x1, -R168 ;  /* 0x00000001ecece824 */ /* 0x000fe200078e0aa8 */
[----:B------:R-:W-:Y:S01]  /*ac00*/  ISETP.GT.U32.AND P6, PT, R168, R245, PT ;  /* 0x000000f5a800720c */ /* 0x000fe20003fc4070 */
[----:B------:R-:W-:-:S02]  /*ac10*/  VIADD R242, R2, 0x116 ;  /* 0x0000011602f27836 */ /* 0x000fc40000000000 */
[----:B------:R-:W-:Y:S02]  /*ac20*/  VIADD R239, R2, 0x115 ;  /* 0x0000011502ef7836 */ /* 0x000fe40000000000 */
[----:B------:R-:W-:Y:S01]  /*ac30*/  @!P2 IMAD.IADD R237, R237, 0x1, -R168 ;  /* 0x00000001ededa824 */ /* 0x000fe200078e0aa8 */
[----:B------:R-:W-:Y:S01]  /*ac40*/  IABS R241, R242 ;  /* 0x000000f200f17213 */ /* 0x000fe20000000000 */
[----:B------:R-:W-:Y:S01]  /*ac50*/  @!P0 IMAD.MOV R232, RZ, RZ, -R232 ;  /* 0x000000ffffe88224 */ /* 0x000fe200078e0ae8 */
[----:B------:R-:W-:Y:S01]  /*ac60*/  ISETP.GE.AND P0, PT, R238, RZ, PT ;  /* 0x000000ffee00720c */ /* 0x000fe20003f06270 */
[--C-:B------:R-:W-:Y:S01]  /*ac70*/  @!P5 IMAD.IADD R235, R235, 0x1, -R168.reuse ;  /* 0x00000001ebebd824 */ /* 0x100fe200078e0aa8 */
[----:B------:R-:W-:Y:S01]  /*ac80*/  ISETP.GE.AND P5, PT, R22, RZ, PT ;  /* 0x000000ff1600720c */ /* 0x000fe20003fa6270 */
[--C-:B------:R-:W-:Y:S01]  /*ac90*/  @!P4 IMAD.IADD R246, R246, 0x1, -R168.reuse ;  /* 0x00000001f6f6c824 */ /* 0x100fe200078e0aa8 */
[----:B------:R-:W-:Y:S01]  /*aca0*/  IABS R22, R239 ;  /* 0x000000ef00167213 */ /* 0x000fe20000000000 */
[----:B------:R-:W-:Y:S01]  /*acb0*/  @!P6 IMAD.IADD R245, R245, 0x1, -R168 ;  /* 0x00000001f5f5e824 */ /* 0x000fe200078e0aa8 */
[----:B------:R-:W-:Y:S01]  /*acc0*/  ISETP.GT.U32.AND P4, PT, R168, R237, PT ;  /* 0x000000eda800720c */ /* 0x000fe20003f84070 */
[----:B------:R-:W-:Y:S01]  /*acd0*/  IMAD.HI.U32 R238, R0, R241, RZ ;  /* 0x000000f100ee7227 */ /* 0x000fe200078e00ff */
[----:B------:R-:W-:-:S02]  /*ace0*/  ISETP.GE.AND P2, PT, R3, RZ, PT ;  /* 0x000000ff0300720c */ /* 0x000fc40003f46270 */
[C---:B------:R-:W-:Y:S01]  /*acf0*/  ISETP.GT.U32.AND P6, PT, R168.reuse, R246, PT ;  /* 0x000000f6a800720c */ /* 0x040fe20003fc4070 */
[----:B------:R-:W-:Y:S01]  /*ad00*/  @!P3 IMAD.MOV R235, RZ, RZ, -R235 ;  /* 0x000000ffffebb224 */ /* 0x000fe200078e0aeb */
[----:B------:R-:W-:Y:S01]  /*ad10*/  ISETP.GT.U32.AND P3, PT, R168, R245, PT ;  /* 0x000000f5a800720c */ /* 0x000fe20003f64070 */
[----:B------:R-:W-:Y:S02]  /*ad20*/  IMAD.MOV R240, RZ, RZ, -R238 ;  /* 0x000000fffff07224 */ /* 0x000fe400078e0aee */
[----:B------:R-:W-:-:S04]  /*ad30*/  IMAD.HI.U32 R243, R0, R22, RZ ;  /* 0x0000001600f37227 */ /* 0x000fc800078e00ff */
[C---:B------:R-:W-:Y:S02]  /*ad40*/  IMAD R240, R168.reuse, R240, R241 ;  /* 0x000000f0a8f07224 */ /* 0x040fe400078e02f1 */
[----:B------:R-:W-:Y:S02]  /*ad50*/  IMAD.MOV R243, RZ, RZ, -R243 ;  /* 0x000000fffff37224 */ /* 0x000fe400078e0af3 */
[----:B------:R-:W-:Y:S01]  /*ad60*/  @!P4 IMAD.IADD R237, R237, 0x1, -R168 ;  /* 0x00000001ededc824 */ /* 0x000fe200078e0aa8 */
[C---:B------:R-:W-:Y:S01]  /*ad70*/  ISETP.GT.U32.AND P4, PT, R168.reuse, R240, PT ;  /* 0x000000f0a800720c */ /* 0x040fe20003f84070 */
[----:B------:R-:W-:Y:S02]  /*ad80*/  IMAD R22, R168, R243, R22 ;  /* 0x000000f3a8167224 */ /* 0x000fe400078e0216 */
[----:B------:R-:W-:Y:S02]  /*ad90*/  VIADD R3, R2, 0x114 ;  /* 0x0000011402037836 */ /* 0x000fe40000000000 */
[--C-:B------:R-:W-:Y:S01]  /*ada0*/  @!P3 IMAD.IADD R245, R245, 0x1, -R168.reuse ;  /* 0x00000001f5f5b824 */ /* 0x100fe200078e0aa8 */
[----:B------:R-:W-:Y:S01]  /*adb0*/  ISETP.GT.U32.AND P3, PT, R168, R22, PT ;  /* 0x00000016a800720c */ /* 0x000fe20003f64070 */
[----:B------:R-:W-:Y:S01]  /*adc0*/  VIADD R238, R2, 0x113 ;  /* 0x0000011302ee7836 */ /* 0x000fe20000000000 */
[----:B------:R-:W-:Y:S01]  /*add0*/  IABS R241, R3 ;  /* 0x0000000300f17213 */ /* 0x000fe20000000000 */
[----:B------:R-:W-:Y:S01]  /*ade0*/  @!P6 IMAD.IADD R246, R246, 0x1, -R168 ;  /* 0x00000001f6f6e824 */ /* 0x000fe200078e0aa8 */
[----:B------:R-:W-:Y:S01]  /*adf0*/  ISETP.GE.AND P6, PT, R242, RZ, PT ;  /* 0x000000fff200720c */ /* 0x000fe20003fc6270 */
[----:B------:R-:W-:Y:S01]  /*ae00*/  VIADD R242, R2, 0x112 ;  /* 0x0000011202f27836 */ /* 0x000fe20000000000 */
[----:B------:R-:W-:Y:S01]  /*ae10*/  IABS R250, R238 ;  /* 0x000000ee00fa7213 */ /* 0x000fe20000000000 */
[----:B------:R-:W-:-:S04]  /*ae20*/  IMAD.HI.U32 R243, R0, R241, RZ ;  /* 0x000000f100f37227 */ /* 0x000fc800078e00ff */
[----:B------:R-:W-:Y:S01]  /*ae30*/  @!P4 IMAD.IADD R240, R240, 0x1, -R168 ;  /* 0x00000001f0f0c824 */ /* 0x000fe200078e0aa8 */
[----:B------:R-:W-:Y:S01]  /*ae40*/  ISETP.GE.AND P4, PT, R239, RZ, PT ;  /* 0x000000ffef00720c */ /* 0x000fe20003f86270 */
[----:B------:R-:W-:-:S04]  /*ae50*/  IMAD.HI.U32 R244, R0, R250, RZ ;  /* 0x000000fa00f47227 */ /* 0x000fc800078e00ff */
[----:B------:R-:W-:Y:S02]  /*ae60*/  IMAD.MOV R243, RZ, RZ, -R243 ;  /* 0x000000fffff37224 */ /* 0x000fe400078e0af3 */
[----:B------:R-:W-:Y:S01]  /*ae70*/  @!P3 IMAD.IADD R22, R22, 0x1, -R168 ;  /* 0x000000011616b824 */ /* 0x000fe200078e0aa8 */
[----:B------:R-:W-:Y:S01]  /*ae80*/  ISETP.GT.U32.AND P3, PT, R168, R240, PT ;  /* 0x000000f0a800720c */ /* 0x000fe20003f64070 */
[----:B------:R-:W-:Y:S02]  /*ae90*/  IMAD.MOV R244, RZ, RZ, -R244 ;  /* 0x000000fffff47224 */ /* 0x000fe400078e0af4 */
[----:B------:R-:W-:Y:S02]  /*aea0*/  VIADD R239, R2, 0x111 ;  /* 0x0000011102ef7836 */ /* 0x000fe40000000000 */
[C---:B------:R-:W-:Y:S01]  /*aeb0*/  IMAD R241, R168.reuse, R243, R241 ;  /* 0x000000f3a8f17224 */ /* 0x040fe200078e02f1 */
[----:B------:R-:W-:Y:S01]  /*aec0*/  IABS R243, R242 ;  /* 0x000000f200f37213 */ /* 0x000fe20000000000 */
[----:B------:R-:W-:Y:S01]  /*aed0*/  @!P1 IMAD.MOV R236, RZ, RZ, -R236 ;  /* 0x000000ffffec9224 */ /* 0x000fe200078e0aec */
[C---:B------:R-:W-:Y:S01]  /*aee0*/  ISETP.GT.U32.AND P1, PT, R168.reuse, R22, PT ;  /* 0x00000016a800720c */ /* 0x040fe20003f24070 */
[----:B------:R-:W-:Y:S01]  /*aef0*/  IMAD.MOV.U32 R248, RZ, RZ, R246 ;  /* 0x000000fffff87224 */ /* 0x000fe200078e00f6 */
[----:B------:R-:W-:Y:S01]  /*af00*/  IABS R247, R239 ;  /* 0x000000ef00f77213 */ /* 0x000fe20000000000 */
[----:B------:R-:W-:-:S02]  /*af10*/  IMAD R250, R168, R244, R250 ;  /* 0x000000f4a8fa7224 */ /* 0x000fc400078e02fa */
[----:B0-----:R-:W-:Y:S02]  /*af20*/  IMAD.MOV.U32 R5, RZ, RZ, R245 ;  /* 0x000000ffff057224 */ /* 0x001fe400078e00f5 */
[----:B------:R-:W-:-:S04]  /*af30*/  IMAD.HI.U32 R244, R0, R243, RZ ;  /* 0x000000f300f47227 */ /* 0x000fc800078e00ff */
[----:B------:R-:W-:Y:S01]  /*af40*/  @!P5 IMAD.MOV R248, RZ, RZ, -R248 ;  /* 0x000000fffff8d224 */ /* 0x000fe200078e0af8 */
[----:B------:R-:W-:Y:S01]  /*af50*/  ISETP.GT.U32.AND P5, PT, R168, R250, PT ;  /* 0x000000faa800720c */ /* 0x000fe20003fa4070 */
[----:B------:R-:W-:Y:S01]  /*af60*/  @!P2 IMAD.MOV R5, RZ, RZ, -R5 ;  /* 0x000000ffff05a224 */ /* 0x000fe200078e0a05 */
[----:B------:R-:W-:Y:S01]  /*af70*/  ISETP.GE.AND P2, PT, R3, RZ, PT ;  /* 0x000000ff0300720c */ /* 0x000fe20003f46270 */
[----:B------:R-:W-:Y:S01]  /*af80*/  IMAD.HI.U32 R245, R0, R247, RZ ;  /* 0x000000f700f57227 */ /* 0x000fe200078e00ff */
[----:B------:R-:W-:Y:S03]  /*af90*/  STL [R1+0x84], R248 ;  /* 0x000084f801007387 */ /* 0x000fe60000100800 */
[----:B------:R-:W-:Y:S01]  /*afa0*/  @!P3 IMAD.IADD R240, R240, 0x1, -R168 ;  /* 0x00000001f0f0b824 */ /* 0x000fe200078e0aa8 */
[----:B------:R0:W-:Y:S01]  /*afb0*/  STL [R1+0x88], R5 ;  /* 0x0000880501007387 */ /* 0x0001e20000100800 */
[----:B------:R-:W-:Y:S01]  /*afc0*/  IMAD.MOV R244, RZ, RZ, -R244 ;  /* 0x000000fffff47224 */ /* 0x000fe200078e0af4 */
[----:B------:R-:W-:Y:S01]  /*afd0*/  ISETP.GE.AND P3, PT, R238, RZ, PT ;  /* 0x000000ffee00720c */ /* 0x000fe20003f66270 */
[----:B------:R-:W-:-:S02]  /*afe0*/  IMAD.MOV R245, RZ, RZ, -R245 ;  /* 0x000000fffff57224 */ /* 0x000fc400078e0af5 */
[----:B------:R-:W-:Y:S01]  /*aff0*/  @!P1 IMAD.IADD R22, R22, 0x1, -R168 ;  /* 0x0000000116169824 */ /* 0x000fe200078e0aa8 */
[----:B------:R-:W-:Y:S01]  /*b000*/  ISETP.GE.AND P1, PT, R242, RZ, PT ;  /* 0x000000fff200720c */ /* 0x000fe20003f26270 */
[C---:B------:R-:W-:Y:S02]  /*b010*/  IMAD R243, R168.reuse, R244, R243 ;  /* 0x000000f4a8f37224 */ /* 0x040fe400078e02f3 */
[----:B------:R-:W-:Y:S01]  /*b020*/  @!P0 IMAD.MOV R237, RZ, RZ, -R237 ;  /* 0x000000ffffed8224 */ /* 0x000fe200078e0aed */
[C---:B------:R-:W-:Y:S01]  /*b030*/  ISETP.GT.U32.AND P0, PT, R168.reuse, R241, PT ;  /* 0x000000f1a800720c */ /* 0x040fe20003f04070 */
[----:B0-----:R-:W-:Y:S02]  /*b040*/  IMAD.MOV.U32 R5, RZ, RZ, R240 ;  /* 0x000000ffff057224 */ /* 0x001fe400078e00f0 */
[----:B------:R-:W-:Y:S02]  /*b050*/  IMAD R247, R168, R245, R247 ;  /* 0x000000f5a8f77224 */ /* 0x000fe400078e02f7 */
[----:B------:R-:W-:-:S02]  /*b060*/  IMAD.MOV.U32 R4, RZ, RZ, R22 ;  /* 0x000000ffff047224 */ /* 0x000fc400078e0016 */
[----:B------:R-:W-:Y:S01]  /*b070*/  @!P6 IMAD.MOV R5, RZ, RZ, -R5 ;  /* 0x000000ffff05e224 */ /* 0x000fe200078e0a05 */
[----:B------:R-:W-:Y:S01]  /*b080*/  ISETP.GT.U32.AND P6, PT, R168, R243, PT ;  /* 0x000000f3a800720c */ /* 0x000fe20003fc4070 */
[----:B------:R-:W-:Y:S02]  /*b090*/  @!P5 IMAD.IADD R250, R250, 0x1, -R168 ;  /* 0x00000001fafad824 */ /* 0x000fe400078e0aa8 */
[----:B------:R-:W-:Y:S01]  /*b0a0*/  @!P4 IMAD.MOV R4, RZ, RZ, -R4 ;  /* 0x000000ffff04c224 */ /* 0x000fe200078e0a04 */
[----:B------:R-:W-:Y:S01]  /*b0b0*/  ISETP.GT.U32.AND P4, PT, R168, R247, PT ;  /* 0x000000f7a800720c */ /* 0x000fe20003f84070 */
[----:B------:R-:W-:Y:S01]  /*b0c0*/  VIADD R3, R2, 0x110 ;  /* 0x0000011002037836 */ /* 0x000fe20000000000 */
[----:B------:R-:W-:Y:S01]  /*b0d0*/  ISETP.GT.U32.AND P5, PT, R168, R250, PT ;  /* 0x000000faa800720c */ /* 0x000fe20003fa4070 */
[--C-:B------:R-:W-:Y:S01]  /*b0e0*/  @!P0 IMAD.IADD R241, R241, 0x1, -R168.reuse ;  /* 0x00000001f1f18824 */ /* 0x100fe200078e0aa8 */
[----:B------:R-:W-:Y:S01]  /*b0f0*/  STL [R1+0x94], R5 ;  /* 0x0000940501007387 */ /* 0x000fe20000100800 */
[C---:B------:R-:W-:Y:S01]  /*b100*/  VIADD R238, R2.reuse, 0x10f ;  /* 0x0000010f02ee7836 */ /* 0x040fe20000000000 */
[----:B------:R-:W-:Y:S01]  /*b110*/  IABS R245, R3 ;  /* 0x0000000300f57213 */ /* 0x000fe20000000000 */
[----:B------:R-:W-:Y:S01]  /*b120*/  VIADD R242, R2, 0x10c ;  /* 0x0000010c02f27836 */ /* 0x000fe20000000000 */
[----:B------:R-:W-:Y:S01]  /*b130*/  ISETP.GT.U32.AND P0, PT, R168, R241, PT ;  /* 0x000000f1a800720c */ /* 0x000fe20003f04070 */
[----:B------:R-:W-:Y:S01]  /*b140*/  @!P6 IMAD.IADD R243, R243, 0x1, -R168 ;  /* 0x00000001f3f3e824 */ /* 0x000fe200078e0aa8 */
[----:B------:R-:W-:Y:S01]  /*b150*/  IABS R22, R238 ;  /* 0x000000ee00167213 */ /* 0x000fe20000000000 */
[----:B------:R-:W-:Y:S01]  /*b160*/  IMAD.HI.U32 R240, R0, R245, RZ ;  /* 0x000000f500f07227 */ /* 0x000fe200078e00ff */
[----:B------:R0:W-:Y:S01]  /*b170*/  STL [R1+0xa4], R4 ;  /* 0x0000a40401007387 */ /* 0x0001e20000100800 */
[----:B------:R-:W-:-:S02]  /*b180*/  IABS R249, R242 ;  /* 0x000000f200f97213 */ /* 0x000fc40000000000 */
[--C-:B------:R-:W-:Y:S01]  /*b190*/  @!P4 IMAD.IADD R247, R247, 0x1, -R168.reuse ;  /* 0x00000001f7f7c824 */ /* 0x100fe200078e0aa8 */
[----:B------:R-:W-:Y:S01]  /*b1a0*/  ISETP.GT.U32.AND P6, PT, R168, R243, PT ;  /* 0x000000f3a800720c */ /* 0x000fe20003fc4070 */
[----:B------:R-:W-:Y:S01]  /*b1b0*/  @!P5 IMAD.IADD R250, R250, 0x1, -R168 ;  /* 0x00000001fafad824 */ /* 0x000fe200078e0aa8 */
[----:B------:R-:W-:Y:S01]  /*b1c0*/  ISETP.GE.AND P5, PT, R3, RZ, PT ;  /* 0x000000ff0300720c */ /* 0x000fe20003fa6270 */
[----:B------:R-:W-:Y:S01]  /*b1d0*/  IMAD.HI.U32 R3, R0, R22, RZ ;  /* 0x0000001600037227 */ /* 0x000fe200078e00ff */
[----:B------:R-:W-:-:S03]  /*b1e0*/  ISETP.GT.U32.AND P4, PT, R168, R247, PT ;  /* 0x000000f7a800720c */ /* 0x000fc60003f84070 */
[----:B------:R-:W-:Y:S02]  /*b1f0*/  IMAD.MOV R240, RZ, RZ, -R240 ;  /* 0x000000fffff07224 */ /* 0x000fe400078e0af0 */
[----:B------:R-:W-:Y:S02]  /*b200*/  IMAD.MOV R3, RZ, RZ, -R3 ;  /* 0x000000ffff037224 */ /* 0x000fe400078e0a03 */
[----:B------:R-:W-:Y:S02]  /*b210*/  IMAD R245, R168, R240, R245 ;  /* 0x000000f0a8f57224 */ /* 0x000fe400078e02f5 */
[----:B------:R-:W-:Y:S01]  /*b220*/  @!P0 IMAD.IADD R241, R241, 0x1, -R168 ;  /* 0x00000001f1f18824 */ /* 0x000fe200078e0aa8 */
[----:B------:R-:W-:Y:S01]  /*b230*/  ISETP.GE.AND P0, PT, R239, RZ, PT ;  /* 0x000000ffef00720c */ /* 0x000fe20003f06270 */
[----:B------:R-:W-:Y:S02]  /*b240*/  VIADD R239, R2, 0x10e ;  /* 0x0000010e02ef7836 */ /* 0x000fe40000000000 */
[----:B------:R-:W-:-:S02]  /*b250*/  IMAD R22, R168, R3, R22 ;  /* 0x00000003a8167224 */ /* 0x000fc400078e0216 */
[--C-:B------:R-:W-:Y:S01]  /*b260*/  @!P6 IMAD.IADD R243, R243, 0x1, -R168.reuse ;  /* 0x00000001f3f3e824 */ /* 0x100fe200078e0aa8 */
[C---:B------:R-:W-:Y:S01]  /*b270*/  ISETP.GT.U32.AND P6, PT, R168.reuse, R245, PT ;  /* 0x000000f5a800720c */ /* 0x040fe20003fc4070 */
[----:B------:R-:W-:Y:S01]  /*b280*/  @!P4 IMAD.IADD R247, R247, 0x1, -R168 ;  /* 0x00000001f7f7c824 */ /* 0x000fe200078e0aa8 */
[----:B------:R-:W-:Y:S01]  /*b290*/  IABS R244, R239 ;  /* 0x000000ef00f47213 */ /* 0x000fe20000000000 */
[----:B0-----:R-:W-:Y:S01]  /*b2a0*/  IMAD.MOV.U32 R4, RZ, RZ, R241 ;  /* 0x000000ffff047224 */ /* 0x001fe200078e00f1 */
[----:B------:R-:W-:Y:S01]  /*b2b0*/  ISETP.GT.U32.AND P4, PT, R168, R22, PT ;  /* 0x00000016a800720c */ /* 0x000fe20003f84070 */
[----:B------:R-:W-:Y:S02]  /*b2c0*/  VIADD R241, R2, 0x10d ;  /* 0x0000010d02f17836 */ /* 0x000fe40000000000 */
[----:B------:R-:W-:-:S03]  /*b2d0*/  IMAD.HI.U32 R3, R0, R244, RZ ;  /* 0x000000f400037227 */ /* 0x000fc600078e00ff */
[----:B------:R-:W-:Y:S01]  /*b2e0*/  IABS R240, R241 ;  /* 0x000000f100f07213 */ /* 0x000fe20000000000 */
[----:B------:R-:W-:Y:S02]  /*b2f0*/  IMAD.MOV R3, RZ, RZ, -R3 ;  /* 0x000000ffff037224 */ /* 0x000fe400078e0a03 */
[----:B------:R-:W-:Y:S02]  /*b300*/  @!P6 IMAD.IADD R245, R245, 0x1, -R168 ;  /* 0x00000001f5f5e824 */ /* 0x000fe400078e0aa8 */
[----:B------:R-:W-:Y:S01]  /*b310*/  @!P2 IMAD.MOV R4, RZ, RZ, -R4 ;  /* 0x000000ffff04a224 */ /* 0x000fe200078e0a04 */
[----:B------:R-:W-:Y:S01]  /*b320*/  ISETP.GE.AND P2, PT, R238, RZ, PT ;  /* 0x000000ffee00720c */ /* 0x000fe20003f46270 */
[----:B------:R-:W-:Y:S02]  /*b330*/  IMAD R244, R168, R3, R244 ;  /* 0x00000003a8f47224 */ /* 0x000fe400078e02f4 */
[----:B------:R-:W-:Y:S01]  /*b340*/  @!P4 IMAD.IADD R22, R22, 0x1, -R168 ;  /* 0x000000011616c824 */ /* 0x000fe200078e0aa8 */
[----:B------:R-:W-:Y:S01]  /*b350*/  ISETP.GT.U32.AND P4, PT, R168, R245, PT ;  /* 0x000000f5a800720c */ /* 0x000fe20003f84070 */
[----:B------:R-:W-:Y:S01]  /*b360*/  IMAD.HI.U32 R251, R0, R240, RZ ;  /* 0x000000f000fb7227 */ /* 0x000fe200078e00ff */
[----:B------:R0:W-:Y:S01]  /*b370*/  STL [R1+0xa8], R4 ;  /* 0x0000a80401007387 */ /* 0x0001e20000100800 */
[----:B------:R-:W-:-:S02]  /*b380*/  ISETP.GT.U32.AND P6, PT, R168, R244, PT ;  /* 0x000000f4a800720c */ /* 0x000fc40003fc4070 */
[----:B------:R-:W-:Y:S02]  /*b390*/  VIADD R238, R2, 0x10b ;  /* 0x0000010b02ee7836 */ /* 0x000fe40000000000 */
[----:B------:R-:W-:Y:S02]  /*b3a0*/  IMAD.MOV R251, RZ, RZ, -R251 ;  /* 0x000000fffffb7224 */ /* 0x000fe400078e0afb */
[----:B------:R-:W-:Y:S01]  /*b3b0*/  IMAD.HI.U32 R248, R0, R249, RZ ;  /* 0x000000f900f87227 */ /* 0x000fe200078e00ff */
[----:B------:R-:W-:-:S03]  /*b3c0*/  IABS R246, R238 ;  /* 0x000000ee00f67213 */ /* 0x000fc60000000000 */
[----:B0-----:R-:W-:Y:S02]  /*b3d0*/  IMAD.MOV.U32 R4, RZ, RZ, R250 ;  /* 0x000000ffff047224 */ /* 0x001fe400078e00fa */
[----:B------:R-:W-:Y:S02]  /*b3e0*/  @!P4 IMAD.IADD R245, R245, 0x1, -R168 ;  /* 0x00000001f5f5c824 */ /* 0x000fe400078e0aa8 */
[----:B------:R-:W-:Y:S01]  /*b3f0*/  @!P3 IMAD.MOV R4, RZ, RZ, -R4 ;  /* 0x000000ffff04b224 */ /* 0x000fe200078e0a04 */
[----:B------:R-:W-:Y:S01]  /*b400*/  ISETP.GE.AND P3, PT, R239, RZ, PT ;  /* 0x000000ffef00720c */ /* 0x000fe20003f66270 */
[----:B------:R-:W-:Y:S02]  /*b410*/  IMAD R239, R168, R251, R240 ;  /* 0x000000fba8ef7224 */ /* 0x000fe400078e02f0 */
[----:B------:R-:W-:Y:S01]  /*b420*/  @!P6 IMAD.IADD R244, R244, 0x1, -R168 ;  /* 0x00000001f4f4e824 */ /* 0x000fe200078e0aa8 */
[----:B------:R0:W-:Y:S01]  /*b430*/  STL [R1+0xa0], R4 ;  /* 0x0000a00401007387 */ /* 0x0001e20000100800 */
[----:B------:R-:W-:Y:S01]  /*b440*/  VIADD R3, R2, 0x10a ;  /* 0x0000010a02037836 */ /* 0x000fe20000000000 */
[C---:B------:R-:W-:Y:S01]  /*b450*/  ISETP.GT.U32.AND P4, PT, R168.reuse, R239, PT ;  /* 0x000000efa800720c */ /* 0x040fe20003f84070 */
[----:B------:R-:W-:Y:S01]  /*b460*/  IMAD.MOV R248, RZ, RZ, -R248 ;  /* 0x000000fffff87224 */ /* 0x000fe200078e0af8 */
[C---:B------:R-:W-:Y:S01]  /*b470*/  ISETP.GT.U32.AND P6, PT, R168.reuse, R22, PT ;  /* 0x00000016a800720c */ /* 0x040fe20003fc4070 */
[----:B------:R-:W-:Y:S01]  /*b480*/  IMAD.MOV.U32 R5, RZ, RZ, R247 ;  /* 0x000000ffff057224 */ /* 0x000fe200078e00f7 */
[----:B------:R-:W-:Y:S01]  /*b490*/  IABS R240, R3 ;  /* 0x0000000300f07213 */ /* 0x000fe20000000000 */
[----:B------:R-:W-:-:S02]  /*b4a0*/  IMAD R249, R168, R248, R249 ;  /* 0x000000f8a8f97224 */ /* 0x000fc400078e02f9 */
[----:B------:R-:W-:Y:S01]  /*b4b0*/  @!P0 IMAD.MOV R5, RZ, RZ, -R5 ;  /* 0x000000ffff058224 */ /* 0x000fe200078e0a05 */
[----:B------:R-:W-:Y:S01]  /*b4c0*/  ISETP.GE.AND P0, PT, R241, RZ, PT ;  /* 0x000000fff100720c */ /* 0x000fe20003f06270 */
[----:B0-----:R-:W-:Y:S02]  /*b4d0*/  IMAD.MOV.U32 R4, RZ, RZ, R243 ;  /* 0x000000ffff047224 */ /* 0x001fe400078e00f3 */
[----:B------:R-:W-:-:S04]  /*b4e0*/  IMAD.HI.U32 R243, R0, R246, RZ ;  /* 0x000000f600f37227 */ /* 0x000fc800078e00ff */
[----:B------:R-:W-:Y:S01]  /*b4f0*/  @!P1 IMAD.MOV R4, RZ, RZ, -R4 ;  /* 0x000000ffff049224 */ /* 0x000fe200078e0a04 */
[C---:B------:R-:W-:Y:S01]  /*b500*/  ISETP.GT.U32.AND P1, PT, R168.reuse, R244, PT ;  /* 0x000000f4a800720c */ /* 0x040fe20003f24070 */
[----:B------:R-:W-:Y:S02]  /*b510*/  IMAD.MOV R243, RZ, RZ, -R243 ;  /* 0x000000fffff37224 */ /* 0x000fe400078e0af3 */
[----:B------:R-:W-:Y:S01]  /*b520*/  @!P4 IMAD.IADD R239, R239, 0x1, -R168 ;  /* 0x00000001efefc824 */ /* 0x000fe200078e0aa8 */
[----:B------:R0:W-:Y:S01]  /*b530*/  STL [R1+0x74], R4 ;  /* 0x0000740401007387 */ /* 0x0001e20000100800 */
[----:B------:R-:W-:Y:S02]  /*b540*/  IMAD R246, R168, R243, R246 ;  /* 0x000000f3a8f67224 */ /* 0x000fe400078e02f6 */
[----:B------:R-:W-:Y:S01]  /*b550*/  IMAD.HI.U32 R247, R0, R240, RZ ;  /* 0x000000f000f77227 */ /* 0x000fe200078e00ff */
[----:B------:R1:W-:Y:S02]  /*b560*/  STL [R1+0x78], R5 ;  /* 0x0000780501007387 */ /* 0x0003e40000100800 */
[----:B------:R-:W-:Y:S01]  /*b570*/  ISETP.GT.U32.AND P4, PT, R168, R246, PT ;  /* 0x000000f6a800720c */ /* 0x000fe20003f84070 */
[----:B------:R-:W-:-:S02]  /*b580*/  IMAD.MOV R247, RZ, RZ, -R247 ;  /* 0x000000fffff77224 */ /* 0x000fc400078e0af7 */
[----:B------:R-:W-:Y:S01]  /*b590*/  @!P1 IMAD.IADD R244, R244, 0x1, -R168 ;  /* 0x00000001f4f49824 */ /* 0x000fe200078e0aa8 */
[----:B------:R-:W-:Y:S01]  /*b5a0*/  ISETP.GE.AND P1, PT, R238, RZ, PT ;  /* 0x000000ffee00720c */ /* 0x000fe20003f26270 */
[----:B0-----:R-:W-:Y:S02]  /*b5b0*/  IMAD.MOV.U32 R4, RZ, RZ, R245 ;  /* 0x000000ffff047224 */ /* 0x001fe400078e00f5 */
[C---:B------:R-:W-:Y:S02]  /*b5c0*/  IMAD R238, R168.reuse, R247, R240 ;  /* 0x000000f7a8ee7224 */ /* 0x040fe400078e02f0 */
[----:B------:R-:W-:Y:S01]  /*b5d0*/  @!P5 IMAD.MOV R4, RZ, RZ, -R4 ;  /* 0x000000ffff04d224 */ /* 0x000fe200078e0a04 */
[----:B------:R-:W-:Y:S01]  /*b5e0*/  ISETP.GT.U32.AND P5, PT, R168, R249, PT ;  /* 0x000000f9a800720c */ /* 0x000fe20003fa4070 */
[--C-:B------:R-:W-:Y:S01]  /*b5f0*/  @!P6 IMAD.IADD R22, R22, 0x1, -R168.reuse ;  /* 0x000000011616e824 */ /* 0x100fe200078e0aa8 */
[----:B------:R-:W-:Y:S01]  /*b600*/  ISETP.GE.AND P6, PT, R242, RZ, PT ;  /* 0x000000fff200720c */ /* 0x000fe20003fc6270 */
[----:B------:R-:W-:Y:S01]  /*b610*/  VIADD R247, R2, 0x109 ;  /* 0x0000010902f77836 */ /* 0x000fe20000000000 */
[----:B------:R0:W-:Y:S01]  /*b620*/  STL [R1+0x7c], R4 ;  /* 0x00007c0401007387 */ /* 0x0001e20000100800 */
[----:B------:R-:W-:-:S02]  /*b630*/  @!P4 IMAD.IADD R246, R246, 0x1, -R168 ;  /* 0x00000001f6f6c824 */ /* 0x000fc400078e0aa8 */
[----:B------:R-:W-:Y:S02]  /*b640*/  VIADD R241, R2, 0x107 ;  /* 0x0000010702f17836 */ /* 0x000fe40000000000 */
[----:B-1----:R-:W-:Y:S01]  /*b650*/  IMAD.MOV.U32 R5, RZ, RZ, R244 ;  /* 0x000000ffff057224 */ /* 0x002fe200078e00f4 */
[----:B------:R-:W-:Y:S01]  /*b660*/  ISETP.GT.U32.AND P4, PT, R168, R246, PT ;  /* 0x000000f6a800720c */ /* 0x000fe20003f84070 */
[----:B------:R-:W-:Y:S01]  /*b670*/  VIADD R248, R2, 0x108 ;  /* 0x0000010802f87836 */ /* 0x000fe20000000000 */
[----:B------:R-:W-:Y:S01]  /*b680*/  IABS R245, R241 ;  /* 0x000000f100f57213 */ /* 0x000fe20000000000 */
[----:B------:R-:W-:Y:S01]  /*b690*/  @!P5 IMAD.IADD R249, R249, 0x1, -R168 ;  /* 0x00000001f9f9d824 */ /* 0x000fe200078e0aa8 */
[----:B------:R-:W-:Y:S01]  /*b6a0*/  ISETP.GT.U32.AND P5, PT, R168, R239, PT ;  /* 0x000000efa800720c */ /* 0x000fe20003fa4070 */
[----:B0-----:R-:W-:Y:S01]  /*b6b0*/  IMAD.MOV.U32 R4, RZ, RZ, R22 ;  /* 0x000000ffff047224 */ /* 0x001fe200078e0016 */
[----:B------:R-:W-:Y:S01]  /*b6c0*/  IABS R22, R247 ;  /* 0x000000f700167213 */ /* 0x000fe20000000000 */
[----:B------:R-:W-:Y:S01]  /*b6d0*/  VIADD R243, R2, 0x106 ;  /* 0x0000010602f37836 */ /* 0x000fe20000000000 */
[----:B------:R-:W-:Y:S01]  /*b6e0*/  IABS R250, R248 ;  /* 0x000000f800fa7213 */ /* 0x000fe20000000000 */
[----:B------:R-:W-:Y:S01]  /*b6f0*/  @!P2 IMAD.MOV R4, RZ, RZ, -R4 ;  /* 0x000000ffff04a224 */ /* 0x000fe200078e0a04 */
[----:B------:R-:W-:Y:S01]  /*b700*/  ISETP.GT.U32.AND P2, PT, R168, R249, PT ;  /* 0x000000f9a800720c */ /* 0x000fe20003f44070 */
[----:B------:R-:W-:Y:S01]  /*b710*/  IMAD.HI.U32 R240, R0, R22, RZ ;  /* 0x0000001600f07227 */ /* 0x000fe200078e00ff */
[----:B------:R-:W-:-:S02]  /*b720*/  IABS R242, R243 ;  /* 0x000000f300f27213 */ /* 0x000fc40000000000 */
[----:B------:R0:W-:Y:S01]  /*b730*/  STL [R1+0x80], R4 ;  /* 0x0000800401007387 */ /* 0x0001e20000100800 */
[----:B------:R-:W-:Y:S02]  /*b740*/  IMAD.MOV R240, RZ, RZ, -R240 ;  /* 0x000000fffff07224 */ /* 0x000fe400078e0af0 */
[----:B------:R-:W-:Y:S01]  /*b750*/  @!P5 IMAD.IADD R239, R239, 0x1, -R168 ;  /* 0x00000001efefd824 */ /* 0x000fe200078e0aa8 */
[C---:B------:R-:W-:Y:S01]  /*b760*/  ISETP.GT.U32.AND P5, PT, R168.reuse, R238, PT ;  /* 0x000000eea800720c */ /* 0x040fe20003fa4070 */
[----:B------:R-:W-:Y:S02]  /*b770*/  IMAD R22, R168, R240, R22 ;  /* 0x000000f0a8167224 */ /* 0x000fe400078e0216 */
[--C-:B------:R-:W-:Y:S02]  /*b780*/  @!P4 IMAD.IADD R246, R246, 0x1, -R168.reuse ;  /* 0x00000001f6f6c824 */ /* 0x100fe400078e0aa8 */
[----:B------:R-:W-:Y:S01]  /*b790*/  @!P2 IMAD.IADD R249, R249, 0x1, -R168 ;  /* 0x00000001f9f9a824 */ /* 0x000fe200078e0aa8 */
[----:B------:R-:W-:Y:S01]  /*b7a0*/  ISETP.GT.U32.AND P4, PT, R168, R22, PT ;  /* 0x00000016a800720c */ /* 0x000fe20003f84070 */
[----:B------:R-:W-:Y:S01]  /*b7b0*/  @!P3 IMAD.MOV R5, RZ, RZ, -R5 ;  /* 0x000000ffff05b224 */ /* 0x000fe200078e0a05 */
[----:B------:R-:W-:Y:S01]  /*b7c0*/  ISETP.GE.AND P2, PT, R3, RZ, PT ;  /* 0x000000ff0300720c */ /* 0x000fe20003f46270 */
[----:B------:R-:W-:-:S03]  /*b7d0*/  IMAD.HI.U32 R3, R0, R245, RZ ;  /* 0x000000f500037227 */ /* 0x000fc600078e00ff */
[----:B------:R1:W-:Y:S01]  /*b7e0*/  STL [R1+0x44], R5 ;  /* 0x0000440501007387 */ /* 0x0003e20000100800 */
[----:B------:R-:W-:Y:S02]  /*b7f0*/  IMAD.MOV R3, RZ, RZ, -R3 ;  /* 0x000000ffff037224 */ /* 0x000fe400078e0a03 */
[--C-:B------:R-:W-:Y:S01]  /*b800*/  @!P5 IMAD.IADD R238, R238, 0x1, -R168.reuse ;  /* 0x00000001eeeed824 */ /* 0x100fe200078e0aa8 */
[----:B------:R-:W-:Y:S01]  /*b810*/  ISETP.GE.AND P5, PT, R247, RZ, PT ;  /* 0x000000fff700720c */ /* 0x000fe20003fa6270 */
[----:B0-----:R-:W-:Y:S02]  /*b820*/  IMAD.MOV.U32 R4, RZ, RZ, R239 ;  /* 0x000000ffff047224 */ /* 0x001fe400078e00ef */
[----:B------:R-:W-:Y:S02]  /*b830*/  IMAD R245, R168, R3, R245 ;  /* 0x00000003a8f57224 */ /* 0x000fe400078e02f5 */
[----:B------:R-:W-:Y:S01]  /*b840*/  @!P4 IMAD.IADD R22, R22, 0x1, -R168 ;  /* 0x000000011616c824 */ /* 0x000fe200078e0aa8 */
[----:B------:R-:W-:Y:S01]  /*b850*/  ISETP.GT.U32.AND P4, PT, R168, R238, PT ;  /* 0x000000eea800720c */ /* 0x000fe20003f84070 */
[----:B-1----:R-:W-:-:S02]  /*b860*/  IMAD.MOV.U32 R5, RZ, RZ, R249 ;  /* 0x000000ffff057224 */ /* 0x002fc400078e00f9 */
[----:B------:R-:W-:Y:S01]  /*b870*/  IMAD.HI.U32 R251, R0, R250, RZ ;  /* 0x000000fa00fb7227 */ /* 0x000fe200078e00ff */
[----:B------:R-:W-:-:S03]  /*b880*/  ISETP.GT.U32.AND P3, PT, R168, R22, PT ;  /* 0x00000016a800720c */ /* 0x000fc60003f64070 */
[----:B------:R-:W-:Y:S02]  /*b890*/  @!P0 IMAD.MOV R4, RZ, RZ, -R4 ;  /* 0x000000ffff048224 */ /* 0x000fe400078e0a04 */
[----:B------:R-:W-:-:S03]  /*b8a0*/  IMAD.HI.U32 R240, R0, R242, RZ ;  /* 0x000000f200f07227 */ /* 0x000fc600078e00ff */
[----:B------:R0:W-:Y:S01]  /*b8b0*/  STL [R1+0x4c], R4 ;  /* 0x00004c0401007387 */ /* 0x0001e20000100800 */
[----:B------:R-:W-:Y:S01]  /*b8c0*/  @!P6 IMAD.MOV R5, RZ, RZ, -R5 ;  /* 0x000000ffff05e224 */ /* 0x000fe200078e0a05 */
[C---:B------:R-:W-:Y:S01]  /*b8d0*/  ISETP.GT.U32.AND P6, PT, R168.reuse, R245, PT ;  /* 0x000000f5a800720c */ /* 0x040fe20003fc4070 */
[----:B------:R-:W-:Y:S02]  /*b8e0*/  IMAD.MOV R251, RZ, RZ, -R251 ;  /* 0x000000fffffb7224 */ /* 0x000fe400078e0afb */
[----:B------:R-:W-:Y:S01]  /*b8f0*/  IMAD.MOV R240, RZ, RZ, -R240 ;  /* 0x000000fffff07224 */ /* 0x000fe200078e0af0 */
[----:B------:R-:W-:Y:S01]  /*b900*/  STL [R1+0x50], R5 ;  /* 0x0000500501007387 */ /* 0x000fe20000100800 */
[----:B------:R-:W-:Y:S02]  /*b910*/  IMAD R247, R168, R251, R250 ;  /* 0x000000fba8f77224 */ /* 0x000fe400078e02fa */
[----:B------:R-:W-:Y:S02]  /*b920*/  VIADD R3, R2, 0x105 ;  /* 0x0000010502037836 */ /* 0x000fe40000000000 */
[----:B0-----:R-:W-:Y:S01]  /*b930*/  IMAD.MOV.U32 R4, RZ, RZ, R246 ;  /* 0x000000ffff047224 */ /* 0x001fe200078e00f6 */
[C---:B------:R-:W-:Y:S01]  /*b940*/  ISETP.GT.U32.AND P0, PT, R168.reuse, R247, PT ;  /* 0x000000f7a800720c */ /* 0x040fe20003f04070 */
[----:B------:R-:W-:Y:S01]  /*b950*/  IMAD R242, R168, R240, R242 ;  /* 0x000000f0a8f27224 */ /* 0x000fe200078e02f2 */
[----:B------:R-:W-:Y:S01]  /*b960*/  IABS R244, R3 ;  /* 0x0000000300f47213 */ /* 0x000fe20000000000 */
[----:B------:R-:W-:Y:S01]  /*b970*/  @!P1 IMAD.MOV R4, RZ, RZ, -R4 ;  /* 0x000000ffff049224 */ /* 0x000fe200078e0a04 */
[----:B------:R-:W-:Y:S01]  /*b980*/  ISETP.GE.AND P1, PT, R248, RZ, PT ;  /* 0x000000fff800720c */ /* 0x000fe20003f26270 */
[----:B------:R-:W-:-:S02]  /*b990*/  VIADD R240, R2, 0x104 ;  /* 0x0000010402f07836 */ /* 0x000fc40000000000 */
[--C-:B------:R-:W-:Y:S01]  /*b9a0*/  @!P4 IMAD.IADD R238, R238, 0x1, -R168.reuse ;  /* 0x00000001eeeec824 */ /* 0x100fe200078e0aa8 */
[----:B------:R-:W-:Y:S01]  /*b9b0*/  ISETP.GT.U32.AND P4, PT, R168, R242, PT ;  /* 0x000000f2a800720c */ /* 0x000fe20003f84070 */
[----:B------:R0:W-:Y:S01]  /*b9c0*/  STL [R1+0x70], R4 ;  /* 0x0000700401007387 */ /* 0x0001e20000100800 */
[----:B------:R-:W-:Y:S01]  /*b9d0*/  @!P6 IMAD.IADD R245, R245, 0x1, -R168 ;  /* 0x00000001f5f5e824 */ /* 0x000fe200078e0aa8 */
[----:B------:R-:W-:Y:S01]  /*b9e0*/  IABS R239, R240 ;  /* 0x000000f000ef7213 */ /* 0x000fe20000000000 */
[----:B------:R-:W-:-:S04]  /*b9f0*/  IMAD.HI.U32 R246, R0, R244, RZ ;  /* 0x000000f400f67227 */ /* 0x000fc800078e00ff */
[----:B------:R-:W-:Y:S01]  /*ba00*/  @!P3 IMAD.IADD R22, R22, 0x1, -R168 ;  /* 0x000000011616b824 */ /* 0x000fe200078e0aa8 */
[----:B------:R-:W-:Y:S01]  /*ba10*/  ISETP.GE.AND P3, PT, R241, RZ, PT ;  /* 0x000000fff100720c */ /* 0x000fe20003f66270 */
[----:B------:R-:W-:Y:S02]  /*ba20*/  IMAD.MOV R246, RZ, RZ, -R246 ;  /* 0x000000fffff67224 */ /* 0x000fe400078e0af6 */
[----:B0-----:R-:W-:Y:S02]  /*ba30*/  IMAD.MOV.U32 R4, RZ, RZ, R238 ;  /* 0x000000ffff047224 */ /* 0x001fe400078e00ee */
[----:B------:R-:W-:-:S04]  /*ba40*/  IMAD.HI.U32 R241, R0, R239, RZ ;  /* 0x000000ef00f17227 */ /* 0x000fc800078e00ff */
[----:B------:R-:W-:Y:S01]  /*ba50*/  @!P2 IMAD.MOV R4, RZ, RZ, -R4 ;  /* 0x000000ffff04a224 */ /* 0x000fe200078e0a04 */
[C---:B------:R-:W-:Y:S01]  /*ba60*/  ISETP.GT.U32.AND P2, PT, R168.reuse, R245, PT ;  /* 0x000000f5a800720c */ /* 0x040fe20003f44070 */
[----:B------:R-:W-:Y:S01]  /*ba70*/  @!P0 IMAD.IADD R247, R247, 0x1, -R168 ;  /* 0x00000001f7f78824 */ /* 0x000fe200078e0aa8 */
[----:B------:R-:W-:Y:S01]  /*ba80*/  ISETP.GE.AND P0, PT, R243, RZ, PT ;  /* 0x000000fff300720c */ /* 0x000fe20003f06270 */
[C---:B------:R-:W-:Y:S01]  /*ba90*/  IMAD R244, R168.reuse, R246, R244 ;  /* 0x000000f6a8f47224 */ /* 0x040fe200078e02f4 */
[----:B------:R0:W-:Y:S01]  /*baa0*/  STL [R1+0x58], R4 ;  /* 0x0000580401007387 */ /* 0x0001e20000100800 */
[----:B------:R-:W-:Y:S01]  /*bab0*/  IMAD.MOV R238, RZ, RZ, -R241 ;  /* 0x000000ffffee7224 */ /* 0x000fe200078e0af1 */
[----:B------:R-:W-:Y:S01]  /*bac0*/  ISETP.GT.U32.AND P6, PT, R168, R247, PT ;  /* 0x000000f7a800720c */ /* 0x000fe20003fc4070 */
[----:B------:R-:W-:Y:S02]  /*bad0*/  @!P4 IMAD.IADD R242, R242, 0x1, -R168 ;  /* 0x00000001f2f2c824 */ /* 0x000fe400078e0aa8 */
[----:B------:R-:W-:-:S02]  /*bae0*/  IMAD R239, R168, R238, R239 ;  /* 0x000000eea8ef7224 */ /* 0x000fc400078e02ef */
[----:B------:R-:W-:Y:S01]  /*baf0*/  VIADD R241, R2, 0x103 ;  /* 0x0000010302f17836 */ /* 0x000fe20000000000 */
[C---:B------:R-:W-:Y:S01]  /*bb00*/  ISETP.GT.U32.AND P4, PT, R168.reuse, R242, PT ;  /* 0x000000f2a800720c */ /* 0x040fe20003f84070 */
[----:B------:R-:W-:Y:S01]  /*bb10*/  @!P2 IMAD.IADD R245, R245, 0x1, -R168 ;  /* 0x00000001f5f5a824 */ /* 0x000fe200078e0aa8 */
[C---:B------:R-:W-:Y:S01]  /*bb20*/  ISETP.GT.U32.AND P2, PT, R168.reuse, R239, PT ;  /* 0x000000efa800720c */ /* 0x040fe20003f44070 */
[----:B0-----:R-:W-:Y:S01]  /*bb30*/  IMAD.MOV.U32 R4, RZ, RZ, R22 ;  /* 0x000000ffff047224 */ /* 0x001fe200078e0016 */
[----:B------:R-:W-:Y:S01]  /*bb40*/  IABS R22, R241 ;  /* 0x000000f100167213 */ /* 0x000fe20000000000 */
[----:B------:R-:W-:Y:S02]  /*bb50*/  IMAD.MOV.U32 R5, RZ, RZ, R245 ;  /* 0x000000ffff057224 */ /* 0x000fe400078e00f5 */
[----:B------:R-:W-:Y:S01]  /*bb60*/  @!P5 IMAD.MOV R4, RZ, RZ, -R4 ;  /* 0x000000ffff04d224 */ /* 0x000fe200078e0a04 */
[----:B------:R-:W-:Y:S01]  /*bb70*/  ISETP.GT.U32.AND P5, PT, R168, R244, PT ;  /* 0x000000f4a800720c */ /* 0x000fe20003fa4070 */
[----:B------:R-:W-:-:S03]  /*bb80*/  IMAD.HI.U32 R246, R0, R22, RZ ;  /* 0x0000001600f67227 */ /* 0x000fc600078e00ff */
[----:B------:R0:W-:Y:S01]  /*bb90*/  STL [R1+0x6c], R4 ;  /* 0x00006c0401007387 */ /* 0x0001e20000100800 */
[--C-:B------:R-:W-:Y:S01]  /*bba0*/  @!P6 IMAD.IADD R247, R247, 0x1, -R168.reuse ;  /* 0x00000001f7f7e824 */ /* 0x100fe200078e0aa8 */
[----:B------:R-:W-:Y:S01]  /*bbb0*/  ISETP.GE.AND P6, PT, R3, RZ, PT ;  /* 0x000000ff0300720c */ /* 0x000fe20003fc6270 */
[----:B------:R-:W-:Y:S01]  /*bbc0*/  @!P4 IMAD.IADD R242, R242, 0x1, -R168 ;  /* 0x00000001f2f2c824 */ /* 0x000fe200078e0aa8 */
[----:B------:R-:W-:Y:S01]  /*bbd0*/  ISETP.GE.AND P4, PT, R240, RZ, PT ;  /* 0x000000fff000720c */ /* 0x000fe20003f86270 */
[----:B------:R-:W-:Y:S02]  /*bbe0*/  IMAD.MOV R246, RZ, RZ, -R246 ;  /* 0x000000fffff67224 */ /* 0x000fe400078e0af6 */
[----:B------:R-:W-:Y:S02]  /*bbf0*/  VIADD R240, R2, 0x101 ;  /* 0x0000010102f07836 */ /* 0x000fe40000000000 */
[--C-:B------:R-:W-:Y:S01]  /*bc00*/  @!P5 IMAD.IADD R244, R244, 0x1, -R168.reuse ;  /* 0x00000001f4f4d824 */ /* 0x100fe200078e0aa8 */
[----:B------:R-:W-:Y:S01]  /*bc10*/  ISETP.GE.AND P5, PT, R241, RZ, PT ;  /* 0x000000fff100720c */ /* 0x000fe20003fa6270 */
[----:B0-----:R-:W-:Y:S01]  /*bc20*/  IMAD.MOV.U32 R4, RZ, RZ, R247 ;  /* 0x000000ffff047224 */ /* 0x001fe200078e00f7 */
[----:B------:R-:W-:Y:S01]  /*bc30*/  IABS R241, R240 ;  /* 0x000000f000f17213 */ /* 0x000fe20000000000 */
[----:B------:R-:W-:Y:S01]  /*bc40*/  @!P2 IMAD.IADD R239, R239, 0x1, -R168 ;  /* 0x00000001efefa824 */ /* 0x000fe200078e0aa8 */
[C---:B------:R-:W-:Y:S01]  /*bc50*/  ISETP.GT.U32.AND P2, PT, R168.reuse, R244, PT ;  /* 0x000000f4a800720c */ /* 0x040fe20003f44070 */
[----:B------:R-:W-:-:S02]  /*bc60*/  IMAD R22, R168, R246, R22 ;  /* 0x000000f6a8167224 */ /* 0x000fc400078e0216 */
[----:B------:R-:W-:Y:S01]  /*bc70*/  @!P1 IMAD.MOV R4, RZ, RZ, -R4 ;  /* 0x000000ffff049224 */ /* 0x000fe200078e0a04 */
[----:B------:R-:W-:Y:S01]  /*bc80*/  ISETP.GT.U32.AND P1, PT, R168, R239, PT ;  /* 0x000000efa800720c */ /* 0x000fe20003f24070 */
[----:B------:R-:W-:Y:S02]  /*bc90*/  VIADD R238, R2, 0x102 ;  /* 0x0000010202ee7836 */ /* 0x000fe40000000000 */
[----:B------:R-:W-:Y:S01]  /*bca0*/  @!P3 IMAD.MOV R5, RZ, RZ, -R5 ;  /* 0x000000ffff05b224 */ /* 0x000fe200078e0a05 */
[----:B------:R-:W-:Y:S01]  /*bcb0*/  ISETP.GT.U32.AND P3, PT, R168, R22, PT ;  /* 0x00000016a800720c */ /* 0x000fe20003f64070 */
[----:B------:R0:W-:Y:S01]  /*bcc0*/  STL [R1+0x60], R4 ;  /* 0x0000600401007387 */ /* 0x0001e20000100800 */
[----:B------:R-:W-:Y:S01]  /*bcd0*/  IABS R3, R238 ;  /* 0x000000ee00037213 */ /* 0x000fe20000000000 */
[----:B------:R-:W-:Y:S02]  /*bce0*/  VIADD R248, R2, 0xfb ;  /* 0x000000fb02f87836 */ /* 0x000fe40000000000 */
[----:B------:R-:W-:Y:S01]  /*bcf0*/  @!P2 IMAD.IADD R244, R244, 0x1, -R168 ;  /* 0x00000001f4f4a824 */ /* 0x000fe200078e0aa8 */
[----:B------:R1:W-:Y:S01]  /*bd00*/  STL [R1+0x68], R5 ;  /* 0x0000680501007387 */ /* 0x0003e20000100800 */
[----:B------:R-:W-:-:S04]  /*bd10*/  IMAD.HI.U32 R243, R0, R3, RZ ;  /* 0x0000000300f37227 */ /* 0x000fc800078e00ff */
[----:B0-----:R-:W-:Y:S02]  /*bd20*/  IMAD.MOV.U32 R4, RZ, RZ, R242 ;  /* 0x000000ffff047224 */ /* 0x001fe400078e00f2 */
[----:B------:R-:W-:-:S04]  /*bd30*/  IMAD.HI.U32 R242, R0, R241, RZ ;  /* 0x000000f100f27227 */ /* 0x000fc800078e00ff */
[----:B------:R-:W-:Y:S02]  /*bd40*/  IMAD.MOV R242, RZ, RZ, -R242 ;  /* 0x000000fffff27224 */ /* 0x000fe400078e0af2 */
[----:B------:R-:W-:Y:S02]  /*bd50*/  IMAD.MOV R243, RZ, RZ, -R243 ;  /* 0x000000fffff37224 */ /* 0x000fe400078e0af3 */
[----:B------:R-:W-:Y:S02]  /*bd60*/  IMAD R241, R168, R242, R241 ;  /* 0x000000f2a8f17224 */ /* 0x000fe400078e02f1 */
[----:B-1----:R-:W-:Y:S02]  /*bd70*/  IMAD.MOV.U32 R5, RZ, RZ, R244 ;  /* 0x000000ffff057224 */ /* 0x002fe400078e00f4 */
[----:B------:R-:W-:Y:S02]  /*bd80*/  @!P3 IMAD.IADD R22, R22, 0x1, -R168 ;  /* 0x000000011616b824 */ /* 0x000fe400078e0aa8 */
[----:B------:R-:W-:-:S02]  /*bd90*/  IMAD R3, R168, R243, R3 ;  /* 0x000000f3a8037224 */ /* 0x000fc400078e0203 */
[----:B------:R-:W-:Y:S01]  /*bda0*/  @!P6 IMAD.MOV R5, RZ, RZ, -R5 ;  /* 0x000000ffff05e224 */ /* 0x000fe200078e0a05 */
[----:B------:R-:W-:Y:S01]  /*bdb0*/  ISETP.GT.U32.AND P6, PT, R168, R241, PT ;  /* 0x000000f1a800720c */ /* 0x000fe20003fc4070 */
[----:B------:R-:W-:Y:S01]  /*bdc0*/  @!P0 IMAD.MOV R4, RZ, RZ, -R4 ;  /* 0x000000ffff048224 */ /* 0x000fe200078e0a04 */
[----:B------:R-:W-:Y:S01]  /*bdd0*/  ISETP.GE.AND P0, PT, R238, RZ, PT ;  /* 0x000000ffee00720c */ /* 0x000fe20003f06270 */
[----:B------:R-:W-:Y:S01]  /*bde0*/  VIADD R238, R2, 0x100 ;  /* 0x0000010002ee7836 */ /* 0x000fe20000000000 */
[----:B------:R-:W-:Y:S01]  /*bdf0*/  ISETP.GT.U32.AND P3, PT, R168, R22, PT ;  /* 0x00000016a800720c */ /* 0x000fe20003f64070 */
[----:B------:R-:W-:Y:S01]  /*be00*/  VIADD R243, R2, 0xff ;  /* 0x000000ff02f37836 */ /* 0x000fe20000000000 */
[----:B------:R-:W-:Y:S01]  /*be10*/  ISETP.GT.U32.AND P2, PT, R168, R3, PT ;  /* 0x00000003a800720c */ /* 0x000fe20003f44070 */
[--C-:B------:R-:W-:Y:S01]  /*be20*/  @!P1 IMAD.IADD R239, R239, 0x1, -R168.reuse ;  /* 0x00000001efef9824 */ /* 0x100fe200078e0aa8 */
[----:B------:R-:W-:Y:S01]  /*be30*/  IABS R252, R238 ;  /* 0x000000ee00fc7213 */ /* 0x000fe20000000000 */
[----:B------:R0:W-:Y:S01]  /*be40*/  STL [R1+0x7f0], R4 ;  /* 0x0007f00401007387 */ /* 0x0001e20000100800 */
[----:B------:R-:W-:Y:S01]  /*be50*/  IABS R251, R243 ;  /* 0x000000f300fb7213 */ /* 0x000fe20000000000 */
[----:B------:R-:W-:Y:S01]  /*be60*/  VIADD R242, R2, 0xfe ;  /* 0x000000fe02f27836 */ /* 0x000fe20000000000 */
[----:B------:R-:W-:Y:S01]  /*be70*/  ISETP.GE.AND P1, PT, R240, RZ, PT ;  /* 0x000000fff000720c */ /* 0x000fe20003f26270 */
[----:B------:R-:W-:Y:S01]  /*be80*/  IMAD.HI.U32 R244, R0, R252, RZ ;  /* 0x000000fc00f47227 */ /* 0x000fe200078e00ff */
[----:B------:R1:W-:Y:S02]  /*be90*/  STL [R1+0x64], R5 ;  /* 0x0000640501007387 */ /* 0x0003e40000100800 */
[----:B------:R-:W-:Y:S01]  /*bea0*/  IABS R240, R242 ;  /* 0x000000f200f07213 */ /* 0x000fe20000000000 */
[----:B------:R-:W-:-:S02]  /*beb0*/  @!P6 IMAD.IADD R241, R241, 0x1, -R168 ;  /* 0x00000001f1f1e824 */ /* 0x000fc400078e0aa8 */
[--C-:B------:R-:W-:Y:S01]  /*bec0*/  @!P3 IMAD.IADD R22, R22, 0x1, -R168.reuse ;  /* 0x000000011616b824 */ /* 0x100fe200078e0aa8 */
[----:B------:R-:W-:Y:S01]  /*bed0*/  ISETP.GE.AND P3, PT, R243, RZ, PT ;  /* 0x000000fff300720c */ /* 0x000fe20003f66270 */
[----:B------:R-:W-:Y:S01]  /*bee0*/  @!P2 IMAD.IADD R3, R3, 0x1, -R168 ;  /* 0x000000010303a824 */ /* 0x000fe200078e0aa8 */
[C---:B------:R-:W-:Y:S01]  /*bef0*/  ISETP.GT.U32.AND P6, PT, R168.reuse, R241, PT ;  /* 0x000000f1a800720c */ /* 0x040fe20003fc4070 */
[----:B------:R-:W-:Y:S02]  /*bf00*/  IMAD.MOV R243, RZ, RZ, -R244 ;  /* 0x000000fffff37224 */ /* 0x000fe400078e0af4 */
[----:B0-----:R-:W-:Y:S01]  /*bf10*/  IMAD.MOV.U32 R4, RZ, RZ, R239 ;  /* 0x000000ffff047224 */ /* 0x001fe200078e00ef */
[----:B------:R-:W-:Y:S01]  /*bf20*/  ISETP.GT.U32.AND P2, PT, R168, R3, PT ;  /* 0x00000003a800720c */ /* 0x000fe20003f44070 */
[----:B------:R-:W-:-:S04]  /*bf30*/  IMAD.HI.U32 R239, R0, R251, RZ ;  /* 0x000000fb00ef7227 */ /* 0x000fc800078e00ff */
[C---:B------:R-:W-:Y:S02]  /*bf40*/  IMAD R252, R168.reuse, R243, R252 ;  /* 0x000000f3a8fc7224 */ /* 0x040fe400078e02fc */
[----:B-1----:R-:W-:Y:S02]  /*bf50*/  IMAD.MOV.U32 R5, RZ, RZ, R22 ;  /* 0x000000ffff057224 */ /* 0x002fe400078e0016 */
[----:B------:R-:W-:Y:S02]  /*bf60*/  IMAD.MOV R239, RZ, RZ, -R239 ;  /* 0x000000ffffef7224 */ /* 0x000fe400078e0aef */
[----:B------:R-:W-:Y:S01]  /*bf70*/  @!P5 IMAD.MOV R5, RZ, RZ, -R5 ;  /* 0x000000ffff05d224 */ /* 0x000fe200078e0a05 */
[C---:B------:R-:W-:Y:S01]  /*bf80*/  ISETP.GT.U32.AND P5, PT, R168.reuse, R252, PT ;  /* 0x000000fca800720c */ /* 0x040fe20003fa4070 */
[----:B------:R-:W-:Y:S02]  /*bf90*/  IMAD R251, R168, R239, R251 ;  /* 0x000000efa8fb7224 */ /* 0x000fe400078e02fb */
[----:B------:R-:W-:-:S02]  /*bfa0*/  @!P6 IMAD.IADD R241, R241, 0x1, -R168 ;  /* 0x00000001f1f1e824 */ /* 0x000fc400078e0aa8 */
[----:B------:R-:W-:Y:S01]  /*bfb0*/  @!P4 IMAD.MOV R4, RZ, RZ, -R4 ;  /* 0x000000ffff04c224 */ /* 0x000fe200078e0a04 */
[----:B------:R-:W-:Y:S01]  /*bfc0*/  ISETP.GT.U32.AND P6, PT, R168, R251, PT ;  /* 0x000000fba800720c */ /* 0x000fe20003fc4070 */
[--C-:B------:R-:W-:Y:S01]  /*bfd0*/  @!P2 IMAD.IADD R3, R3, 0x1, -R168.reuse ;  /* 0x000000010303a824 */ /* 0x100fe200078e0aa8 */
[----:B------:R-:W-:Y:S01]  /*bfe0*/  ISETP.GE.AND P4, PT, R238, RZ, PT ;  /* 0x000000ffee00720c */ /* 0x000fe20003f86270 */
[----:B------:R-:W-:Y:S01]  /*bff0*/  VIADD R244, R2, 0xfd ;  /* 0x000000fd02f47836 */ /* 0x000fe20000000000 */
[----:B------:R0:W-:Y:S01]  /*c000*/  STL [R1+0x7ec], R4 ;  /* 0x0007ec0401007387 */ /* 0x0001e20000100800 */
[----:B------:R-:W-:Y:S01]  /*c010*/  IMAD.HI.U32 R238, R0, R240, RZ ;  /* 0x000000f000ee7227 */ /* 0x000fe200078e00ff */
[----:B------:R-:W-:Y:S02]  /*c020*/  ISETP.GE.AND P2, PT, R242, RZ, PT ;  /* 0x000000fff200720c */ /* 0x000fe40003f46270 */
[----:B------:R-:W-:Y:S01]  /*c030*/  STL [R1+0x7e4], R5 ;  /* 0x0007e40501007387 */ /* 0x000fe20000100800 */
[----:B------:R-:W-:Y:S01]  /*c040*/  @!P5 IMAD.IADD R252, R252, 0x1, -R168 ;  /* 0x00000001fcfcd824 */ /* 0x000fe200078e0aa8 */
[----:B------:R-:W-:Y:S01]  /*c050*/  IABS R242, R248 ;  /* 0x000000f800f27213 */ /* 0x000fe20000000000 */
[----:B------:R-:W-:-:S02]  /*c060*/  IMAD.MOV R238, RZ, RZ, -R238 ;  /* 0x000000ffffee7224 */ /* 0x000fc400078e0aee */
[----:B------:R-:W-:Y:S01]  /*c070*/  VIADD R22, R2, 0xfc ;  /* 0x000000fc02167836 */ /* 0x000fe20000000000 */
[----:B------:R-:W-:Y:S01]  /*c080*/  ISETP.GT.U32.AND P5, PT, R168, R252, PT ;  /* 0x000000fca800720c */ /* 0x000fe20003fa4070 */
[----:B0-----:R-:W-:Y:S02]  /*c090*/  IMAD.MOV.U32 R4, RZ, RZ, R3 ;  /* 0x000000ffff047224 */ /* 0x001fe400078e0003 */
[----:B------:R-:W-:Y:S01]  /*c0a0*/  @!P6 IMAD.IADD R251, R251, 0x1, -R168 ;  /* 0x00000001fbfbe824 */ /* 0x000fe200078e0aa8 */
[----:B------:R-:W-:Y:S01]  /*c0b0*/  IABS R3, R22 ;  /* 0x0000001600037213 */ /* 0x000fe20000000000 */
[----:B------:R-:W-:Y:S01]  /*c0c0*/  @!P0 IMAD.MOV R4, RZ, RZ, -R4 ;  /* 0x000000ffff048224 */ /* 0x000fe200078e0a04 */
[----:B------:R-:W-:Y:S01]  /*c0d0*/  ISETP.GE.AND P0, PT, R244, RZ, PT ;  /* 0x000000fff400720c */ /* 0x000fe20003f06270 */
[----:B------:R-:W-:Y:S01]  /*c0e0*/  IMAD R240, R168, R238, R240 ;  /* 0x000000eea8f07224 */ /* 0x000fe200078e02f0 */
[----:B------:R-:W-:Y:S01]  /*c0f0*/  IABS R244, R244 ;  /* 0x000000f400f47213 */ /* 0x000fe20000000000 */
[----:B------:R-:W-:Y:S01]  /*c100*/  IMAD.HI.U32 R243, R0, R3, RZ ;  /* 0x0000000300f37227 */ /* 0x000fe200078e00ff */
[----:B------:R0:W-:Y:S01]  /*c110*/  STL [R1+0x7e8], R4 ;  /* 0x0007e80401007387 */ /* 0x0001e20000100800 */
[----:B------:R-:W-:-:S02]  /*c120*/  ISETP.GT.U32.AND P6, PT, R168, R251, PT ;  /* 0x000000fba800720c */ /* 0x000fc40003fc4070 */
[----:B------:R-:W-:-:S04]  /*c130*/  IMAD.HI.U32 R245, R0, R244, RZ ;  /* 0x000000f400f57227 */ /* 0x000fc800078e00ff */
[----:B------:R-:W-:Y:S02]  /*c140*/  IMAD.MOV R245, RZ, RZ, -R245 ;  /* 0x000000fffff57224 */ /* 0x000fe400078e0af5 */
[----:B------:R-:W-:Y:S01]  /*c150*/  @!P5 IMAD.IADD R252, R252, 0x1, -R168 ;  /* 0x00000001fcfcd824 */ /* 0x000fe200078e0aa8 */
[----:B------:R-:W-:Y:S01]  /*c160*/  ISETP.GE.AND P5, PT, R22, RZ, PT ;  /* 0x000000ff1600720c */ /* 0x000fe20003fa6270 */
[----:B0-----:R-:W-:Y:S02]  /*c170*/  IMAD.MOV.U32 R4, RZ, RZ, R241 ;  /* 0x000000ffff047224 */ /* 0x001fe400078e00f1 */
[----:B------:R-:W-:Y:S02]  /*c180*/  IMAD.MOV R243, RZ, RZ, -R243 ;  /* 0x000000fffff37224 */ /* 0x000fe400078e0af3 */
[----:B------:R-:W-:Y:S01]  /*c190*/  @!P1 IMAD.MOV R4, RZ, RZ, -R4 ;  /* 0x000000ffff049224 */ /* 0x000fe200078e0a04 */
[C---:B------:R-:W-:Y:S01]  /*c1a0*/  ISETP.GT.U32.AND P1, PT, R168.reuse, R240, PT ;  /* 0x000000f0a800720c */ /* 0x040fe20003f24070 */
[----:B------:R-:W-:-:S02]  /*c1b0*/  IMAD R22, R168, R245, R244 ;  /* 0x000000f5a8167224 */ /* 0x000fc400078e02f4 */
[----:B------:R-:W-:Y:S01]  /*c1c0*/  VIADD R239, R2, 0xfa ;  /* 0x000000fa02ef7836 */ /* 0x000fe20000000000 */
[----:B------:R0:W-:Y:S01]  /*c1d0*/  STL [R1+0x7e0], R4 ;  /* 0x0007e00401007387 */ /* 0x0001e20000100800 */
[C---:B------:R-:W-:Y:S02]  /*c1e0*/  IMAD R3, R168.reuse, R243, R3 ;  /* 0x000000f3a8037224 */ /* 0x040fe400078e0203 */
[----:B------:R-:W-:Y:S01]  /*c1f0*/  @!P6 IMAD.IADD R251, R251, 0x1, -R168 ;  /* 0x00000001fbfbe824 */ /* 0x000fe200078e0aa8 */
[----:B------:R-:W-:Y:S01]  /*c200*/  ISETP.GT.U32.AND P6, PT, R168, R22, PT ;  /* 0x00000016a800720c */ /* 0x000fe20003fc4070 */
[----:B------:R-:W-:Y:S01]  /*c210*/  IMAD.HI.U32 R246, R0, R242, RZ ;  /* 0x000000f200f67227 */ /* 0x000fe200078e00ff */
[----:B------:R-:W-:-:S03]  /*c220*/  IABS R247, R239 ;  /* 0x000000ef00f77213 */ /* 0x000fc60000000000 */
[----:B------:R-:W-:Y:S01]  /*c230*/  @!P1 IMAD.IADD R240, R240, 0x1, -R168 ;  /* 0x00000001f0f09824 */ /* 0x000fe200078e0aa8 */
[----:B------:R-:W-:Y:S01]  /*c240*/  ISETP.GT.U32.AND P1, PT, R168, R3, PT ;  /* 0x00000003a800720c */ /* 0x000fe20003f24070 */
[----:B------:R-:W-:Y:S02]  /*c250*/  IMAD.MOV R241, RZ, RZ, -R246 ;  /* 0x000000fffff17224 */ /* 0x000fe400078e0af6 */
[----:B------:R-:W-:-:S04]  /*c260*/  IMAD.HI.U32 R238, R0, R247, RZ ;  /* 0x000000f700ee7227 */ /* 0x000fc800078e00ff */
[----:B------:R-:W-:Y:S02]  /*c270*/  VIADD R246, R2, 0xf9 ;  /* 0x000000f902f67836 */ /* 0x000fe40000000000 */
[----:B------:R-:W-:Y:S02]  /*c280*/  IMAD.MOV.U32 R5, RZ, RZ, R252 ;  /* 0x000000ffff057224 */ /* 0x000fe400078e00fc */
[----:B------:R-:W-:Y:S01]  /*c290*/  IMAD.MOV R238, RZ, RZ, -R238 ;  /* 0x000000ffffee7224 */ /* 0x000fe200078e0aee */
[----:B------:R-:W-:Y:S01]  /*c2a0*/  IABS R243, R246 ;  /* 0x000000f600f37213 */ /* 0x000fe20000000000 */
[----:B------:R-:W-:Y:S01]  /*c2b0*/  @!P6 IMAD.IADD R22, R22, 0x1, -R168 ;  /* 0x000000011616e824 */ /* 0x000fe200078e0aa8 */
[C---:B------:R-:W-:Y:S01]  /*c2c0*/  ISETP.GT.U32.AND P6, PT, R168.reuse, R240, PT ;  /* 0x000000f0a800720c */ /* 0x040fe20003fc4070 */
[----:B------:R-:W-:Y:S02]  /*c2d0*/  @!P4 IMAD.MOV R5, RZ, RZ, -R5 ;  /* 0x000000ffff05c224 */ /* 0x000fe400078e0a05 */
[----:B------:R-:W-:-:S02]  /*c2e0*/  IMAD R247, R168, R238, R247 ;  /* 0x000000eea8f77224 */ /* 0x000fc400078e02f7 */
[----:B------:R-:W-:Y:S01]  /*c2f0*/  @!P1 IMAD.IADD R3, R3, 0x1, -R168 ;  /* 0x0000000103039824 */ /* 0x000fe200078e0aa8 */
[----:B------:R-:W-:Y:S01]  /*c300*/  ISETP.GT.U32.AND P1, PT, R168, R22, PT ;  /* 0x00000016a800720c */ /* 0x000fe20003f24070 */
[----:B------:R-:W-:Y:S01]  /*c310*/  VIADD R238, R2, 0xf8 ;  /* 0x000000f802ee7836 */ /* 0x000fe20000000000 */
[----:B------:R1:W-:Y:S01]  /*c320*/  STL [R1+0x48], R5 ;  /* 0x0000480501007387 */ /* 0x0003e20000100800 */
[----:B0-----:R-:W-:Y:S01]  /*c330*/  IMAD.HI.U32 R4, R0, R243, RZ ;  /* 0x000000f300047227 */ /* 0x001fe200078e00ff */
[C---:B------:R-:W-:Y:S02]  /*c340*/  ISETP.GT.U32.AND P4, PT, R168.reuse, R3, PT ;  /* 0x00000003a800720c */ /* 0x040fe40003f84070 */
[----:B------:R-:W-:Y:S01]  /*c350*/  IABS R249, R238 ;  /* 0x000000ee00f97213 */ /* 0x000fe20000000000 */
[----:B------:R-:W-:Y:S02]  /*c360*/  IMAD R242, R168, R241, R242 ;  /* 0x000000f1a8f27224 */ /* 0x000fe400078e02f2 */
[----:B------:R-:W-:Y:S01]  /*c370*/  @!P6 IMAD.IADD R240, R240, 0x1, -R168 ;  /* 0x00000001f0f0e824 */ /* 0x000fe200078e0aa8 */
[----:B------:R-:W-:Y:S01]  /*c380*/  ISETP.GT.U32.AND P6, PT, R168, R247, PT ;  /* 0x000000f7a800720c */ /* 0x000fe20003fc4070 */
[----:B------:R-:W-:-:S04]  /*c390*/  IMAD.HI.U32 R252, R0, R249, RZ ;  /* 0x000000f900fc7227 */ /* 0x000fc800078e00ff */
[----:B-1----:R-:W-:Y:S02]  /*c3a0*/  IMAD.MOV.U32 R5, RZ, RZ, R251 ;  /* 0x000000ffff057224 */ /* 0x002fe400078e00fb */
[----:B------:R-:W-:Y:S02]  /*c3b0*/  IMAD.MOV R251, RZ, RZ, -R4 ;  /* 0x000000fffffb7224 */ /* 0x000fe400078e0a04 */
[----:B------:R-:W-:Y:S01]  /*c3c0*/  @!P3 IMAD.MOV R5, RZ, RZ, -R5 ;  /* 0x000000ffff05b224 */ /* 0x000fe200078e0a05 */
[C---:B------:R-:W-:Y:S01]  /*c3d0*/  ISETP.GT.U32.AND P3, PT, R168.reuse, R242, PT ;  /* 0x000000f2a800720c */ /* 0x040fe20003f64070 */
[----:B------:R-:W-:Y:S02]  /*c3e0*/  IMAD R243, R168, R251, R243 ;  /* 0x000000fba8f37224 */ /* 0x000fe400078e02f3 */
[----:B------:R-:W-:Y:S01]  /*c3f0*/  @!P1 IMAD.IADD R22, R22, 0x1, -R168 ;  /* 0x0000000116169824 */ /* 0x000fe200078e0aa8 */
[----:B------:R0:W-:Y:S01]  /*c400*/  STL [R1+0x7dc], R5 ;  /* 0x0007dc0501007387 */ /* 0x0001e20000100800 */
[----:B------:R-:W-:Y:S01]  /*c410*/  IMAD.MOV R4, RZ, RZ, -R252 ;  /* 0x000000ffff047224 */ /* 0x000fe200078e0afc */
[----:B------:R-:W-:Y:S01]  /*c420*/  ISETP.GT.U32.AND P1, PT, R168, R243, PT ;  /* 0x000000f3a800720c */ /* 0x000fe20003f24070 */
[----:B------:R-:W-:-:S02]  /*c430*/  VIADD R245, R2, 0xf7 ;  /* 0x000000f702f57836 */ /* 0x000fc40000000000 */
[----:B------:R-:W-:Y:S02]  /*c440*/  IMAD R249, R168, R4, R249 ;  /* 0x00000004a8f97224 */ /* 0x000fe400078e02f9 */
[----:B------:R-:W-:Y:S01]  /*c450*/  VIADD R244, R2, 0xf6 ;  /* 0x000000f602f47836 */ /* 0x000fe20000000000 */
[----:B------:R-:W-:Y:S01]  /*c460*/  IABS R250, R245 ;  /* 0x000000f500fa7213 */ /* 0x000fe20000000000 */
[--C-:B------:R-:W-:Y:S01]  /*c470*/  @!P4 IMAD.IADD R3, R3, 0x1, -R168.reuse ;  /* 0x000000010303c824 */ /* 0x100fe200078e0aa8 */
[----:B------:R-:W-:Y:S01]  /*c480*/  ISETP.GT.U32.AND P4, PT, R168, R249, PT ;  /* 0x000000f9a800720c */ /* 0x000fe20003f84070 */
[--C-:B------:R-:W-:Y:S01]  /*c490*/  @!P3 IMAD.IADD R242, R242, 0x1, -R168.reuse ;  /* 0x00000001f2f2b824 */ /* 0x100fe200078e0aa8 */
[----:B------:R-:W-:Y:S01]  /*c4a0*/  IABS R241, R244 ;  /* 0x000000f400f17213 */ /* 0x000fe20000000000 */
[----:B------:R-:W-:Y:S01]  /*c4b0*/  @!P6 IMAD.IADD R247, R247, 0x1, -R168 ;  /* 0x00000001f7f7e824 */ /* 0x000fe200078e0aa8 */
[----:B------:R-:W-:Y:S01]  /*c4c0*/  ISETP.GE.AND P3, PT, R248, RZ, PT ;  /* 0x000000fff800720c */ /* 0x000fe20003f66270 */
[----:B0-----:R-:W-:Y:S01]  /*c4d0*/  IMAD.MOV.U32 R5, RZ, RZ, R240 ;  /* 0x000000ffff057224 */ /* 0x001fe200078e00f0 */
[----:B------:R-:W-:Y:S01]  /*c4e0*/  ISETP.GE.AND P6, PT, R239, RZ, PT ;  /* 0x000000ffef00720c */ /* 0x000fe20003fc6270 */
[----:B------:R-:W-:-:S02]  /*c4f0*/  IMAD.MOV.U32 R4, RZ, RZ, R22 ;  /* 0x000000ffff047224 */ /* 0x000fc400078e0016 */
[----:B------:R-:W-:Y:S01]  /*c500*/  @!P1 IMAD.IADD R243, R243, 0x1, -R168 ;  /* 0x00000001f3f39824 */ /* 0x000fe200078e0aa8 */
[----:B------:R-:W-:Y:S01]  /*c510*/  ISETP.GT.U32.AND P1, PT, R168, R242, PT ;  /* 0x000000f2a800720c */ /* 0x000fe20003f24070 */
[----:B------:R-:W-:-:S04]  /*c520*/  IMAD.HI.U32 R251, R0, R250, RZ ;  /* 0x000000fa00fb7227 */ /* 0x000fc800078e00ff */
[----:B------:R-:W-:Y:S01]  /*c530*/  @!P2 IMAD.MOV R5, RZ, RZ, -R5 ;  /* 0x000000ffff05a224 */ /* 0x000fe200078e0a05 */
[----:B------:R-:W-:Y:S01]  /*c540*/  ISETP.GT.U32.AND P2, PT, R168, R247, PT ;  /* 0x000000f7a800720c */ /* 0x000fe20003f44070 */
[----:B------:R-:W-:Y:S02]  /*c550*/  @!P0 IMAD.MOV R4, RZ, RZ, -R4 ;  /* 0x000000ffff048224 */ /* 0x000fe400078e0a04 */
[----:B------:R-:W-:Y:S01]  /*c560*/  IMAD.HI.U32 R252, R0, R241, RZ ;  /* 0x000000f100fc7227 */ /* 0x000fe200078e00ff */
[----:B------:R-:W-:Y:S03]  /*c570*/  STL [R1+0x3c], R5 ;  /* 0x00003c0501007387 */ /* 0x000fe60000100800 */
[----:B------:R-:W-:Y:S01]  /*c580*/  IMAD.MOV R251, RZ, RZ, -R251 ;  /* 0x000000fffffb7224 */ /* 0x000fe200078e0afb */
[----:B------:R0:W-:Y:S01]  /*c590*/  STL [R1+0x38], R4 ;  /* 0x0000380401007387 */ /* 0x0001e20000100800 */
[----:B------:R-:W-:-:S02]  /*c5a0*/  IMAD.MOV R252, RZ, RZ, -R252 ;  /* 0x000000fffffc7224 */ /* 0x000fc400078e0afc */
[C---:B------:R-:W-:Y:S02]  /*c5b0*/  IMAD R250, R168.reuse, R251, R250 ;  /* 0x000000fba8fa7224 */ /* 0x040fe400078e02fa */
[--C-:B------:R-:W-:Y:S01]  /*c5c0*/  @!P4 IMAD.IADD R249, R249, 0x1, -R168.reuse ;  /* 0x00000001f9f9c824 */ /* 0x100fe200078e0aa8 */
[----:B------:R-:W-:Y:S01]  /*c5d0*/  ISETP.GT.U32.AND P4, PT, R168, R243, PT ;  /* 0x000000f3a800720c */ /* 0x000fe20003f84070 */
[----:B------:R-:W-:Y:S02]  /*c5e0*/  VIADD R248, R2, 0xf5 ;  /* 0x000000f502f87836 */ /* 0x000fe40000000000 */
[C---:B------:R-:W-:Y:S01]  /*c5f0*/  IMAD R241, R168.reuse, R252, R241 ;  /* 0x000000fca8f17224 */ /* 0x040fe200078e02f1 */
[----:B------:R-:W-:Y:S01]  /*c600*/  ISETP.GT.U32.AND P0, PT, R168, R249, PT ;  /* 0x000000f9a800720c */ /* 0x000fe20003f04070 */
[----:B0-----:R-:W-:Y:S01]  /*c610*/  IMAD.MOV.U32 R4, RZ, RZ, R3 ;  /* 0x000000ffff047224 */ /* 0x001fe200078e0003 */
[----:B------:R-:W-:Y:S01]  /*c620*/  IABS R240, R248 ;  /* 0x000000f800f07213 */ /* 0x000fe20000000000 */
[----:B------:R-:W-:Y:S01]  /*c630*/  @!P1 IMAD.IADD R242, R242, 0x1, -R168 ;  /* 0x00000001f2f29824 */ /* 0x000fe200078e0aa8 */
[----:B------:R-:W-:Y:S01]  /*c640*/  ISETP.GE.AND P1, PT, R246, RZ, PT ;  /* 0x000000fff600720c */ /* 0x000fe20003f26270 */
[----:B------:R-:W-:Y:S01]  /*c650*/  @!P5 IMAD.MOV R4, RZ, RZ, -R4 ;  /* 0x000000ffff04d224 */ /* 0x000fe200078e0a04 */
[----:B------:R-:W-:Y:S01]  /*c660*/  ISETP.GT.U32.AND P5, PT, R168, R250, PT ;  /* 0x000000faa800720c */ /* 0x000fe20003fa4070 */
[----:B------:R-:W-:-:S02]  /*c670*/  VIADD R239, R2, 0xf4 ;  /* 0x000000f402ef7836 */ /* 0x000fc40000000000 */
[----:B------:R-:W-:Y:S01]  /*c680*/  @!P2 IMAD.IADD R247, R247, 0x1, -R168 ;  /* 0x00000001f7f7a824 */ /* 0x000fe200078e0aa8 */
[----:B------:R0:W-:Y:S01]  /*c690*/  STL [R1+0x34], R4 ;  /* 0x0000340401007387 */ /* 0x0001e20000100800 */
[----:B------:R-:W-:Y:S01]  /*c6a0*/  ISETP.GT.U32.AND P2, PT, R168, R241, PT ;  /* 0x000000f1a800720c */ /* 0x000fe20003f44070 */
[----:B------:R-:W-:Y:S01]  /*c6b0*/  IMAD.MOV.U32 R5, RZ, RZ, R242 ;  /* 0x000000ffff057224 */ /* 0x000fe200078e00f2 */
[----:B------:R-:W-:Y:S01]  /*c6c0*/  IABS R3, R239 ;  /* 0x000000ef00037213 */ /* 0x000fe20000000000 */
[----:B------:R-:W-:-:S04]  /*c6d0*/  IMAD.HI.U32 R22, R0, R240, RZ ;  /* 0x000000f000167227 */ /* 0x000fc800078e00ff */
[----:B------:R-:W-:Y:S02]  /*c6e0*/  @!P3 IMAD.MOV R5, RZ, RZ, -R5 ;  /* 0x000000ffff05b224 */ /* 0x000fe400078e0a05 */
[----:B0-----:R-:W-:Y:S02]  /*c6f0*/  IMAD.MOV.U32 R4, RZ, RZ, R247 ;  /* 0x000000ffff047224 */ /* 0x001fe400078e00f7 */
[----:B------:R-:W-:Y:S01]  /*c700*/  @!P4 IMAD.IADD R243, R243, 0x1, -R168 ;  /* 0x00000001f3f3c824 */ /* 0x000fe200078e0aa8 */
[----:B------:R-:W-:Y:S01]  /*c710*/  ISETP.GE.AND P4, PT, R238, RZ, PT ;  /* 0x000000ffee00720c */ /* 0x000fe20003f86270 */
[----:B------:R-:W-:Y:S01]  /*c720*/  @!P6 IMAD.MOV R4, RZ, RZ, -R4 ;  /* 0x000000ffff04e224 */ /* 0x000fe200078e0a04 */
[----:B------:R-:W-:Y:S01]  /*c730*/  STL [R1+0x30], R5 ;  /* 0x0000300501007387 */ /* 0x000fe20000100800 */
[----:B------:R-:W-:Y:S01]  /*c740*/  IMAD.HI.U32 R238, R0, R3, RZ ;  /* 0x0000000300ee7227 */ /* 0x000fe200078e00ff */
[----:B------:R-:W-:Y:S02]  /*c750*/  ISETP.GE.AND P6, PT, R248, RZ, PT ;  /* 0x000000fff800720c */ /* 0x000fe40003fc6270 */
[----:B------:R0:W-:Y:S01]  /*c760*/  STL [R1+0x7d8], R4 ;  /* 0x0007d80401007387 */ /* 0x0001e20000100800 */
[----:B------:R-:W-:-:S02]  /*c770*/  IMAD.MOV R22, RZ, RZ, -R22 ;  /* 0x000000ffff167224 */ /* 0x000fc400078e0a16 */
[--C-:B------:R-:W-:Y:S01]  /*c780*/  @!P5 IMAD.IADD R250, R250, 0x1, -R168.reuse ;  /* 0x00000001fafad824 */ /* 0x100fe200078e0aa8 */
[----:B------:R-:W-:Y:S01]  /*c790*/  ISETP.GE.AND P5, PT, R244, RZ, PT ;  /* 0x000000fff400720c */ /* 0x000fe20003fa6270 */
[----:B------:R-:W-:Y:S01]  /*c7a0*/  @!P0 IMAD.IADD R249, R249, 0x1, -R168 ;  /* 0x00000001f9f98824 */ /* 0x000fe200078e0aa8 */
[----:B------:R-:W-:Y:S01]  /*c7b0*/  ISETP.GE.AND P0, PT, R245, RZ, PT ;  /* 0x000000fff500720c */ /* 0x000fe20003f06270 */
[----:B------:R-:W-:Y:S02]  /*c7c0*/  IMAD.MOV R238, RZ, RZ, -R238 ;  /* 0x000000ffffee7224 */ /* 0x000fe400078e0aee */
[C---:B------:R-:W-:Y:S02]  /*c7d0*/  IMAD R240, R168.reuse, R22, R240 ;  /* 0x00000016a8f07224 */ /* 0x040fe400078e02f0 */
[----:B0-----:R-:W-:Y:S02]  /*c7e0*/  IMAD.MOV.U32 R4, RZ, RZ, R243 ;  /* 0x000000ffff047224 */ /* 0x001fe400078e00f3 */
[----:B------:R-:W-:Y:S01]  /*c7f0*/  @!P2 IMAD.IADD R241, R241, 0x1, -R168 ;  /* 0x00000001f1f1a824 */ /* 0x000fe200078e0aa8 */
[C---:B------:R-:W-:Y:S01]  /*c800*/  ISETP.GT.U32.AND P2, PT, R168.reuse, R250, PT ;  /* 0x000000faa800720c */ /* 0x040fe20003f44070 */
[----:B------:R-:W-:-:S02]  /*c810*/  IMAD R238, R168, R238, R3 ;  /* 0x000000eea8ee7224 */ /* 0x000fc400078e0203 */
[----:B------:R-:W-:Y:S01]  /*c820*/  IMAD.MOV.U32 R22, RZ, RZ, R249 ;  /* 0x000000ffff167224 */ /* 0x000fe200078e00f9 */
[C---:B------:R-:W-:Y:S01]  /*c830*/  ISETP.GT.U32.AND P3, PT, R168.reuse, R241, PT ;  /* 0x000000f1a800720c */ /* 0x040fe20003f64070 */
[----:B------:R-:W-:Y:S01]  /*c840*/  @!P1 IMAD.MOV R4, RZ, RZ, -R4 ;  /* 0x000000ffff049224 */ /* 0x000fe200078e0a04 */
[C---:B------:R-:W-:Y:S01]  /*c850*/  ISETP.GT.U32.AND P1, PT, R168.reuse, R240, PT ;  /* 0x000000f0a800720c */ /* 0x040fe20003f24070 */
[----:B------:R-:W-:Y:S01]  /*c860*/  @!P4 IMAD.MOV R22, RZ, RZ, -R22 ;  /* 0x000000ffff16c224 */ /* 0x000fe200078e0a16 */
[----:B------:R-:W-:Y:S01]  /*c870*/  ISETP.GT.U32.AND P4, PT, R168, R238, PT ;  /* 0x000000eea800720c */ /* 0x000fe20003f84070 */
[C---:B------:R-:W-:Y:S01]  /*c880*/  VIADD R242, R2.reuse, 0xf3 ;  /* 0x000000f302f27836 */ /* 0x040fe20000000000 */
[----:B------:R0:W-:Y:S01]  /*c890*/  STL [R1+0x7bc], R4 ;  /* 0x0007bc0401007387 */ /* 0x0001e20000100800 */
[----:B------:R-:W-:Y:S02]  /*c8a0*/  VIADD R3, R2, 0xf2 ;  /* 0x000000f202037836 */ /* 0x000fe40000000000 */
[--C-:B------:R-:W-:Y:S01]  /*c8b0*/  @!P2 IMAD.IADD R250, R250, 0x1, -R168.reuse ;  /* 0x00000001fafaa824 */ /* 0x100fe200078e0aa8 */
[----:B------:R-:W-:Y:S01]  /*c8c0*/  IABS R246, R242 ;  /* 0x000000f200f67213 */ /* 0x000fe20000000000 */
[----:B------:R-:W-:Y:S01]  /*c8d0*/  VIADD R245, R2, 0xf1 ;  /* 0x000000f102f57836 */ /* 0x000fe20000000000 */
[----:B------:R-:W-:Y:S01]  /*c8e0*/  ISETP.GE.AND P2, PT, R239, RZ, PT ;  /* 0x000000ffef00720c */ /* 0x000fe20003f46270 */
[--C-:B------:R-:W-:Y:S01]  /*c8f0*/  @!P3 IMAD.IADD R241, R241, 0x1, -R168.reuse ;  /* 0x00000001f1f1b824 */ /* 0x100fe200078e0aa8 */
[----:B------:R-:W-:Y:S01]  /*c900*/  ISETP.GE.AND P3, PT, R242, RZ, PT ;  /* 0x000000fff200720c */ /* 0x000fe20003f66270 */
[----:B------:R-:W-:Y:S01]  /*c910*/  @!P1 IMAD.IADD R240, R240, 0x1, -R168 ;  /* 0x00000001f0f09824 */ /* 0x000fe200078e0aa8 */
[----:B------:R-:W-:Y:S01]  /*c920*/  IABS R239, R3 ;  /* 0x0000000300ef7213 */ /* 0x000fe20000000000 */
[----:B0-----:R-:W-:Y:S01]  /*c930*/  IMAD.MOV.U32 R4, RZ, RZ, R250 ;  /* 0x000000ffff047224 */ /* 0x001fe200078e00fa */
[----:B------:R-:W-:Y:S01]  /*c940*/  ISETP.GE.AND P1, PT, R3, RZ, PT ;  /* 0x000000ff0300720c */ /* 0x000fe20003f26270 */
[----:B------:R-:W-:Y:S01]  /*c950*/  @!P4 IMAD.IADD R238, R238, 0x1, -R168 ;  /* 0x00000001eeeec824 */ /* 0x000fe200078e0aa8 */
[----:B------:R-:W-:Y:S01]  /*c960*/  ISETP.GT.U32.AND P4, PT, R168, R240, PT ;  /* 0x000000f0a800720c */ /* 0x000fe20003f84070 */
[----:B------:R-:W-:-:S02]  /*c970*/  @!P0 IMAD.MOV R4, RZ, RZ, -R4 ;  /* 0x000000ffff048224 */ /* 0x000fc400078e0a04 */
[----:B------:R-:W-:Y:S01]  /*c980*/  IMAD.HI.U32 R242, R0, R246, RZ ;  /* 0x000000f600f27227 */ /* 0x000fe200078e00ff */
[----:B------:R-:W-:Y:S02]  /*c990*/  ISETP.GT.U32.AND P0, PT, R168, R238, PT ;  /* 0x000000eea800720c */ /* 0x000fe40003f04070 */
[----:B------:R0:W-:Y:S01]  /*c9a0*/  STL [R1+0x7c0], R4 ;  /* 0x0007c00401007387 */ /* 0x0001e20000100800 */
[----:B------:R-:W-:-:S04]  /*c9b0*/  IMAD.HI.U32 R3, R0, R239, RZ ;  /* 0x000000ef00037227 */ /* 0x000fc800078e00ff */
[----:B------:R-:W-:Y:S02]  /*c9c0*/  IMAD.MOV R3, RZ, RZ, -R3 ;  /* 0x000000ffff037224 */ /* 0x000fe400078e0a03 */
[----:B------:R-:W-:Y:S02]  /*c9d0*/  @!P4 IMAD.IADD R240, R240, 0x1, -R168 ;  /* 0x00000001f0f0c824 */ /* 0x000fe400078e0aa8 */
[----:B------:R-:W-:Y:S02]  /*c9e0*/  IMAD R239, R168, R3, R239 ;  /* 0x00000003a8ef7224 */ /* 0x000fe400078e02ef */
[----:B0-----:R-:W-:Y:S02]  /*c9f0*/  IMAD.MOV.U32 R4, RZ, RZ, R241 ;  /* 0x000000ffff047224 */ /* 0x001fe400078e00f1 */
[----:B------:R-:W-:Y:S02]  /*ca00*/  IMAD.MOV R241, RZ, RZ, -R242 ;  /* 0x000000fffff17224 */ /* 0x000fe400078e0af2 */
[----:B------:R-:W-:-:S02]  /*ca10*/  IMAD.MOV.U32 R5, RZ, RZ, R240 ;  /* 0x000000ffff057224 */ /* 0x000fc400078e00f0 */
[C---:B------:R-:W-:Y:S02]  /*ca20*/  IMAD R246, R168.reuse, R241, R246 ;  /* 0x000000f1a8f67224 */ /* 0x040fe400078e02f6 */
[----:B------:R-:W-:Y:S01]  /*ca30*/  @!P6 IMAD.MOV R5, RZ, RZ, -R5 ;  /* 0x000000ffff05e224 */ /* 0x000fe200078e0a05 */
[C---:B------:R-:W-:Y:S01]  /*ca40*/  ISETP.GT.U32.AND P6, PT, R168.reuse, R239, PT ;  /* 0x000000efa800720c */ /* 0x040fe20003fc4070 */
[----:B------:R-:W-:Y:S01]  /*ca50*/  @!P5 IMAD.MOV R4, RZ, RZ, -R4 ;  /* 0x000000ffff04d224 */ /* 0x000fe200078e0a04 */
[----:B------:R-:W-:Y:S01]  /*ca60*/  ISETP.GT.U32.AND P4, PT, R168, R246, PT ;  /* 0x000000f6a800720c */ /* 0x000fe20003f84070 */
[----:B------:R-:W-:Y:S01]  /*ca70*/  @!P0 IMAD.IADD R238, R238, 0x1, -R168 ;  /* 0x00000001eeee8824 */ /* 0x000fe200078e0aa8 */
[----:B------:R-:W-:Y:S01]  /*ca80*/  ISETP.GE.AND P5, PT, R245, RZ, PT ;  /* 0x000000fff500720c */ /* 0x000fe20003fa6270 */
[C---:B------:R-:W-:Y:S01]  /*ca90*/  VIADD R244, R2.reuse, 0xef ;  /* 0x000000ef02f47836 */ /* 0x040fe20000000000 */
[----:B------:R-:W-:Y:S01]  /*caa0*/  IABS R245, R245 ;  /* 0x000000f500f57213 */ /* 0x000fe20000000000 */
[----:B------:R0:W-:Y:S01]  /*cab0*/  STL [R1+0x7c4], R4 ;  /* 0x0007c40401007387 */ /* 0x0001e20000100800 */
[----:B------:R-:W-:-:S02]  /*cac0*/  VIADD R242, R2, 0xf0 ;  /* 0x000000f002f27836 */ /* 0x000fc40000000000 */
[----:B------:R-:W-:Y:S01]  /*cad0*/  VIADD R3, R2, 0xee ;  /* 0x000000ee02037836 */ /* 0x000fe20000000000 */
[----:B------:R-:W-:Y:S01]  /*cae0*/  STL [R1+0x7c8], R5 ;  /* 0x0007c80501007387 */ /* 0x000fe20000100800 */
[----:B------:R-:W-:Y:S01]  /*caf0*/  IMAD.HI.U32 R241, R0, R245, RZ ;  /* 0x000000f500f17227 */ /* 0x000fe200078e00ff */
[----:B------:R-:W-:Y:S02]  /*cb00*/  ISETP.GE.AND P0, PT, R242, RZ, PT ;  /* 0x000000fff200720c */ /* 0x000fe40003f06270 */
[----:B------:R-:W-:Y:S01]  /*cb10*/  IABS R242, R242 ;  /* 0x000000f200f27213 */ /* 0x000fe20000000000 */
[----:B------:R-:W-:Y:S01]  /*cb20*/  @!P4 IMAD.IADD R246, R246, 0x1, -R168 ;  /* 0x00000001f6f6c824 */ /* 0x000fe200078e0aa8 */
[----:B------:R-:W-:Y:S01]  /*cb30*/  IABS R243, R3 ;  /* 0x0000000300f37213 */ /* 0x000fe20000000000 */
[----:B0-----:R-:W-:Y:S02]  /*cb40*/  IMAD.MOV.U32 R4, RZ, RZ, R238 ;  /* 0x000000ffff047224 */ /* 0x001fe400078e00ee */
[----:B------:R-:W-:Y:S01]  /*cb50*/  @!P6 IMAD.IADD R239, R239, 0x1, -R168 ;  /* 0x00000001efefe824 */ /* 0x000fe200078e0aa8 */
[----:B------:R-:W-:Y:S01]  /*cb60*/  ISETP.GT.U32.AND P4, PT, R168, R246, PT ;  /* 0x000000f6a800720c */ /* 0x000fe20003f84070 */
[----:B------:R-:W-:Y:S01]  /*cb70*/  @!P2 IMAD.MOV R4, RZ, RZ, -R4 ;  /* 0x000000ffff04a224 */ /* 0x000fe200078e0a04 */
[----:B------:R-:W-:Y:S01]  /*cb80*/  ISETP.GE.AND P2, PT, R244, RZ, PT ;  /* 0x000000fff400720c */ /* 0x000fe20003f46270 */
[----:B------:R-:W-:Y:S01]  /*cb90*/  IMAD.MOV R240, RZ, RZ, -R241 ;  /* 0x000000fffff07224 */ /* 0x000fe200078e0af1 */
[----:B------:R-:W-:Y:S01]  /*cba0*/  IABS R244, R244 ;  /* 0x000000f400f47213 */ /* 0x000fe20000000000 */
[----:B------:R-:W-:Y:S01]  /*cbb0*/  IMAD.HI.U32 R238, R0, R242, RZ ;  /* 0x000000f200ee7227 */ /* 0x000fe200078e00ff */
[C---:B------:R-:W-:Y:S01]  /*cbc0*/  ISETP.GT.U32.AND P6, PT, R168.reuse, R239, PT ;  /* 0x000000efa800720c */ /* 0x040fe20003fc4070 */
[----:B------:R0:W-:Y:S02]  /*cbd0*/  STL [R1+0x7d4], R4 ;  /* 0x0007d40401007387 */ /* 0x0001e40000100800 */
[----:B------:R-:W-:-:S02]  /*cbe0*/  IMAD R245, R168, R240, R245 ;  /* 0x000000f0a8f57224 */ /* 0x000fc400078e02f5 */
[----:B------:R-:W-:-:S04]  /*cbf0*/  IMAD.HI.U32 R240, R0, R244, RZ ;  /* 0x000000f400f07227 */ /* 0x000fc800078e00ff */
[----:B------:R-:W-:Y:S02]  /*cc00*/  IMAD.MOV R240, RZ, RZ, -R240 ;  /* 0x000000fffff07224 */ /* 0x000fe400078e0af0 */
[----:B------:R-:W-:Y:S01]  /*cc10*/  @!P4 IMAD.IADD R246, R246, 0x1, -R168 ;  /* 0x00000001f6f6c824 */ /* 0x000fe200078e0aa8 */
[C---:B------:R-:W-:Y:S01]  /*cc20*/  ISETP.GT.U32.AND P4, PT, R168.reuse, R245, PT ;  /* 0x000000f5a800720c */ /* 0x040fe20003f84070 */
[----:B------:R-:W-:Y:S02]  /*cc30*/  IMAD.MOV R238, RZ, RZ, -R238 ;  /* 0x000000ffffee7224 */ /* 0x000fe400078e0aee */
[----:B------:R-:W-:Y:S02]  /*cc40*/  IMAD R244, R168, R240, R244 ;  /* 0x000000f0a8f47224 */ /* 0x000fe400078e02f4 */
[----:B------:R-:W-:-:S04]  /*cc50*/  IMAD.HI.U32 R241, R0, R243, RZ ;  /* 0x000000f300f17227 */ /* 0x000fc800078e00ff */
[C---:B------:R-:W-:Y:S02]  /*cc60*/  IMAD R242, R168.reuse, R238, R242 ;  /* 0x000000eea8f27224 */ /* 0x040fe400078e02f2 */
[----:B0-----:R-:W-:Y:S02]  /*cc70*/  IMAD.MOV.U32 R4, RZ, RZ, R246 ;  /* 0x000000ffff047224 */ /* 0x001fe400078e00f6 */
[----:B------:R-:W-:Y:S01]  /*cc80*/  @!P6 IMAD.IADD R239, R239, 0x1, -R168 ;  /* 0x00000001efefe824 */ /* 0x000fe200078e0aa8 */
[C---:B------:R-:W-:Y:S01]  /*cc90*/  ISETP.GT.U32.AND P6, PT, R168.reuse, R244, PT ;  /* 0x000000f4a800720c */ /* 0x040fe20003fc4070 */
[----:B------:R-:W-:Y:S02]  /*cca0*/  IMAD.MOV R241, RZ, RZ, -R241 ;  /* 0x000000fffff17224 */ /* 0x000fe400078e0af1 */
[----:B------:R-:W-:Y:S01]  /*ccb0*/  @!P3 IMAD.MOV R4, RZ, RZ, -R4 ;  /* 0x000000ffff04b224 */ /* 0x000fe200078e0a04 */
[C---:B------:R-:W-:Y:S01]  /*ccc0*/  ISETP.GT.U32.AND P3, PT, R168.reuse, R242, PT ;  /* 0x000000f2a800720c */ /* 0x040fe20003f64070 */
[----:B------:R-:W-:-:S02]  /*ccd0*/  IMAD R243, R168, R241, R243 ;  /* 0x000000f1a8f37224 */ /* 0x000fc400078e02f3 */
[--C-:B------:R-:W-:Y:S01]  /*cce0*/  @!P4 IMAD.IADD R245, R245, 0x1, -R168.reuse ;  /* 0x00000001f5f5c824 */ /* 0x100fe200078e0aa8 */
[----:B------:R0:W-:Y:S01]  /*ccf0*/  STL [R1+0x7d0], R4 ;  /* 0x0007d00401007387 */ /* 0x0001e20000100800 */
[----:B------:R-:W-:Y:S01]  /*cd00*/  VIADD R251, R2, 0xed ;  /* 0x000000ed02fb7836 */ /* 0x000fe20000000000 */
[----:B------:R-:W-:Y:S01]  /*cd10*/  ISETP.GT.U32.AND P4, PT, R168, R243, PT ;  /* 0x000000f3a800720c */ /* 0x000fe20003f84070 */
[----:B------:R-:W-:Y:S02]  /*cd20*/  VIADD R248, R2, 0xec ;  /* 0x000000ec02f87836 */ /* 0x000fe40000000000 */
[--C-:B------:R-:W-:Y:S01]  /*cd30*/  @!P6 IMAD.IADD R244, R244, 0x1, -R168.reuse ;  /* 0x00000001f4f4e824 */ /* 0x100fe200078e0aa8 */
[----:B------:R-:W-:Y:S01]  /*cd40*/  IABS R238, R251 ;  /* 0x000000fb00ee7213 */ /* 0x000fe20000000000 */
[----:B------:R-:W-:Y:S01]  /*cd50*/  VIADD R241, R2, 0xeb ;  /* 0x000000eb02f17836 */ /* 0x000fe20000000000 */
[----:B------:R-:W-:Y:S01]  /*cd60*/  IABS R247, R248 ;  /* 0x000000f800f77213 */ /* 0x000fe20000000000 */
[----:B------:R-:W-:Y:S01]  /*cd70*/  @!P3 IMAD.IADD R242, R242, 0x1, -R168 ;  /* 0x00000001f2f2b824 */ /* 0x000fe200078e0aa8 */
[----:B------:R-:W-:Y:S01]  /*cd80*/  ISETP.GT.U32.AND P3, PT, R168, R245, PT ;  /* 0x000000f5a800720c */ /* 0x000fe20003f64070 */
[----:B0-----:R-:W-:Y:S01]  /*cd90*/  IMAD.MOV.U32 R4, RZ, RZ, R239 ;  /* 0x000000ffff047224 */ /* 0x001fe200078e00ef */
[----:B------:R-:W-:Y:S01]  /*cda0*/  IABS R250, R241 ;  /* 0x000000f100fa7213 */ /* 0x000fe20000000000 */
[----:B------:R-:W-:Y:S01]  /*cdb0*/  IMAD.HI.U32 R240, R0, R238, RZ ;  /* 0x000000ee00f07227 */ /* 0x000fe200078e00ff */
[----:B------:R-:W-:-:S03]  /*cdc0*/  ISETP.GT.U32.AND P6, PT, R168, R242, PT ;  /* 0x000000f2a800720c */ /* 0x000fc60003fc4070 */
[----:B------:R-:W-:Y:S01]  /*cdd0*/  @!P1 IMAD.MOV R4, RZ, RZ, -R4 ;  /* 0x000000ffff049224 */ /* 0x000fe200078e0a04 */
[----:B------:R-:W-:Y:S01]  /*cde0*/  ISETP.GT.U32.AND P1, PT, R168, R244, PT ;  /* 0x000000f4a800720c */ /* 0x000fe20003f24070 */
[----:B------:R-:W-:-:S03]  /*cdf0*/  IMAD.HI.U32 R239, R0, R247, RZ ;  /* 0x000000f700ef7227 */ /* 0x000fc600078e00ff */
[----:B------:R0:W-:Y:S01]  /*ce00*/  STL [R1+0x7cc], R4 ;  /* 0x0007cc0401007387 */ /* 0x0001e20000100800 */
[----:B------:R-:W-:Y:S02]  /*ce10*/  @!P4 IMAD.IADD R243, R243, 0x1, -R168 ;  /* 0x00000001f3f3c824 */ /* 0x000fe400078e0aa8 */
[----:B------:R-:W-:Y:S02]  /*ce20*/  IMAD.MOV R240, RZ, RZ, -R240 ;  /* 0x000000fffff07224 */ /* 0x000fe400078e0af0 */
[----:B------:R-:W-:Y:S01]  /*ce30*/  IMAD.MOV R239, RZ, RZ, -R239 ;  /* 0x000000ffffef7224 */ /* 0x000fe200078e0aef */
[C---:B------:R-:W-:Y:S01]  /*ce40*/  ISETP.GT.U32.AND P4, PT, R168.reuse, R243, PT ;  /* 0x000000f3a800720c */ /* 0x040fe20003f84070 */
[C---:B------:R-:W-:Y:S02]  /*ce50*/  IMAD R238, R168.reuse, R240, R238 ;  /* 0x000000f0a8ee7224 */ /* 0x040fe400078e02ee */
[C---:B------:R-:W-:Y:S02]  /*ce60*/  IMAD R247, R168.reuse, R239, R247 ;  /* 0x000000efa8f77224 */ /* 0x040fe400078e02f7 */
[--C-:B------:R-:W-:Y:S01]  /*ce70*/  @!P3 IMAD.IADD R245, R245, 0x1, -R168.reuse ;  /* 0x00000001f5f5b824 */ /* 0x100fe200078e0aa8 */
[----:B------:R-:W-:Y:S01]  /*ce80*/  ISETP.GT.U32.AND P3, PT, R168, R238, PT ;  /* 0x000000eea800720c */ /* 0x000fe20003f64070 */
[----:B------:R-:W-:Y:S01]  /*ce90*/  @!P1 IMAD.IADD R244, R244, 0x1, -R168 ;  /* 0x00000001f4f49824 */ /* 0x000fe200078e0aa8 */
[----:B------:R-:W-:Y:S01]  /*cea0*/  ISETP.GT.U32.AND P1, PT, R168, R247, PT ;  /* 0x000000f7a800720c */ /* 0x000fe20003f24070 */
[----:B------:R-:W-:-:S02]  /*ceb0*/  VIADD R239, R2, 0xe9 ;  /* 0x000000e902ef7836 */ /* 0x000fc40000000000 */
[--C-:B------:R-:W-:Y:S01]  /*cec0*/  @!P6 IMAD.IADD R242, R242, 0x1, -R168.reuse ;  /* 0x00000001f2f2e824 */ /* 0x100fe200078e0aa8 */
[----:B------:R-:W-:Y:S01]  /*ced0*/  ISETP.GE.AND P6, PT, R3, RZ, PT ;  /* 0x000000ff0300720c */ /* 0x000fe20003fc6270 */
[----:B------:R-:W-:Y:S01]  /*cee0*/  @!P4 IMAD.IADD R243, R243, 0x1, -R168 ;  /* 0x00000001f3f3c824 */ /* 0x000fe200078e0aa8 */
[----:B------:R-:W-:Y:S01]  /*cef0*/  ISETP.GE.AND P4, PT, R251, RZ, PT ;  /* 0x000000fffb00720c */ /* 0x000fe20003f86270 */
[----:B0-----:R-:W-:Y:S01]  /*cf00*/  IMAD.MOV.U32 R4, RZ, RZ, R242 ;  /* 0x000000ffff047224 */ /* 0x001fe200078e00f2 */
[----:B------:R-:W-:Y:S01]  /*cf10*/  IABS R251, R239 ;  /* 0x000000ef00fb7213 */ /* 0x000fe20000000000 */
[----:B------:R-:W-:Y:S02]  /*cf20*/  VIADD R240, R2, 0xea ;  /* 0x000000ea02f07836 */ /* 0x000fe40000000000 */
[--C-:B------:R-:W-:Y:S01]  /*cf30*/  @!P3 IMAD.IADD R238, R238, 0x1, -R168.reuse ;  /* 0x00000001eeeeb824 */ /* 0x100fe200078e0aa8 */
[----:B------:R-:W-:Y:S01]  /*cf40*/  ISETP.GE.AND P3, PT, R248, RZ, PT ;  /* 0x000000fff800720c */ /* 0x000fe20003f66270 */
[----:B------:R-:W-:Y:S01]  /*cf50*/  @!P1 IMAD.IADD R247, R247, 0x1, -R168 ;  /* 0x00000001f7f79824 */ /* 0x000fe200078e0aa8 */
[----:B------:R-:W-:Y:S01]  /*cf60*/  IABS R249, R240 ;  /* 0x000000f000f97213 */ /* 0x000fe20000000000 */
[----:B------:R-:W-:Y:S01]  /*cf70*/  IMAD.MOV.U32 R248, RZ, RZ, R251 ;  /* 0x000000fffff87224 */ /* 0x000fe200078e00fb */
[C---:B------:R-:W-:Y:S01]  /*cf80*/  ISETP.GT.U32.AND P1, PT, R168.reuse, R238, PT ;  /* 0x000000eea800720c */ /* 0x040fe20003f24070 */
[----:B------:R-:W-:Y:S01]  /*cf90*/  @!P0 IMAD.MOV R4, RZ, RZ, -R4 ;  /* 0x000000ffff048224 */ /* 0x000fe200078e0a04 */
[----:B------:R-:W-:Y:S01]  /*cfa0*/  ISETP.GT.U32.AND P0, PT, R168, R247, PT ;  /* 0x000000f7a800720c */ /* 0x000fe20003f04070 */
[----:B------:R-:W-:-:S04]  /*cfb0*/  IMAD.HI.U32 R246, R0, R250, RZ ;  /* 0x000000fa00f67227 */ /* 0x000fc800078e00ff */
[----:B------:R-:W-:Y:S02]  /*cfc0*/  IMAD.MOV.U32 R5, RZ, RZ, R245 ;  /* 0x000000ffff057224 */ /* 0x000fe400078e00f5 */
[----:B------:R-:W-:-:S04]  /*cfd0*/  IMAD.HI.U32 R245, R0, R248, RZ ;  /* 0x000000f800f57227 */ /* 0x000fc800078e00ff */
[----:B------:R-:W-:Y:S02]  /*cfe0*/  IMAD.MOV R246, RZ, RZ, -R246 ;  /* 0x000000fffff67224 */ /* 0x000fe400078e0af6 */
[----:B------:R-:W-:Y:S02]  /*cff0*/  IMAD.MOV R242, RZ, RZ, -R245 ;  /* 0x000000fffff27224 */ /* 0x000fe400078e0af5 */
[C---:B------:R-:W-:Y:S02]  /*d000*/  IMAD R250, R168.reuse, R246, R250 ;  /* 0x000000f6a8fa7224 */ /* 0x040fe400078e02fa */
[----:B------:R-:W-:Y:S02]  /*d010*/  IMAD R248, R168, R242, R248 ;  /* 0x000000f2a8f87224 */ /* 0x000fe400078e02f8 */
[----:B------:R-:W-:-:S04]  /*d020*/  IMAD.HI.U32 R3, R0, R249, RZ ;  /* 0x000000f900037227 */ /* 0x000fc800078e00ff */
[----:B------:R-:W-:Y:S01]  /*d030*/  @!P5 IMAD.MOV R5, RZ, RZ, -R5 ;  /* 0x000000ffff05d224 */ /* 0x000fe200078e0a05 */
[C---:B------:R-:W-:Y:S01]  /*d040*/  ISETP.GT.U32.AND P5, PT, R168.reuse, R250, PT ;  /* 0x000000faa800720c */ /* 0x040fe20003fa4070 */
[--C-:B------:R-:W-:Y:S01]  /*d050*/  @!P0 IMAD.IADD R247, R247, 0x1, -R168.reuse ;  /* 0x00000001f7f78824 */ /* 0x100fe200078e0aa8 */
[----:B------:R-:W-:Y:S01]  /*d060*/  ISETP.GT.U32.AND P0, PT, R168, R248, PT ;  /* 0x000000f8a800720c */ /* 0x000fe20003f04070 */
[----:B------:R-:W-:Y:S01]  /*d070*/  IMAD.MOV R3, RZ, RZ, -R3 ;  /* 0x000000ffff037224 */ /* 0x000fe200078e0a03 */
[----:B------:R0:W-:Y:S01]  /*d080*/  STL [R1+0x7a8], R5 ;  /* 0x0007a80501007387 */ /* 0x0001e20000100800 */
[----:B------:R-:W-:Y:S01]  /*d090*/  @!P1 IMAD.IADD R238, R238, 0x1, -R168 ;  /* 0x00000001eeee9824 */ /* 0x000fe200078e0aa8 */
[----:B------:R-:W-:Y:S01]  /*d0a0*/  ISETP.GE.AND P1, PT, R240, RZ, PT ;  /* 0x000000fff000720c */ /* 0x000fe20003f26270 */
[----:B------:R-:W-:Y:S01]  /*d0b0*/  IMAD R249, R168, R3, R249 ;  /* 0x00000003a8f97224 */ /* 0x000fe200078e02f9 */
[----:B------:R1:W-:Y:S01]  /*d0c0*/  STL [R1+0x7ac], R4 ;  /* 0x0007ac0401007387 */ /* 0x0003e20000100800 */
[----:B------:R-:W-:-:S02]  /*d0d0*/  VIADD R240, R2, 0xe7 ;  /* 0x000000e702f07836 */ /* 0x000fc40000000000 */
[----:B------:R-:W-:Y:S02]  /*d0e0*/  VIADD R3, R2, 0xe8 ;  /* 0x000000e802037836 */ /* 0x000fe40000000000 */
[----:B------:R-:W-:Y:S01]  /*d0f0*/  @!P5 IMAD.IADD R250, R250, 0x1, -R168 ;  /* 0x00000001fafad824 */ /* 0x000fe200078e0aa8 */
[----:B------:R-:W-:Y:S01]  /*d100*/  ISETP.GE.AND P5, PT, R239, RZ, PT ;  /* 0x000000ffef00720c */ /* 0x000fe20003fa6270 */
[----:B0-----:R-:W-:Y:S01]  /*d110*/  IMAD.MOV.U32 R5, RZ, RZ, R244 ;  /* 0x000000ffff057224 */ /* 0x001fe200078e00f4 */
[----:B------:R-:W-:Y:S01]  /*d120*/  IABS R239, R240 ;  /* 0x000000f000ef7213 */ /* 0x000fe20000000000 */
[----:B------:R-:W-:Y:S01]  /*d130*/  @!P0 IMAD.IADD R248, R248, 0x1, -R168 ;  /* 0x00000001f8f88824 */ /* 0x000fe200078e0aa8 */
[----:B------:R-:W-:Y:S01]  /*d140*/  IABS R245, R3 ;  /* 0x0000000300f57213 */ /* 0x000fe20000000000 */
[----:B-1----:R-:W-:Y:S02]  /*d150*/  IMAD.MOV.U32 R4, RZ, RZ, R243 ;  /* 0x000000ffff047224 */ /* 0x002fe400078e00f3 */
[----:B------:R-:W-:Y:S01]  /*d160*/  @!P2 IMAD.MOV R5, RZ, RZ, -R5 ;  /* 0x000000ffff05a224 */ /* 0x000fe200078e0a05 */
[----:B------:R-:W-:Y:S01]  /*d170*/  ISETP.GE.AND P2, PT, R241, RZ, PT ;  /* 0x000000fff100720c */ /* 0x000fe20003f46270 */
[----:B------:R-:W-:Y:S01]  /*d180*/  @!P6 IMAD.MOV R4, RZ, RZ, -R4 ;  /* 0x000000ffff04e224 */ /* 0x000fe200078e0a04 */
[----:B------:R-:W-:Y:S01]  /*d190*/  ISETP.GT.U32.AND P6, PT, R168, R249, PT ;  /* 0x000000f9a800720c */ /* 0x000fe20003fc4070 */
[----:B------:R-:W-:Y:S01]  /*d1a0*/  IMAD.HI.U32 R241, R0, R239, RZ ;  /* 0x000000ef00f17227 */ /* 0x000fe200078e00ff */
[----:B------:R-:W-:Y:S01]  /*d1b0*/  ISETP.GT.U32.AND P0, PT, R168, R248, PT ;  /* 0x000000f8a800720c */ /* 0x000fe20003f04070 */
[----:B------:R-:W-:Y:S02]  /*d1c0*/  STL [R1+0x7b0], R5 ;  /* 0x0007b00501007387 */ /* 0x000fe40000100800 */
[----:B------:R-:W-:-:S02]  /*d1d0*/  IMAD.MOV R241, RZ, RZ, -R241 ;  /* 0x000000fffff17224 */ /* 0x000fc400078e0af1 */
[----:B------:R-:W-:Y:S01]  /*d1e0*/  IMAD.HI.U32 R242, R0, R245, RZ ;  /* 0x000000f500f27227 */ /* 0x000fe200078e00ff */
[----:B------:R0:W-:Y:S03]  /*d1f0*/  STL [R1+0x7b4], R4 ;  /* 0x0007b40401007387 */ /* 0x0001e60000100800 */
[C---:B------:R-:W-:Y:S02]  /*d200*/  IMAD R239, R168.reuse, R241, R239 ;  /* 0x000000f1a8ef7224 */ /* 0x040fe400078e02ef */
[----:B------:R-:W-:Y:S01]  /*d210*/  @!P6 IMAD.IADD R249, R249, 0x1, -R168 ;  /* 0x00000001f9f9e824 */ /* 0x000fe200078e0aa8 */
[----:B------:R-:W-:Y:S01]  /*d220*/  ISETP.GT.U32.AND P6, PT, R168, R250, PT ;  /* 0x000000faa800720c */ /* 0x000fe20003fc4070 */
[----:B------:R-:W-:Y:S02]  /*d230*/  IMAD.MOV R242, RZ, RZ, -R242 ;  /* 0x000000fffff27224 */ /* 0x000fe400078e0af2 */
[----:B------:R-:W-:Y:S01]  /*d240*/  @!P0 IMAD.IADD R248, R248, 0x1, -R168 ;  /* 0x00000001f8f88824 */ /* 0x000fe200078e0aa8 */
[----:B------:R-:W-:Y:S01]  /*d250*/  ISETP.GT.U32.AND P0, PT, R168, R239, PT ;  /* 0x000000efa800720c */ /* 0x000fe20003f04070 */
[----:B0-----:R-:W-:-:S02]  /*d260*/  IMAD.MOV.U32 R4, RZ, RZ, R238 ;  /* 0x000000ffff047224 */ /* 0x001fc400078e00ee */
[C---:B------:R-:W-:Y:S02]  /*d270*/  IMAD R245, R168.reuse, R242, R245 ;  /* 0x000000f2a8f57224 */ /* 0x040fe400078e02f5 */
[----:B------:R-:W-:Y:S01]  /*d280*/  @!P4 IMAD.MOV R4, RZ, RZ, -R4 ;  /* 0x000000ffff04c224 */ /* 0x000fe200078e0a04 */
[----:B------:R-:W-:Y:S01]  /*d290*/  ISETP.GT.U32.AND P4, PT, R168, R249, PT ;  /* 0x000000f9a800720c */ /* 0x000fe20003f84070 */
[----:B------:R-:W-:Y:S02]  /*d2a0*/  VIADD R241, R2, 0xe4 ;  /* 0x000000e402f17836 */ /* 0x000fe40000000000 */
[--C-:B------:R-:W-:Y:S01]  /*d2b0*/  @!P6 IMAD.IADD R250, R250, 0x1, -R168.reuse ;  /* 0x00000001fafae824 */ /* 0x100fe200078e0aa8 */
[----:B------:R-:W-:Y:S01]  /*d2c0*/  ISETP.GT.U32.AND P6, PT, R168, R245, PT ;  /* 0x000000f5a800720c */ /* 0x000fe20003fc4070 */
[C---:B------:R-:W-:Y:S01]  /*d2d0*/  VIADD R243, R2.reuse, 0xe6 ;  /* 0x000000e602f37836 */ /* 0x040fe20000000000 */
[----:B------:R0:W-:Y:S01]  /*d2e0*/  STL [R1+0x7b8], R4 ;  /* 0x0007b80401007387 */ /* 0x0001e20000100800 */
[----:B------:R-:W-:Y:S01]  /*d2f0*/  IMAD.MOV.U32 R5, RZ, RZ, R247 ;  /* 0x000000ffff057224 */ /* 0x000fe200078e00f7 */
[----:B------:R-:W-:Y:S01]  /*d300*/  IABS R244, R241 ;  /* 0x000000f100f47213 */ /* 0x000fe20000000000 */
[----:B------:R-:W-:Y:S01]  /*d310*/  @!P0 IMAD.IADD R239, R239, 0x1, -R168 ;  /* 0x00000001efef8824 */ /* 0x000fe200078e0aa8 */
[----:B------:R-:W-:Y:S01]  /*d320*/  IABS R246, R243 ;  /* 0x000000f300f67213 */ /* 0x000fe20000000000 */
[----:B------:R-:W-:-:S02]  /*d330*/  VIADD R238, R2, 0xe5 ;  /* 0x000000e502ee7836 */ /* 0x000fc40000000000 */
[----:B------:R-:W-:Y:S02]  /*d340*/  @!P3 IMAD.MOV R5, RZ, RZ, -R5 ;  /* 0x000000ffff05b224 */ /* 0x000fe400078e0a05 */
[----:B------:R-:W-:Y:S01]  /*d350*/  @!P4 IMAD.IADD R249, R249, 0x1, -R168 ;  /* 0x00000001f9f9c824 */ /* 0x000fe200078e0aa8 */
[----:B------:R-:W-:Y:S01]  /*d360*/  IABS R242, R238 ;  /* 0x000000ee00f27213 */ /* 0x000fe20000000000 */
[----:B0-----:R-:W-:Y:S01]  /*d370*/  IMAD.MOV.U32 R4, RZ, RZ, R250 ;  /* 0x000000ffff047224 */ /* 0x001fe200078e00fa */
[----:B------:R0:W-:Y:S01]  /*d380*/  STL [R1+0x740], R5 ;  /* 0x0007400501007387 */ /* 0x0001e20000100800 */
[----:B------:R-:W-:Y:S01]  /*d390*/  @!P6 IMAD.IADD R245, R245, 0x1, -R168 ;  /* 0x00000001f5f5e824 */ /* 0x000fe200078e0aa8 */
[----:B------:R-:W-:Y:S01]  /*d3a0*/  ISETP.GE.AND P4, PT, R3, RZ, PT ;  /* 0x000000ff0300720c */ /* 0x000fe20003f86270 */
[----:B------:R-:W-:Y:S01]  /*d3b0*/  @!P2 IMAD.MOV R4, RZ, RZ, -R4 ;  /* 0x000000ffff04a224 */ /* 0x000fe200078e0a04 */
[----:B------:R-:W-:Y:S01]  /*d3c0*/  ISETP.GT.U32.AND P2, PT, R168, R239, PT ;  /* 0x000000efa800720c */ /* 0x000fe20003f44070 */
[----:B------:R-:W-:Y:S01]  /*d3d0*/  IMAD.HI.U32 R247, R0, R244, RZ ;  /* 0x000000f400f77227 */ /* 0x000fe200078e00ff */
[----:B------:R-:W-:-:S02]  /*d3e0*/  ISETP.GT.U32.AND P0, PT, R168, R245, PT ;  /* 0x000000f5a800720c */ /* 0x000fc40003f04070 */
[----:B------:R1:W-:Y:S01]  /*d3f0*/  STL [R1+0x744], R4 ;  /* 0x0007440401007387 */ /* 0x0003e20000100800 */
[----:B------:R-:W-:Y:S01]  /*d400*/  IMAD.HI.U32 R251, R0, R246, RZ ;  /* 0x000000f600fb7227 */ /* 0x000fe200078e00ff */
[----:B------:R-:W-:-:S03]  /*d410*/  ISETP.GE.AND P6, PT, R240, RZ, PT ;  /* 0x000000fff000720c */ /* 0x000fc60003fc6270 */
[----:B0-----:R-:W-:Y:S02]  /*d420*/  IMAD.MOV.U32 R5, RZ, RZ, R249 ;  /* 0x000000ffff057224 */ /* 0x001fe400078e00f9 */
[----:B------:R-:W-:Y:S02]  /*d430*/  IMAD.MOV R247, RZ, RZ, -R247 ;  /* 0x000000fffff77224 */ /* 0x000fe400078e0af7 */
[----:B------:R-:W-:-:S04]  /*d440*/  IMAD.HI.U32 R3, R0, R242, RZ ;  /* 0x000000f200037227 */ /* 0x000fc800078e00ff */
[----:B------:R-:W-:Y:S02]  /*d450*/  IMAD.MOV R251, RZ, RZ, -R251 ;  /* 0x000000fffffb7224 */ /* 0x000fe400078e0afb */
[----:B------:R-:W-:Y:S01]  /*d460*/  @!P1 IMAD.MOV R5, RZ, RZ, -R5 ;  /* 0x000000ffff059224 */ /* 0x000fe200078e0a05 */
[----:B------:R-:W-:Y:S01]  /*d470*/  ISETP.GE.AND P1, PT, R243, RZ, PT ;  /* 0x000000fff300720c */ /* 0x000fe20003f26270 */
[C---:B------:R-:W-:Y:S02]  /*d480*/  IMAD R243, R168.reuse, R247, R244 ;  /* 0x000000f7a8f37224 */ /* 0x040fe400078e02f4 */
[----:B------:R-:W-:Y:S01]  /*d490*/  IMAD.MOV R3, RZ, RZ, -R3 ;  /* 0x000000ffff037224 */ /* 0x000fe200078e0a03 */
[----:B------:R-:W-:Y:S01]  /*d4a0*/  STL [R1+0x754], R5 ;  /* 0x0007540501007387 */ /* 0x000fe20000100800 */
[----:B------:R-:W-:Y:S02]  /*d4b0*/  IMAD R246, R168, R251, R246 ;  /* 0x000000fba8f67224 */ /* 0x000fe400078e02f6 */
[----:B-1----:R-:W-:-:S02]  /*d4c0*/  IMAD.MOV.U32 R4, RZ, RZ, R248 ;  /* 0x000000ffff047224 */ /* 0x002fc400078e00f8 */
[----:B------:R-:W-:Y:S01]  /*d4d0*/  @!P2 IMAD.IADD R239, R239, 0x1, -R168 ;  /* 0x00000001efefa824 */ /* 0x000fe200078e0aa8 */
[C---:B------:R-:W-:Y:S01]  /*d4e0*/  ISETP.GT.U32.AND P2, PT, R168.reuse, R243, PT ;  /* 0x000000f3a800720c */ /* 0x040fe20003f44070 */
[C---:B------:R-:W-:Y:S01]  /*d4f0*/  IMAD R242, R168.reuse, R3, R242 ;  /* 0x00000003a8f27224 */ /* 0x040fe200078e02f2 */
[C---:B------:R-:W-:Y:S01]  /*d500*/  ISETP.GT.U32.AND P3, PT, R168.reuse, R246, PT ;  /* 0x000000f6a800720c */ /* 0x040fe20003f64070 */
[----:B------:R-:W-:Y:S02]  /*d510*/  @!P5 IMAD.MOV R4, RZ, RZ, -R4 ;  /* 0x000000ffff04d224 */ /* 0x000fe400078e0a04 */
[----:B------:R-:W-:Y:S01]  /*d520*/  @!P0 IMAD.IADD R245, R245, 0x1, -R168 ;  /* 0x00000001f5f58824 */ /* 0x000fe200078e0aa8 */
[----:B------:R-:W-:Y:S01]  /*d530*/  ISETP.GT.U32.AND P5, PT, R168, R242, PT ;  /* 0x000000f2a800720c */ /* 0x000fe20003fa4070 */
[----:B------:R-:W-:Y:S01]  /*d540*/  VIADD R240, R2, 0xe3 ;  /* 0x000000e302f07836 */ /* 0x000fe20000000000 */
[----:B------:R0:W-:Y:S01]  /*d550*/  STL [R1+0x798], R4 ;  /* 0x0007980401007387 */ /* 0x0001e20000100800 */
[----:B------:R-:W-:Y:S01]  /*d560*/  ISETP.GE.AND P0, PT, R238, RZ, PT ;  /* 0x000000ffee00720c */ /* 0x000fe20003f06270 */
[----:B------:R-:W-:-:S02]  /*d570*/  VIADD R238, R2, 0xe2 ;  /* 0x000000e202ee7836 */ /* 0x000fc40000000000 */
[----:B------:R-:W-:Y:S01]  /*d580*/  IABS R3, R240 ;  /* 0x000000f000037213 */ /* 0x000fe20000000000 */
[--C-:B------:R-:W-:Y:S02]  /*d590*/  @!P2 IMAD.IADD R243, R243, 0x1, -R168.reuse ;  /* 0x00000001f3f3a824 */ /* 0x100fe400078e0aa8 */
[----:B------:R-:W-:Y:S01]  /*d5a0*/  @!P3 IMAD.IADD R246, R246, 0x1, -R168 ;  /* 0x00000001f6f6b824 */ /* 0x000fe200078e0aa8 */
[----:B------:R-:W-:Y:S01]  /*d5b0*/  ISETP.GE.AND P3, PT, R241, RZ, PT ;  /* 0x000000fff100720c */ /* 0x000fe20003f66270 */
[----:B------:R-:W-:Y:S01]  /*d5c0*/  IMAD.HI.U32 R244, R0, R3, RZ ;  /* 0x0000000300f47227 */ /* 0x000fe200078e00ff */
[----:B------:R-:W-:-:S03]  /*d5d0*/  ISETP.GT.U32.AND P2, PT, R168, R243, PT ;  /* 0x000000f3a800720c */ /* 0x000fc60003f44070 */
[----:B0-----:R-:W-:Y:S01]  /*d5e0*/  IMAD.MOV.U32 R4, RZ, RZ, R245 ;  /* 0x000000ffff047224 */ /* 0x001fe200078e00f5 */
[----:B------:R-:W-:Y:S01]  /*d5f0*/  IABS R245, R238 ;  /* 0x000000ee00f57213 */ /* 0x000fe20000000000 */
[----:B------:R-:W-:Y:S01]  /*d600*/  @!P5 IMAD.IADD R242, R242, 0x1, -R168 ;  /* 0x00000001f2f2d824 */ /* 0x000fe200078e0aa8 */
[C---:B------:R-:W-:Y:S01]  /*d610*/  ISETP.GT.U32.AND P5, PT, R168.reuse, R246, PT ;  /* 0x000000f6a800720c */ /* 0x040fe20003fa4070 */
[----:B------:R-:W-:Y:S02]  /*d620*/  @!P4 IMAD.MOV R4, RZ, RZ, -R4 ;  /* 0x000000ffff04c224 */ /* 0x000fe400078e0a04 */
[----:B------:R-:W-:Y:S01]  /*d630*/  IMAD.MOV R244, RZ, RZ, -R244 ;  /* 0x000000fffff47224 */ /* 0x000fe200078e0af4 */
[----:B------:R-:W-:Y:S01]  /*d640*/  ISETP.GT.U32.AND P4, PT, R168, R242, PT ;  /* 0x000000f2a800720c */ /* 0x000fe20003f84070 */
[----:B------:R-:W-:Y:S01]  /*d650*/  VIADD R241, R2, 0xe1 ;  /* 0x000000e102f17836 */ /* 0x000fe20000000000 */
[----:B------:R0:W-:Y:S01]  /*d660*/  STL [R1+0x79c], R4 ;  /* 0x00079c0401007387 */ /* 0x0001e20000100800 */
[----:B------:R-:W-:-:S02]  /*d670*/  IMAD R3, R168, R244, R3 ;  /* 0x000000f4a8037224 */ /* 0x000fc400078e0203 */
[--C-:B------:R-:W-:Y:S01]  /*d680*/  @!P2 IMAD.IADD R243, R243, 0x1, -R168.reuse ;  /* 0x00000001f3f3a824 */ /* 0x100fe200078e0aa8 */
[----:B------:R-:W-:Y:S01]  /*d690*/  IABS R244, R241 ;  /* 0x000000f100f47213 */ /* 0x000fe20000000000 */
[----:B------:R-:W-:Y:S02]  /*d6a0*/  VIADD R252, R2, 0xd0 ;  /* 0x000000d002fc7836 */ /* 0x000fe40000000000 */
[----:B------:R-:W-:Y:S01]  /*d6b0*/  @!P5 IMAD.IADD R246, R246, 0x1, -R168 ;  /* 0x00000001f6f6d824 */ /* 0x000fe200078e0aa8 */
[----:B------:R-:W-:Y:S01]  /*d6c0*/  ISETP.GT.U32.AND P5, PT, R168, R3, PT ;  /* 0x00000003a800720c */ /* 0x000fe20003fa4070 */
[----:B------:R-:W-:-:S04]  /*d6d0*/  IMAD.HI.U32 R248, R0, R244, RZ ;  /* 0x000000f400f87227 */ /* 0x000fc800078e00ff */
[----:B0-----:R-:W-:Y:S02]  /*d6e0*/  IMAD.MOV.U32 R4, RZ, RZ, R239 ;  /* 0x000000ffff047224 */ /* 0x001fe400078e00ef */
[----:B------:R-:W-:-:S04]  /*d6f0*/  IMAD.HI.U32 R239, R0, R245, RZ ;  /* 0x000000f500ef7227 */ /* 0x000fc800078e00ff */
[----:B------:R-:W-:Y:S02]  /*d700*/  IMAD.MOV R239, RZ, RZ, -R239 ;  /* 0x000000ffffef7224 */ /* 0x000fe400078e0aef */
[----:B------:R-:W-:Y:S01]  /*d710*/  @!P6 IMAD.MOV R4, RZ, RZ, -R4 ;  /* 0x000000ffff04e224 */ /* 0x000fe200078e0a04 */
[----:B------:R-:W-:Y:S01]  /*d720*/  ISETP.GE.AND P6, PT, R240, RZ, PT ;  /* 0x000000fff000720c */ /* 0x000fe20003fc6270 */
[----:B------:R-:W-:Y:S02]  /*d730*/  IMAD R245, R168, R239, R245 ;  /* 0x000000efa8f57224 */ /* 0x000fe400078e02f5 */
[----:B------:R-:W-:Y:S01]  /*d740*/  @!P4 IMAD.IADD R242, R242, 0x1, -R168 ;  /* 0x00000001f2f2c824 */ /* 0x000fe200078e0aa8 */
[----:B------:R-:W-:Y:S01]  /*d750*/  ISETP.GE.AND P4, PT, R238, RZ, PT ;  /* 0x000000ffee00720c */ /* 0x000fe20003f86270 */
[----:B------:R-:W-:Y:S01]  /*d760*/  VIADD R238, R2, 0xe0 ;  /* 0x000000e002ee7836 */ /* 0x000fe20000000000 */
[----:B------:R-:W-:Y:S01]  /*d770*/  ISETP.GT.U32.AND P2, PT, R168, R245, PT ;  /* 0x000000f5a800720c */ /* 0x000fe20003f44070 */
[----:B------:R0:W-:Y:S01]  /*d780*/  STL [R1+0x7a4], R4 ;  /* 0x0007a40401007387 */ /* 0x0001e20000100800 */
[----:B------:R-:W-:-:S02]  /*d790*/  IMAD.MOV R248, RZ, RZ, -R248 ;  /* 0x000000fffff87224 */ /* 0x000fc400078e0af8 */
[----:B------:R-:W-:Y:S01]  /*d7a0*/  IABS R240, R238 ;  /* 0x000000ee00f07213 */ /* 0x000fe20000000000 */
[----:B------:R-:W-:Y:S02]  /*d7b0*/  @!P5 IMAD.IADD R3, R3, 0x1, -R168 ;  /* 0x000000010303d824 */ /* 0x000fe400078e0aa8 */
[C---:B------:R-:W-:Y:S02]  /*d7c0*/  IMAD R244, R168.reuse, R248, R244 ;  /* 0x000000f8a8f47224 */ /* 0x040fe400078e02f4 */
[----:B------:R-:W-:Y:S01]  /*d7d0*/  IMAD.MOV.U32 R5, RZ, RZ, R242 ;  /* 0x000000ffff057224 */ /* 0x000fe200078e00f2 */
[----:B------:R-:W-:Y:S01]  /*d7e0*/  ISETP.GT.U32.AND P5, PT, R168, R3, PT ;  /* 0x00000003a800720c */ /* 0x000fe20003fa4070 */
[----:B0-----:R-:W-:Y:S02]  /*d7f0*/  IMAD.MOV.U32 R4, RZ, RZ, R246 ;  /* 0x000000ffff047224 */ /* 0x001fe400078e00f6 */
[----:B------:R-:W-:Y:S02]  /*d800*/  @!P2 IMAD.IADD R245, R245, 0x1, -R168 ;  /* 0x00000001f5f5a824 */ /* 0x000fe400078e0aa8 */
[----:B------:R-:W-:Y:S01]  /*d810*/  @!P1 IMAD.MOV R4, RZ, RZ, -R4 ;  /* 0x000000ffff049224 */ /* 0x000fe200078e0a04 */
[----:B------:R-:W-:Y:S01]  /*d820*/  ISETP.GE.AND P1, PT, R241, RZ, PT ;  /* 0x000000fff100720c */ /* 0x000fe20003f26270 */
[----:B------:R-:W-:Y:S01]  /*d830*/  VIADD R239, R2, 0xdf ;  /* 0x000000df02ef7836 */ /* 0x000fe20000000000 */
[----:B------:R-:W-:Y:S01]  /*d840*/  ISETP.GT.U32.AND P2, PT, R168, R245, PT ;  /* 0x000000f5a800720c */ /* 0x000fe20003f44070 */
[----:B------:R-:W-:Y:S01]  /*d850*/  IMAD.HI.U32 R241, R0, R240, RZ ;  /* 0x000000f000f17227 */ /* 0x000fe200078e00ff */
[----:B------:R0:W-:Y:S02]  /*d860*/  STL [R1+0x7a0], R4 ;  /* 0x0007a00401007387 */ /* 0x0001e40000100800 */
[----:B------:R-:W-:Y:S01]  /*d870*/  IABS R247, R239 ;  /* 0x000000ef00f77213 */ /* 0x000fe20000000000 */
[----:B------:R-:W-:Y:S01]  /*d880*/  @!P0 IMAD.MOV R5, RZ, RZ, -R5 ;  /* 0x000000ffff058224 */ /* 0x000fe200078e0a05 */
[----:B------:R-:W-:Y:S01]  /*d890*/  ISETP.GT.U32.AND P0, PT, R168, R244, PT ;  /* 0x000000f4a800720c */ /* 0x000fe20003f04070 */
[----:B------:R-:W-:-:S02]  /*d8a0*/  IMAD.MOV R241, RZ, RZ, -R241 ;  /* 0x000000fffff17224 */ /* 0x000fc400078e0af1 */
[----:B------:R-:W-:Y:S01]  /*d8b0*/  IMAD.HI.U32 R242, R0, R247, RZ ;  /* 0x000000f700f27227 */ /* 0x000fe200078e00ff */
[----:B------:R1:W-:Y:S03]  /*d8c0*/  STL [R1+0x77c], R5 ;  /* 0x00077c0501007387 */ /* 0x0003e60000100800 */
[C---:B------:R-:W-:Y:S02]  /*d8d0*/  IMAD R240, R168.reuse, R241, R240 ;  /* 0x000000f1a8f07224 */ /* 0x040fe400078e02f0 */
[----:B------:R-:W-:Y:S02]  /*d8e0*/  @!P2 IMAD.IADD R245, R245, 0x1, -R168 ;  /* 0x00000001f5f5a824 */ /* 0x000fe400078e0aa8 */
[----:B------:R-:W-:Y:S01]  /*d8f0*/  IMAD.MOV R242, RZ, RZ, -R242 ;  /* 0x000000fffff27224 */ /* 0x000fe200078e0af2 */
[----:B------:R-:W-:Y:S01]  /*d900*/  ISETP.GT.U32.AND P2, PT, R168, R240, PT ;  /* 0x000000f0a800720c */ /* 0x000fe20003f44070 */
[--C-:B------:R-:W-:Y:S01]  /*d910*/  @!P5 IMAD.IADD R3, R3, 0x1, -R168.reuse ;  /* 0x000000010303d824 */ /* 0x100fe200078e0aa8 */
[----:B------:R-:W-:Y:S01]  /*d920*/  ISETP.GE.AND P5, PT, R239, RZ, PT ;  /* 0x000000ffef00720c */ /* 0x000fe20003fa6270 */
[----:B------:R-:W-:-:S02]  /*d930*/  @!P0 IMAD.IADD R244, R244, 0x1, -R168 ;  /* 0x00000001f4f48824 */ /* 0x000fc400078e0aa8 */
[----:B0-----:R-:W-:Y:S02]  /*d940*/  IMAD.MOV.U32 R4, RZ, RZ, R243 ;  /* 0x000000ffff047224 */ /* 0x001fe400078e00f3 */
[C---:B------:R-:W-:Y:S01]  /*d950*/  IMAD R247, R168.reuse, R242, R247 ;  /* 0x000000f2a8f77224 */ /* 0x040fe200078e02f7 */
[----:B------:R-:W-:Y:S01]  /*d960*/  ISETP.GT.U32.AND P0, PT, R168, R244, PT ;  /* 0x000000f4a800720c */ /* 0x000fe20003f04070 */
[----:B-1----:R-:W-:Y:S02]  /*d970*/  IMAD.MOV.U32 R5, RZ, RZ, R3 ;  /* 0x000000ffff057224 */ /* 0x002fe400078e0003 */
[----:B------:R-:W-:Y:S01]  /*d980*/  @!P3 IMAD.MOV R4, RZ, RZ, -R4 ;  /* 0x000000ffff04b224 */ /* 0x000fe200078e0a04 */
[----:B------:R-:W-:Y:S01]  /*d990*/  ISETP.GE.AND P3, PT, R238, RZ, PT ;  /* 0x000000ffee00720c */ /* 0x000fe20003f66270 */
[----:B------:R-:W-:Y:S01]  /*d9a0*/  @!P6 IMAD.MOV R5, RZ, RZ, -R5 ;  /* 0x000000ffff05e224 */ /* 0x000fe200078e0a05 */
[----:B------:R-:W-:Y:S01]  /*d9b0*/  ISETP.GT.U32.AND P6, PT, R168, R247, PT ;  /* 0x000000f7a800720c */ /* 0x000fe20003fc4070 */
[----:B------:R-:W-:Y:S01]  /*d9c0*/  @!P2 IMAD.IADD R240, R240, 0x1, -R168 ;  /* 0x00000001f0f0a824 */ /* 0x000fe200078e0aa8 */
[----:B------:R0:W-:Y:S01]  /*d9d0*/  STL [R1+0x780], R4 ;  /* 0x0007800401007387 */ /* 0x0001e20000100800 */
[----:B------:R-:W-:-:S02]  /*d9e0*/  VIADD R243, R2, 0xde ;  /* 0x000000de02f37836 */ /* 0x000fc40000000000 */
[----:B------:R-:W-:Y:S01]  /*d9f0*/  VIADD R242, R2, 0xdd ;  /* 0x000000dd02f27836 */ /* 0x000fe20000000000 */
[----:B------:R-:W-:Y:S01]  /*da00*/  ISETP.GT.U32.AND P2, PT, R168, R240, PT ;  /* 0x000000f0a800720c */ /* 0x000fe20003f44070 */
[--C-:B------:R-:W-:Y:S01]  /*da10*/  @!P0 IMAD.IADD R244, R244, 0x1, -R168.reuse ;  /* 0x00000001f4f48824 */ /* 0x100fe200078e0aa8 */
[----:B------:R-:W-:Y:S01]  /*da20*/  IABS R239, R243 ;  /* 0x000000f300ef7213 */ /* 0x000fe20000000000 */
[----:B------:R-:W-:Y:S01]  /*da30*/  STL [R1+0x794], R5 ;  /* 0x0007940501007387 */ /* 0x000fe20000100800 */
[----:B------:R-:W-:Y:S01]  /*da40*/  IABS R241, R242 ;  /* 0x000000f200f17213 */ /* 0x000fe20000000000 */
[----:B------:R-:W-:Y:S01]  /*da50*/  VIADD R238, R2, 0xdc ;  /* 0x000000dc02ee7836 */ /* 0x000fe20000000000 */
[----:B------:R-:W-:Y:S01]  /*da60*/  ISETP.GE.AND P0, PT, R242, RZ, PT ;  /* 0x000000fff200720c */ /* 0x000fe20003f06270 */
[----:B0-----:R-:W-:Y:S02]  /*da70*/  IMAD.MOV.U32 R4, RZ, RZ, R245 ;  /* 0x000000ffff047224 */ /* 0x001fe400078e00f5 */
[----:B------:R-:W-:Y:S01]  /*da80*/  @!P6 IMAD.IADD R247, R247, 0x1, -R168 ;  /* 0x00000001f7f7e824 */ /* 0x000fe200078e0aa8 */
[----:B------:R-:W-:Y:S01]  /*da90*/  IABS R3, R238 ;  /* 0x000000ee00037213 */ /* 0x000fe20000000000 */
[----:B------:R-:W-:Y:S01]  /*daa0*/  @!P4 IMAD.MOV R4, RZ, RZ, -R4 ;  /* 0x000000ffff04c224 */ /* 0x000fe200078e0a04 */
[----:B------:R-:W-:Y:S01]  /*dab0*/  ISETP.GE.AND P4, PT, R243, RZ, PT ;  /* 0x000000fff300720c */ /* 0x000fe20003f86270 */
[----:B------:R-:W-:Y:S01]  /*dac0*/  IMAD.HI.U32 R245, R0, R239, RZ ;  /* 0x000000ef00f57227 */ /* 0x000fe200078e00ff */
[----:B------:R-:W-:-:S02]  /*dad0*/  ISETP.GT.U32.AND P6, PT, R168, R247, PT ;  /* 0x000000f7a800720c */ /* 0x000fc40003fc4070 */
[----:B------:R0:W-:Y:S01]  /*dae0*/  STL [R1+0x790], R4 ;  /* 0x0007900401007387 */ /* 0x0001e20000100800 */
[----:B------:R-:W-:-:S04]  /*daf0*/  IMAD.HI.U32 R242, R0, R241, RZ ;  /* 0x000000f100f27227 */ /* 0x000fc800078e00ff */
[----:B------:R-:W-:Y:S02]  /*db00*/  IMAD.MOV R245, RZ, RZ, -R245 ;  /* 0x000000fffff57224 */ /* 0x000fe400078e0af5 */
[----:B------:R-:W-:Y:S02]  /*db10*/  IMAD.MOV R242, RZ, RZ, -R242 ;  /* 0x000000fffff27224 */ /* 0x000fe400078e0af2 */
[----:B------:R-:W-:Y:S02]  /*db20*/  @!P2 IMAD.IADD R240, R240, 0x1, -R168 ;  /* 0x00000001f0f0a824 */ /* 0x000fe400078e0aa8 */
[----:B0-----:R-:W-:Y:S02]  /*db30*/  IMAD.MOV.U32 R4, RZ, RZ, R244 ;  /* 0x000000ffff047224 */ /* 0x001fe400078e00f4 */
[----:B------:R-:W-:Y:S02]  /*db40*/  IMAD R239, R168, R245, R239 ;  /* 0x000000f5a8ef7224 */ /* 0x000fe400078e02ef */
[----:B------:R-:W-:Y:S01]  /*db50*/  @!P1 IMAD.MOV R4, RZ, RZ, -R4 ;  /* 0x000000ffff049224 */ /* 0x000fe200078e0a04 */
[----:B------:R-:W-:Y:S01]  /*db60*/  ISETP.GE.AND P1, PT, R238, RZ, PT ;  /* 0x000000ffee00720c */ /* 0x000fe20003f26270 */
[C---:B------:R-:W-:Y:S01]  /*db70*/  IMAD R238, R168.reuse, R242, R241 ;  /* 0x000000f2a8ee7224 */ /* 0x040fe200078e02f1 */
[----:B------:R-:W-:Y:S01]  /*db80*/  ISETP.GT.U32.AND P2, PT, R168, R239, PT ;  /* 0x000000efa800720c */ /* 0x000fe20003f44070 */
[----:B------:R-:W-:Y:S01]  /*db90*/  IMAD.HI.U32 R243, R0, R3, RZ ;  /* 0x0000000300f37227 */ /* 0x000fe200078e00ff */
[----:B------:R0:W-:Y:S03]  /*dba0*/  STL [R1+0x788], R4 ;  /* 0x0007880401007387 */ /* 0x0001e60000100800 */
[----:B------:R-:W-:-:S02]  /*dbb0*/  IMAD.MOV R243, RZ, RZ, -R243 ;  /* 0x000000fffff37224 */ /* 0x000fc400078e0af3 */
[----:B------:R-:W-:Y:S02]  /*dbc0*/  @!P6 IMAD.IADD R247, R247, 0x1, -R168 ;  /* 0x00000001f7f7e824 */ /* 0x000fe400078e0aa8 */
[----:B------:R-:W-:Y:S02]  /*dbd0*/  IMAD R3, R168, R243, R3 ;  /* 0x000000f3a8037224 */ /* 0x000fe400078e0203 */
[----:B------:R-:W-:Y:S02]  /*dbe0*/  VIADD R243, R2, 0xdb ;  /* 0x000000db02f37836 */ /* 0x000fe40000000000 */
[----:B0-----:R-:W-:Y:S02]  /*dbf0*/  IMAD.MOV.U32 R4, RZ, RZ, R240 ;  /* 0x000000ffff047224 */ /* 0x001fe400078e00f0 */
[----:B------:R-:W-:Y:S01]  /*dc00*/  @!P2 IMAD.IADD R239, R239, 0x1, -R168 ;  /* 0x00000001efefa824 */ /* 0x000fe200078e0aa8 */
[----:B------:R-:W-:Y:S01]  /*dc10*/  ISETP.GE.AND P6, PT, R243, RZ, PT ;  /* 0x000000fff300720c */ /* 0x000fe20003fc6270 */
[----:B------:R-:W-:Y:S01]  /*dc20*/  @!P3 IMAD.MOV R4, RZ, RZ, -R4 ;  /* 0x000000ffff04b224 */ /* 0x000fe200078e0a04 */
[----:B------:R-:W-:Y:S01]  /*dc30*/  ISETP.GT.U32.AND P3, PT, R168, R238, PT ;  /* 0x000000eea800720c */ /* 0x000fe20003f64070 */
[----:B------:R-:W-:Y:S01]  /*dc40*/  VIADD R240, R2, 0xda ;  /* 0x000000da02f07836 */ /* 0x000fe20000000000 */
[----:B------:R-:W-:Y:S01]  /*dc50*/  ISETP.GT.U32.AND P2, PT, R168, R239, PT ;  /* 0x000000efa800720c */ /* 0x000fe20003f44070 */
[C---:B------:R-:W-:Y:S01]  /*dc60*/  VIADD R242, R2.reuse, 0xd8 ;  /* 0x000000d802f27836 */ /* 0x040fe20000000000 */
[----:B------:R0:W-:Y:S01]  /*dc70*/  STL [R1+0x78c], R4 ;  /* 0x00078c0401007387 */ /* 0x0001e20000100800 */
[----:B------:R-:W-:Y:S01]  /*dc80*/  IABS R243, R243 ;  /* 0x000000f300f37213 */ /* 0x000fe20000000000 */
[C---:B------:R-:W-:Y:S01]  /*dc90*/  VIADD R241, R2.reuse, 0xd9 ;  /* 0x000000d902f17836 */ /* 0x040fe20000000000 */
[----:B------:R-:W-:Y:S01]  /*dca0*/  IABS R244, R240 ;  /* 0x000000f000f47213 */ /* 0x000fe20000000000 */
[----:B------:R-:W-:Y:S01]  /*dcb0*/  VIADD R251, R2, 0xcd ;  /* 0x000000cd02fb7836 */ /* 0x000fe20000000000 */
[----:B------:R-:W-:-:S02]  /*dcc0*/  IABS R246, R242 ;  /* 0x000000f200f67213 */ /* 0x000fc40000000000 */
[----:B------:R-:W-:Y:S01]  /*dcd0*/  IABS R245, R241 ;  /* 0x000000f100f57213 */ /* 0x000fe20000000000 */
[----:B------:R-:W-:-:S04]  /*dce0*/  IMAD.HI.U32 R248, R0, R244, RZ ;  /* 0x000000f400f87227 */ /* 0x000fc800078e00ff */
[----:B0-----:R-:W-:Y:S02]  /*dcf0*/  IMAD.MOV.U32 R4, RZ, RZ, R247 ;  /* 0x000000ffff047224 */ /* 0x001fe400078e00f7 */
[----:B------:R-:W-:Y:S02]  /*dd00*/  @!P3 IMAD.IADD R238, R238, 0x1, -R168 ;  /* 0x00000001eeeeb824 */ /* 0x000fe400078e0aa8 */
[----:B------:R-:W-:Y:S01]  /*dd10*/  @!P5 IMAD.MOV R4, RZ, RZ, -R4 ;  /* 0x000000ffff04d224 */ /* 0x000fe200078e0a04 */
[----:B------:R-:W-:Y:S01]  /*dd20*/  ISETP.GT.U32.AND P5, PT, R168, R3, PT ;  /* 0x00000003a800720c */ /* 0x000fe20003fa4070 */
[----:B------:R-:W-:Y:S01]  /*dd30*/  IMAD.HI.U32 R247, R0, R243, RZ ;  /* 0x000000f300f77227 */ /* 0x000fe200078e00ff */
[----:B------:R-:W-:Y:S02]  /*dd40*/  ISETP.GT.U32.AND P3, PT, R168, R238, PT ;  /* 0x000000eea800720c */ /* 0x000fe40003f64070 */
[----:B------:R0:W-:Y:S01]  /*dd50*/  STL [R1+0x784], R4 ;  /* 0x0007840401007387 */ /* 0x0001e20000100800 */
[----:B------:R-:W-:-:S02]  /*dd60*/  IMAD.MOV R247, RZ, RZ, -R247 ;  /* 0x000000fffff77224 */ /* 0x000fc400078e0af7 */
[--C-:B------:R-:W-:Y:S01]  /*dd70*/  @!P2 IMAD.IADD R239, R239, 0x1, -R168.reuse ;  /* 0x00000001efefa824 */ /* 0x100fe200078e0aa8 */
[----:B------:R-:W-:Y:S01]  /*dd80*/  ISETP.GE.AND P2, PT, R240, RZ, PT ;  /* 0x000000fff000720c */ /* 0x000fe20003f46270 */
[----:B------:R-:W-:Y:S02]  /*dd90*/  IMAD R247, R168, R247, R243 ;  /* 0x000000f7a8f77224 */ /* 0x000fe400078e02f3 */
[----:B------:R-:W-:Y:S02]  /*dda0*/  IMAD.MOV.U32 R5, RZ, RZ, R239 ;  /* 0x000000ffff057224 */ /* 0x000fe400078e00ef */
[--C-:B------:R-:W-:Y:S02]  /*ddb0*/  @!P5 IMAD.IADD R3, R3, 0x1, -R168.reuse ;  /* 0x000000010303d824 */ /* 0x100fe400078e0aa8 */
[----:B------:R-:W-:Y:S01]  /*ddc0*/  @!P3 IMAD.IADD R238, R238, 0x1, -R168 ;  /* 0x00000001eeeeb824 */ /* 0x000fe200078e0aa8 */
[----:B------:R-:W-:Y:S01]  /*ddd0*/  ISETP.GT.U32.AND P3, PT, R168, R247, PT ;  /* 0x000000f7a800720c */ /* 0x000fe20003f64070 */
[----:B------:R-:W-:Y:S01]  /*dde0*/  IMAD.HI.U32 R240, R0, R246, RZ ;  /* 0x000000f600f07227 */ /* 0x000fe200078e00ff */
[----:B------:R-:W-:-:S03]  /*ddf0*/  ISETP.GT.U32.AND P5, PT, R168, R3, PT ;  /* 0x00000003a800720c */ /* 0x000fc60003fa4070 */
[----:B0-----:R-:W-:Y:S02]  /*de00*/  IMAD.MOV.U32 R4, RZ, RZ, R238 ;  /* 0x000000ffff047224 */ /* 0x001fe400078e00ee */
[----:B------:R-:W-:Y:S02]  /*de10*/  @!P4 IMAD.MOV R5, RZ, RZ, -R5 ;  /* 0x000000ffff05c224 */ /* 0x000fe400078e0a05 */
[----:B------:R-:W-:Y:S01]  /*de20*/  @!P0 IMAD.MOV R4, RZ, RZ, -R4 ;  /* 0x000000ffff048224 */ /* 0x000fe200078e0a04 */
[----:B------:R-:W-:Y:S01]  /*de30*/  ISETP.GE.AND P0, PT, R241, RZ, PT ;  /* 0x000000fff100720c */ /* 0x000fe20003f06270 */
[----:B------:R-:W-:Y:S01]  /*de40*/  IMAD.MOV R248, RZ, RZ, -R248 ;  /* 0x000000fffff87224 */ /* 0x000fe200078e0af8 */
[----:B------:R-:W-:Y:S01]  /*de50*/  STL [R1+0x778], R5 ;  /* 0x0007780501007387 */ /* 0x000fe20000100800 */
[----:B------:R-:W-:Y:S02]  /*de60*/  IMAD.MOV R239, RZ, RZ, -R240 ;  /* 0x000000ffffef7224 */ /* 0x000fe400078e0af0 */
[----:B------:R-:W-:Y:S01]  /*de70*/  @!P5 IMAD.IADD R3, R3, 0x1, -R168 ;  /* 0x000000010303d824 */ /* 0x000fe200078e0aa8 */
[----:B------:R0:W-:Y:S01]  /*de80*/  STL [R1+0x774], R4 ;  /* 0x0007740401007387 */ /* 0x0001e20000100800 */
[----:B------:R-:W-:-:S02]  /*de90*/  IMAD R244, R168, R248, R244 ;  /* 0x000000f8a8f47224 */ /* 0x000fc400078e02f4 */
[----:B------:R-:W-:Y:S02]  /*dea0*/  IMAD R246, R168, R239, R246 ;  /* 0x000000efa8f67224 */ /* 0x000fe400078e02f6 */
[----:B------:R-:W-:Y:S01]  /*deb0*/  IMAD.HI.U32 R249, R0, R245, RZ ;  /* 0x000000f500f97227 */ /* 0x000fe200078e00ff */
[----:B------:R-:W-:-:S03]  /*dec0*/  ISETP.GT.U32.AND P4, PT, R168, R244, PT ;  /* 0x000000f4a800720c */ /* 0x000fc60003f84070 */
[----:B------:R-:W-:Y:S02]  /*ded0*/  @!P3 IMAD.IADD R247, R247, 0x1, -R168 ;  /* 0x00000001f7f7b824 */ /* 0x000fe400078e0aa8 */
[----:B0-----:R-:W-:Y:S02]  /*dee0*/  IMAD.MOV.U32 R4, RZ, RZ, R3 ;  /* 0x000000ffff047224 */ /* 0x001fe400078e0003 */
[----:B------:R-:W-:Y:S01]  /*def0*/  IMAD.MOV R249, RZ, RZ, -R249 ;  /* 0x000000fffff97224 */ /* 0x000fe200078e0af9 */
[C---:B------:R-:W-:Y:S01]  /*df00*/  ISETP.GT.U32.AND P3, PT, R168.reuse, R247, PT ;  /* 0x000000f7a800720c */ /* 0x040fe20003f64070 */
[----:B------:R-:W-:Y:S01]  /*df10*/  @!P1 IMAD.MOV R4, RZ, RZ, -R4 ;  /* 0x000000ffff049224 */ /* 0x000fe200078e0a04 */
[C---:B------:R-:W-:Y:S01]  /*df20*/  ISETP.GT.U32.AND P1, PT, R168.reuse, R246, PT ;  /* 0x000000f6a800720c */ /* 0x040fe20003f24070 */
[----:B------:R-:W-:Y:S02]  /*df30*/  IMAD R245, R168, R249, R245 ;  /* 0x000000f9a8f57224 */ /* 0x000fe400078e02f5 */
[C---:B------:R-:W-:Y:S01]  /*df40*/  VIADD R238, R2.reuse, 0xd7 ;  /* 0x000000d702ee7836 */ /* 0x040fe20000000000 */
[----:B------:R0:W-:Y:S01]  /*df50*/  STL [R1+0x770], R4 ;  /* 0x0007700401007387 */ /* 0x0001e20000100800 */
[----:B------:R-:W-:Y:S01]  /*df60*/  VIADD R239, R2, 0xd6 ;  /* 0x000000d602ef7836 */ /* 0x000fe20000000000 */
[----:B------:R-:W-:Y:S01]  /*df70*/  ISETP.GT.U32.AND P5, PT, R168, R245, PT ;  /* 0x000000f5a800720c */ /* 0x000fe20003fa4070 */
[--C-:B------:R-:W-:Y:S01]  /*df80*/  @!P4 IMAD.IADD R244, R244, 0x1, -R168.reuse ;  /* 0x00000001f4f4c824 */ /* 0x100fe200078e0aa8 */
[----:B------:R-:W-:Y:S01]  /*df90*/  IABS R243, R238 ;  /* 0x000000ee00f37213 */ /* 0x000fe20000000000 */
[----:B------:R-:W-:Y:S01]  /*dfa0*/  VIADD R240, R2, 0xd5 ;  /* 0x000000d502f07836 */ /* 0x000fe20000000000 */
[----:B------:R-:W-:Y:S01]  /*dfb0*/  IABS R241, R239 ;  /* 0x000000ef00f17213 */ /* 0x000fe20000000000 */
[--C-:B------:R-:W-:Y:S01]  /*dfc0*/  @!P3 IMAD.IADD R247, R247, 0x1, -R168.reuse ;  /* 0x00000001f7f7b824 */ /* 0x100fe200078e0aa8 */
[----:B------:R-:W-:Y:S01]  /*dfd0*/  ISETP.GT.U32.AND P4, PT, R168, R244, PT ;  /* 0x000000f4a800720c */ /* 0x000fe20003f84070 */
[----:B------:R-:W-:Y:S01]  /*dfe0*/  @!P1 IMAD.IADD R246, R246, 0x1, -R168 ;  /* 0x00000001f6f69824 */ /* 0x000fe200078e0aa8 */
[----:B------:R-:W-:Y:S01]  /*dff0*/  ISETP.GE.AND P3, PT, R242, RZ, PT ;  /* 0x000000fff200720c */ /* 0x000fe20003f66270 */
[----:B------:R-:W-:Y:S01]  /*e000*/  IMAD.HI.U32 R248, R0, R243, RZ ;  /* 0x000000f300f87227 */ /* 0x000fe200078e00ff */
[----:B------:R-:W-:-:S02]  /*e010*/  IABS R3, R240 ;  /* 0x000000f000037213 */ /* 0x000fc40000000000 */
[----:B------:R-:W-:Y:S01]  /*e020*/  ISETP.GT.U32.AND P1, PT, R168, R246, PT ;  /* 0x000000f6a800720c */ /* 0x000fe20003f24070 */
[----:B------:R-:W-:-:S04]  /*e030*/  IMAD.HI.U32 R242, R0, R241, RZ ;  /* 0x000000f100f27227 */ /* 0x000fc800078e00ff */
[----:B------:R-:W-:Y:S02]  /*e040*/  IMAD.MOV R248, RZ, RZ, -R248 ;  /* 0x000000fffff87224 */ /* 0x000fe400078e0af8 */
[----:B------:R-:W-:Y:S02]  /*e050*/  @!P5 IMAD.IADD R245, R245, 0x1, -R168 ;  /* 0x00000001f5f5d824 */ /* 0x000fe400078e0aa8 */
[----:B------:R-:W-:Y:S02]  /*e060*/  IMAD.MOV R242, RZ, RZ, -R242 ;  /* 0x000000fffff27224 */ /* 0x000fe400078e0af2 */
[C---:B------:R-:W-:Y:S01]  /*e070*/  IMAD R243, R168.reuse, R248, R243 ;  /* 0x000000f8a8f37224 */ /* 0x040fe200078e02f3 */
[C---:B------:R-:W-:Y:S01]  /*e080*/  ISETP.GT.U32.AND P5, PT, R168.reuse, R245, PT ;  /* 0x000000f5a800720c */ /* 0x040fe20003fa4070 */
[----:B------:R-:W-:Y:S02]  /*e090*/  IMAD R241, R168, R242, R241 ;  /* 0x000000f2a8f17224 */ /* 0x000fe400078e02f1 */
[----:B------:R-:W-:Y:S01]  /*e0a0*/  @!P4 IMAD.IADD R244, R244, 0x1, -R168 ;  /* 0x00000001f4f4c824 */ /* 0x000fe200078e0aa8 */
[----:B------:R-:W-:Y:S01]  /*e0b0*/  ISETP.GT.U32.AND P4, PT, R168, R243, PT ;  /* 0x000000f3a800720c */ /* 0x000fe20003f84070 */
[----:B------:R-:W-:-:S02]  /*e0c0*/  IMAD.MOV.U32 R5, RZ, RZ, R247 ;  /* 0x000000ffff057224 */ /* 0x000fc400078e00f7 */
[----:B------:R-:W-:Y:S01]  /*e0d0*/  @!P1 IMAD.IADD R246, R246, 0x1, -R168 ;  /* 0x00000001f6f69824 */ /* 0x000fe200078e0aa8 */
[----:B------:R-:W-:Y:S01]  /*e0e0*/  ISETP.GT.U32.AND P1, PT, R168, R241, PT ;  /* 0x000000f1a800720c */ /* 0x000fe20003f24070 */
[----:B------:R-:W-:-:S04]  /*e0f0*/  IMAD.HI.U32 R247, R0, R3, RZ ;  /* 0x0000000300f77227 */ /* 0x000fc800078e00ff */
[----:B------:R-:W-:Y:S02]  /*e100*/  IMAD.MOV R247, RZ, RZ, -R247 ;  /* 0x000000fffff77224 */ /* 0x000fe400078e0af7 */
[----:B0-----:R-:W-:Y:S02]  /*e110*/  IMAD.MOV.U32 R4, RZ, RZ, R244 ;  /* 0x000000ffff047224 */ /* 0x001fe400078e00f4 */
[----:B------:R-:W-:Y:S01]  /*e120*/  @!P6 IMAD.MOV R5, RZ, RZ, -R5 ;  /* 0x000000ffff05e224 */ /* 0x000fe200078e0a05 */
[----:B------:R-:W-:Y:S01]  /*e130*/  ISETP.GE.AND P6, PT, R238, RZ, PT ;  /* 0x000000ffee00720c */ /* 0x000fe20003fc6270 */
[----:B------:R-:W-:Y:S02]  /*e140*/  IMAD R244, R168, R247, R3 ;  /* 0x000000f7a8f47224 */ /* 0x000fe400078e0203 */
[--C-:B------:R-:W-:Y:S01]  /*e150*/  @!P5 IMAD.IADD R245, R245, 0x1, -R168.reuse ;  /* 0x00000001f5f5d824 */ /* 0x100fe200078e0aa8 */
[----:B------:R0:W-:Y:S01]  /*e160*/  STL [R1+0x76c], R5 ;  /* 0x00076c0501007387 */ /* 0x0001e20000100800 */
[----:B------:R-:W-:Y:S01]  /*e170*/  VIADD R3, R2, 0xd4 ;  /* 0x000000d402037836 */ /* 0x000fe20000000000 */
[----:B------:R-:W-:Y:S01]  /*e180*/  ISETP.GE.AND P5, PT, R240, RZ, PT ;  /* 0x000000fff000720c */ /* 0x000fe20003fa6270 */
[----:B------:R-:W-:-:S02]  /*e190*/  @!P4 IMAD.IADD R243, R243, 0x1, -R168 ;  /* 0x00000001f3f3c824 */ /* 0x000fc400078e0aa8 */
[----:B------:R-:W-:Y:S02]  /*e1a0*/  @!P1 IMAD.IADD R241, R241, 0x1, -R168 ;  /* 0x00000001f1f19824 */ /* 0x000fe400078e0aa8 */
[----:B------:R-:W-:Y:S01]  /*e1b0*/  VIADD R238, R2, 0xd3 ;  /* 0x000000d302ee7836 */ /* 0x000fe20000000000 */
[C---:B------:R-:W-:Y:S01]  /*e1c0*/  ISETP.GT.U32.AND P4, PT, R168.reuse, R243, PT ;  /* 0x000000f3a800720c */ /* 0x040fe20003f84070 */
[----:B------:R-:W-:Y:S01]  /*e1d0*/  @!P2 IMAD.MOV R4, RZ, RZ, -R4 ;  /* 0x000000ffff04a224 */ /* 0x000fe200078e0a04 */
[----:B------:R-:W-:Y:S01]  /*e1e0*/  ISETP.GT.U32.AND P1, PT, R168, R241, PT ;  /* 0x000000f1a800720c */ /* 0x000fe20003f24070 */
[----:B0-----:R-:W-:Y:S01]  /*e1f0*/  IMAD.MOV.U32 R5, RZ, RZ, R245 ;  /* 0x000000ffff057224 */ /* 0x001fe200078e00f5 */
[----:B------:R-:W-:Y:S01]  /*e200*/  IABS R245, R3 ;  /* 0x0000000300f57213 */ /* 0x000fe20000000000 */
[----:B------:R-:W-:Y:S01]  /*e210*/  VIADD R249, R2, 0xcf ;  /* 0x000000cf02f97836 */ /* 0x000fe20000000000 */
[----:B------:R-:W-:Y:S01]  /*e220*/  IABS R250, R238 ;  /* 0x000000ee00fa7213 */ /* 0x000fe20000000000 */
[----:B------:R-:W-:Y:S01]  /*e230*/  @!P0 IMAD.MOV R5, RZ, RZ, -R5 ;  /* 0x000000ffff058224 */ /* 0x000fe200078e0a05 */
[----:B------:R-:W-:Y:S01]  /*e240*/  ISETP.GE.AND P0, PT, R3, RZ, PT ;  /* 0x000000ff0300720c */ /* 0x000fe20003f06270 */
[----:B------:R-:W-:Y:S01]  /*e250*/  IMAD.HI.U32 R240, R0, R245, RZ ;  /* 0x000000f500f07227 */ /* 0x000fe200078e00ff */
[----:B------:R0:W-:Y:S01]  /*e260*/  STL [R1+0x758], R4 ;  /* 0x0007580401007387 */ /* 0x0001e20000100800 */
[----:B------:R-:W-:-:S02]  /*e270*/  ISETP.GE.AND P2, PT, R239, RZ, PT ;  /* 0x000000ffef00720c */ /* 0x000fc40003f46270 */
[----:B------:R-:W-:Y:S01]  /*e280*/  IMAD.MOV R240, RZ, RZ, -R240 ;  /* 0x000000fffff07224 */ /* 0x000fe200078e0af0 */
[----:B------:R1:W-:Y:S01]  /*e290*/  STL [R1+0x764], R5 ;  /* 0x0007640501007387 */ /* 0x0003e20000100800 */
[----:B------:R-:W-:-:S04]  /*e2a0*/  IMAD.HI.U32 R3, R0, R250, RZ ;  /* 0x000000fa00037227 */ /* 0x000fc800078e00ff */
[C---:B------:R-:W-:Y:S02]  /*e2b0*/  IMAD R245, R168.reuse, R240, R245 ;  /* 0x000000f0a8f57224 */ /* 0x040fe400078e02f5 */
[--C-:B------:R-:W-:Y:S01]  /*e2c0*/  @!P4 IMAD.IADD R243, R243, 0x1, -R168.reuse ;  /* 0x00000001f3f3c824 */ /* 0x100fe200078e0aa8 */
[C---:B------:R-:W-:Y:S01]  /*e2d0*/  ISETP.GT.U32.AND P4, PT, R168.reuse, R244, PT ;  /* 0x000000f4a800720c */ /* 0x040fe20003f84070 */
[----:B------:R-:W-:Y:S02]  /*e2e0*/  IMAD.MOV R3, RZ, RZ, -R3 ;  /* 0x000000ffff037224 */ /* 0x000fe400078e0a03 */
[----:B------:R-:W-:Y:S01]  /*e2f0*/  @!P1 IMAD.IADD R241, R241, 0x1, -R168 ;  /* 0x00000001f1f19824 */ /* 0x000fe200078e0aa8 */
[C---:B------:R-:W-:Y:S01]  /*e300*/  ISETP.GT.U32.AND P1, PT, R168.reuse, R245, PT ;  /* 0x000000f5a800720c */ /* 0x040fe20003f24070 */
[----:B0-----:R-:W-:Y:S02]  /*e310*/  IMAD.MOV.U32 R4, RZ, RZ, R246 ;  /* 0x000000ffff047224 */ /* 0x001fe400078e00f6 */
[----:B------:R-:W-:-:S02]  /*e320*/  IMAD R250, R168, R3, R250 ;  /* 0x00000003a8fa7224 */ /* 0x000fc400078e02fa */
[----:B-1----:R-:W-:Y:S02]  /*e330*/  IMAD.MOV.U32 R5, RZ, RZ, R243 ;  /* 0x000000ffff057224 */ /* 0x002fe400078e00f3 */
[----:B------:R-:W-:Y:S01]  /*e340*/  @!P3 IMAD.MOV R4, RZ, RZ, -R4 ;  /* 0x000000ffff04b224 */ /* 0x000fe200078e0a04 */
[----:B------:R-:W-:Y:S01]  /*e350*/  ISETP.GE.AND P3, PT, R238, RZ, PT ;  /* 0x000000ffee00720c */ /* 0x000fe20003f66270 */
[----:B------:R-:W-:Y:S01]  /*e360*/  @!P6 IMAD.MOV R5, RZ, RZ, -R5 ;  /* 0x000000ffff05e224 */ /* 0x000fe200078e0a05 */
[----:B------:R-:W-:Y:S01]  /*e370*/  ISETP.GT.U32.AND P6, PT, R168, R250, PT ;  /* 0x000000faa800720c */ /* 0x000fe20003fc4070 */
[C---:B------:R-:W-:Y:S01]  /*e380*/  VIADD R238, R2.reuse, 0xd2 ;  /* 0x000000d202ee7836 */ /* 0x040fe20000000000 */
[----:B------:R0:W-:Y:S01]  /*e390*/  STL [R1+0x768], R4 ;  /* 0x0007680401007387 */ /* 0x0001e20000100800 */
[----:B------:R-:W-:Y:S02]  /*e3a0*/  VIADD R239, R2, 0xd1 ;  /* 0x000000d102ef7836 */ /* 0x000fe40000000000 */
[--C-:B------:R-:W-:Y:S01]  /*e3b0*/  @!P1 IMAD.IADD R245, R245, 0x1, -R168.reuse ;  /* 0x00000001f5f59824 */ /* 0x100fe200078e0aa8 */
[----:B------:R-:W-:Y:S01]  /*e3c0*/  IABS R247, R238 ;  /* 0x000000ee00f77213 */ /* 0x000fe20000000000 */
[----:B------:R-:W-:Y:S01]  /*e3d0*/  @!P4 IMAD.IADD R244, R244, 0x1, -R168 ;  /* 0x00000001f4f4c824 */ /* 0x000fe200078e0aa8 */
[----:B------:R-:W-:Y:S01]  /*e3e0*/  IABS R242, R239 ;  /* 0x000000ef00f27213 */ /* 0x000fe20000000000 */
[----:B------:R-:W-:Y:S01]  /*e3f0*/  STL [R1+0x75c], R5 ;  /* 0x00075c0501007387 */ /* 0x000fe20000100800 */
[----:B------:R-:W-:Y:S01]  /*e400*/  ISETP.GT.U32.AND P1, PT, R168, R245, PT ;  /* 0x000000f5a800720c */ /* 0x000fe20003f24070 */
[----:B------:R-:W-:Y:S01]  /*e410*/  IMAD.HI.U32 R240, R0, R247, RZ ;  /* 0x000000f700f07227 */ /* 0x000fe200078e00ff */
[----:B------:R-:W-:-:S03]  /*e420*/  ISETP.GT.U32.AND P4, PT, R168, R244, PT ;  /* 0x000000f4a800720c */ /* 0x000fc60003f84070 */
[----:B0-----:R-:W-:Y:S02]  /*e430*/  IMAD.MOV.U32 R4, RZ, RZ, R241 ;  /* 0x000000ffff047224 */ /* 0x001fe400078e00f1 */
[----:B------:R-:W-:-:S04]  /*e440*/  IMAD.HI.U32 R3, R0, R242, RZ ;  /* 0x000000f200037227 */ /* 0x000fc800078e00ff */
[----:B------:R-:W-:Y:S02]  /*e450*/  @!P6 IMAD.IADD R250, R250, 0x1, -R168 ;  /* 0x00000001fafae824 */ /* 0x000fe400078e0aa8 */
[----:B------:R-:W-:Y:S02]  /*e460*/  IMAD.MOV R240, RZ, RZ, -R240 ;  /* 0x000000fffff07224 */ /* 0x000fe400078e0af0 */
[----:B------:R-:W-:Y:S01]  /*e470*/  @!P2 IMAD.MOV R4, RZ, RZ, -R4 ;  /* 0x000000ffff04a224 */ /* 0x000fe200078e0a04 */
[----:B------:R-:W-:Y:S01]  /*e480*/  ISETP.GE.AND P2, PT, R238, RZ, PT ;  /* 0x000000ffee00720c */ /* 0x000fe20003f46270 */
[----:B------:R-:W-:Y:S01]  /*e490*/  IMAD.MOV R3, RZ, RZ, -R3 ;  /* 0x000000ffff037224 */ /* 0x000fe200078e0a03 */
[----:B------:R-:W-:Y:S01]  /*e4a0*/  IABS R238, R252 ;  /* 0x000000fc00ee7213 */ /* 0x000fe20000000000 */
[C---:B------:R-:W-:Y:S01]  /*e4b0*/  IMAD R247, R168.reuse, R240, R247 ;  /* 0x000000f0a8f77224 */ /* 0x040fe200078e02f7 */
[C---:B------:R-:W-:Y:S01]  /*e4c0*/  ISETP.GT.U32.AND P6, PT, R168.reuse, R250, PT ;  /* 0x000000faa800720c */ /* 0x040fe20003fc4070 */
[----:B------:R-:W-:Y:S01]  /*e4d0*/  IMAD R242, R168, R3, R242 ;  /* 0x00000003a8f27224 */ /* 0x000fe200078e02f2 */
[----:B------:R-:W-:Y:S01]  /*e4e0*/  IABS R3, R249 ;  /* 0x000000f900037213 */ /* 0x000fe20000000000 */
[----:B------:R-:W-:Y:S01]  /*e4f0*/  VIADD R241, R2, 0xcc ;  /* 0x000000cc02f17836 */ /* 0x000fe20000000000 */
[----:B------:R0:W-:Y:S01]  /*e500*/  STL [R1+0x760], R4 ;  /* 0x0007600401007387 */ /* 0x0001e20000100800 */
[----:B------:R-:W-:-:S03]  /*e510*/  IMAD.HI.U32 R240, R0, R238, RZ ;  /* 0x000000ee00f07227 */ /* 0x000fc600078e00ff */
[----:B------:R-:W-:Y:S01]  /*e520*/  IABS R246, R241 ;  /* 0x000000f100f67213 */ /* 0x000fe20000000000 */
[----:B------:R-:W-:Y:S01]  /*e530*/  @!P1 IMAD.IADD R245, R245, 0x1, -R168 ;  /* 0x00000001f5f59824 */ /* 0x000fe200078e0aa8 */
[----:B------:R-:W-:Y:S01]  /*e540*/  ISETP.GT.U32.AND P1, PT, R168, R247, PT ;  /* 0x000000f7a800720c */ /* 0x000fe20003f24070 */
[----:B------:R-:W-:Y:S02]  /*e550*/  IMAD.MOV R240, RZ, RZ, -R240 ;  /* 0x000000fffff07224 */ /* 0x000fe400078e0af0 */
[----:B------:R-:W-:Y:S01]  /*e560*/  @!P6 IMAD.IADD R250, R250, 0x1, -R168 ;  /* 0x00000001fafae824 */ /* 0x000fe200078e0aa8 */
[----:B------:R-:W-:Y:S01]  /*e570*/  ISETP.GT.U32.AND P6, PT, R168, R242, PT ;  /* 0x000000f2a800720c */ /* 0x000fe20003fc4070 */
[----:B0-----:R-:W-:-:S04]  /*e580*/  IMAD.HI.U32 R4, R0, R3, RZ ;  /* 0x0000000300047227 */ /* 0x001fc800078e00ff */
[----:B------:R-:W-:Y:S02]  /*e590*/  IMAD R238, R168, R240, R238 ;  /* 0x000000f0a8ee7224 */ /* 0x000fe400078e02ee */
[----:B------:R-:W-:Y:S02]  /*e5a0*/  IMAD.MOV R240, RZ, RZ, -R4 ;  /* 0x000000fffff07224 */ /* 0x000fe400078e0a04 */
[----:B------:R-:W-:-:S04]  /*e5b0*/  IMAD.HI.U32 R4, R0, R246, RZ ;  /* 0x000000f600047227 */ /* 0x000fc800078e00ff */
[----:B------:R-:W-:Y:S02]  /*e5c0*/  IMAD.MOV R4, RZ, RZ, -R4 ;  /* 0x000000ffff047224 */ /* 0x000fe400078e0a04 */
[--C-:B------:R-:W-:Y:S01]  /*e5d0*/  @!P4 IMAD.IADD R244, R244, 0x1, -R168.reuse ;  /* 0x00000001f4f4c824 */ /* 0x100fe200078e0aa8 */
[----:B------:R-:W-:Y:S01]  /*e5e0*/  ISETP.GE.AND P4, PT, R239, RZ, PT ;  /* 0x000000ffef00720c */ /* 0x000fe20003f86270 */
[----:B------:R-:W-:Y:S01]  /*e5f0*/  @!P1 IMAD.IADD R247, R247, 0x1, -R168 ;  /* 0x00000001f7f79824 */ /* 0x000fe200078e0aa8 */
[C---:B------:R-:W-:Y:S01]  /*e600*/  ISETP.GT.U32.AND P1, PT, R168.reuse, R238, PT ;  /* 0x000000eea800720c */ /* 0x040fe20003f24070 */
[C---:B------:R-:W-:Y:S01]  /*e610*/  IMAD R246, R168.reuse, R4, R246 ;  /* 0x00000004a8f67224 */ /* 0x040fe200078e02f6 */
[----:B------:R-:W-:Y:S01]  /*e620*/  IABS R239, R251 ;  /* 0x000000fb00ef7213 */ /* 0x000fe20000000000 */
[----:B------:R-:W-:Y:S02]  /*e630*/  IMAD R3, R168, R240, R3 ;  /* 0x000000f0a8037224 */ /* 0x000fe400078e0203 */
[----:B------:R-:W-:-:S02]  /*e640*/  IMAD.MOV.U32 R4, RZ, RZ, R244 ;  /* 0x000000ffff047224 */ /* 0x000fc400078e00f4 */
[----:B------:R-:W-:Y:S02]  /*e650*/  VIADD R248, R2, 0xce ;  /* 0x000000ce02f87836 */ /* 0x000fe40000000000 */
[----:B------:R-:W-:Y:S01]  /*e660*/  @!P6 IMAD.IADD R242, R242, 0x1, -R168 ;  /* 0x00000001f2f2e824 */ /* 0x000fe200078e0aa8 */
[----:B------:R-:W-:Y:S01]  /*e670*/  ISETP.GT.U32.AND P6, PT, R168, R3, PT ;  /* 0x00000003a800720c */ /* 0x000fe20003fc4070 */
[----:B------:R-:W-:Y:S01]  /*e680*/  @!P5 IMAD.MOV R4, RZ, RZ, -R4 ;  /* 0x000000ffff04d224 */ /* 0x000fe200078e0a04 */
[----:B------:R-:W-:Y:S01]  /*e690*/  IABS R243, R248 ;  /* 0x000000f800f37213 */ /* 0x000fe20000000000 */
[----:B------:R-:W-:Y:S01]  /*e6a0*/  @!P1 IMAD.IADD R238, R238, 0x1, -R168 ;  /* 0x00000001eeee9824 */ /* 0x000fe200078e0aa8 */
[----:B------:R-:W-:Y:S01]  /*e6b0*/  ISETP.GT.U32.AND P5, PT, R168, R247, PT ;  /* 0x000000f7a800720c */ /* 0x000fe20003fa4070 */
[----:B------:R-:W-:Y:S01]  /*e6c0*/  IMAD.HI.U32 R6, R0, R239, RZ ;  /* 0x000000ef00067227 */ /* 0x000fe200078e00ff */
[----:B------:R0:W-:Y:S01]  /*e6d0*/  STL [R1+0x750], R4 ;  /* 0x0007500401007387 */ /* 0x0001e20000100800 */
[----:B------:R-:W-:-:S02]  /*e6e0*/  ISETP.GT.U32.AND P1, PT, R168, R242, PT ;  /* 0x000000f2a800720c */ /* 0x000fc40003f24070 */
[----:B------:R-:W-:-:S04]  /*e6f0*/  IMAD.HI.U32 R5, R0, R243, RZ ;  /* 0x000000f300057227 */ /* 0x000fc800078e00ff */
[----:B------:R-:W-:Y:S02]  /*e700*/  IMAD.MOV R240, RZ, RZ, -R6 ;  /* 0x000000fffff07224 */ /* 0x000fe400078e0a06 */
[----:B------:R-:W-:Y:S02]  /*e710*/  IMAD.MOV R5, RZ, RZ, -R5 ;  /* 0x000000ffff057224 */ /* 0x000fe400078e0a05 */
[----:B0-----:R-:W-:Y:S02]  /*e720*/  IMAD.MOV.U32 R4, RZ, RZ, R245 ;  /* 0x000000ffff047224 */ /* 0x001fe400078e00f5 */
[----:B------:R-:W-:Y:S02]  /*e730*/  @!P6 IMAD.IADD R3, R3, 0x1, -R168 ;  /* 0x000000010303e824 */ /* 0x000fe400078e0aa8 */
[----:B------:R-:W-:Y:S01]  /*e740*/  @!P0 IMAD.MOV R4, RZ, RZ, -R4 ;  /* 0x000000ffff048224 */ /* 0x000fe200078e0a04 */
[C---:B------:R-:W-:Y:S01]  /*e750*/  ISETP.GT.U32.AND P0, PT, R168.reuse, R238, PT ;  /* 0x000000eea800720c */ /* 0x040fe20003f04070 */
[C---:B------:R-:W-:Y:S01]  /*e760*/  IMAD R239, R168.reuse, R240, R239 ;  /* 0x000000f0a8ef7224 */ /* 0x040fe200078e02ef */
[C---:B------:R-:W-:Y:S01]  /*e770*/  ISETP.GT.U32.AND P6, PT, R168.reuse, R3, PT ;  /* 0x00000003a800720c */ /* 0x040fe20003fc4070 */
[----:B------:R-:W-:Y:S01]  /*e780*/  IMAD R243, R168, R5, R243 ;  /* 0x00000005a8f37224 */ /* 0x000fe200078e02f3 */
[----:B------:R0:W-:Y:S01]  /*e790*/  STL [R1+0x74c], R4 ;  /* 0x00074c0401007387 */ /* 0x0001e20000100800 */
[----:B------:R-:W-:-:S02]  /*e7a0*/  VIADD R240, R2, 0xcb ;  /* 0x000000cb02f07836 */ /* 0x000fc40000000000 */
[--C-:B------:R-:W-:Y:S01]  /*e7b0*/  @!P5 IMAD.IADD R247, R247, 0x1, -R168.reuse ;  /* 0x00000001f7f7d824 */ /* 0x100fe200078e0aa8 */
[----:B------:R-:W-:Y:S01]  /*e7c0*/  ISETP.GT.U32.AND P5, PT, R168, R239, PT ;  /* 0x000000efa800720c */ /* 0x000fe20003fa4070 */
[----:B------:R-:W-:Y:S01]  /*e7d0*/  VIADD R244, R2, 0xca ;  /* 0x000000ca02f47836 */ /* 0x000fe20000000000 */
[----:B------:R-:W-:Y:S01]  /*e7e0*/  IABS R5, R240 ;  /* 0x000000f000057213 */ /* 0x000fe20000000000 */
[--C-:B------:R-:W-:Y:S01]  /*e7f0*/  @!P1 IMAD.IADD R242, R242, 0x1, -R168.reuse ;  /* 0x00000001f2f29824 */ /* 0x100fe200078e0aa8 */
[----:B------:R-:W-:Y:S01]  /*e800*/  ISETP.GE.AND P1, PT, R252, RZ, PT ;  /* 0x000000fffc00720c */ /* 0x000fe20003f26270 */
[----:B------:R-:W-:Y:S01]  /*e810*/  @!P0 IMAD.IADD R238, R238, 0x1, -R168 ;  /* 0x00000001eeee8824 */ /* 0x000fe200078e0aa8 */
[----:B------:R-:W-:Y:S01]  /*e820*/  ISETP.GT.U32.AND P0, PT, R168, R246, PT ;  /* 0x000000f6a800720c */ /* 0x000fe20003f04070 */
[----:B0-----:R-:W-:Y:S01]  /*e830*/  IMAD.MOV.U32 R4, RZ, RZ, R250 ;  /* 0x000000ffff047224 */ /* 0x001fe200078e00fa */
[----:B------:R-:W-:Y:S01]  /*e840*/  IABS R245, R244 ;  /* 0x000000f400f57213 */ /* 0x000fe20000000000 */
[----:B------:R-:W-:-:S02]  /*e850*/  IMAD.MOV.U32 R250, RZ, RZ, R5 ;  /* 0x000000fffffa7224 */ /* 0x000fc400078e0005 */
[----:B------:R-:W-:Y:S01]  /*e860*/  @!P3 IMAD.MOV R4, RZ, RZ, -R4 ;  /* 0x000000ffff04b224 */ /* 0x000fe200078e0a04 */
[----:B------:R-:W-:Y:S01]  /*e870*/  ISETP.GT.U32.AND P3, PT, R168, R243, PT ;  /* 0x000000f3a800720c */ /* 0x000fe20003f64070 */
[--C-:B------:R-:W-:Y:S01]  /*e880*/  @!P6 IMAD.IADD R3, R3, 0x1, -R168.reuse ;  /* 0x000000010303e824 */ /* 0x100fe200078e0aa8 */
[----:B------:R-:W-:Y:S01]  /*e890*/  ISETP.GE.AND P6, PT, R249, RZ, PT ;  /* 0x000000fff900720c */ /* 0x000fe20003fc6270 */
[----:B------:R-:W-:Y:S01]  /*e8a0*/  IMAD.MOV.U32 R5, RZ, RZ, R247 ;  /* 0x000000ffff057224 */ /* 0x000fe200078e00f7 */
[----:B------:R0:W-:Y:S01]  /*e8b0*/  STL [R1+0x748], R4 ;  /* 0x0007480401007387 */ /* 0x0001e20000100800 */
[--C-:B------:R-:W-:Y:S01]  /*e8c0*/  @!P5 IMAD.IADD R239, R239, 0x1, -R168.reuse ;  /* 0x00000001efefd824 */ /* 0x100fe200078e0aa8 */
[----:B------:R-:W-:Y:S01]  /*e8d0*/  ISETP.GE.AND P5, PT, R251, RZ, PT ;  /* 0x000000fffb00720c */ /* 0x000fe20003fa6270 */
[----:B------:R-:W-:Y:S02]  /*e8e0*/  @!P0 IMAD.IADD R246, R246, 0x1, -R168 ;  /* 0x00000001f6f68824 */ /* 0x000fe400078e0aa8 */
[----:B------:R-:W-:-:S02]  /*e8f0*/  @!P2 IMAD.MOV R5, RZ, RZ, -R5 ;  /* 0x000000ffff05a224 */ /* 0x000fc400078e0a05 */
[----:B------:R-:W-:Y:S01]  /*e900*/  IMAD.HI.U32 R252, R0, R245, RZ ;  /* 0x000000f500fc7227 */ /* 0x000fe200078e00ff */
[----:B------:R-:W-:Y:S02]  /*e910*/  ISETP.GT.U32.AND P2, PT, R168, R246, PT ;  /* 0x000000f6a800720c */ /* 0x000fe40003f44070 */
[----:B------:R-:W-:Y:S01]  /*e920*/  STL [R1+0x73c], R5 ;  /* 0x00073c0501007387 */ /* 0x000fe20000100800 */
[----:B0-----:R-:W-:-:S04]  /*e930*/  IMAD.HI.U32 R4, R0, R250, RZ ;  /* 0x000000fa00047227 */ /* 0x001fc800078e00ff */
[----:B------:R-:W-:Y:S02]  /*e940*/  IMAD.MOV R249, RZ, RZ, -R4 ;  /* 0x000000fffff97224 */ /* 0x000fe400078e0a04 */
[----:B------:R-:W-:Y:S01]  /*e950*/  @!P3 IMAD.IADD R243, R243, 0x1, -R168 ;  /* 0x00000001f3f3b824 */ /* 0x000fe200078e0aa8 */
[----:B------:R-:W-:Y:S01]  /*e960*/  ISETP.GE.AND P3, PT, R248, RZ, PT ;  /* 0x000000fff800720c */ /* 0x000fe20003f66270 */
[----:B------:R-:W-:Y:S02]  /*e970*/  IMAD.MOV.U32 R4, RZ, RZ, R242 ;  /* 0x000000ffff047224 */ /* 0x000fe400078e00f2 */
[----:B------:R-:W-:Y:S01]  /*e980*/  IMAD.MOV R252, RZ, RZ, -R252 ;  /* 0x000000fffffc7224 */ /* 0x000fe200078e0afc */
[C---:B------:R-:W-:Y:S01]  /*e990*/  ISETP.GT.U32.AND P0, PT, R168.reuse, R243, PT ;  /* 0x000000f3a800720c */ /* 0x040fe20003f04070 */
[----:B------:R-:W-:Y:S01]  /*e9a0*/  @!P4 IMAD.MOV R4, RZ, RZ, -R4 ;  /* 0x000000ffff04c224 */ /* 0x000fe200078e0a04 */
[C---:B------:R-:W-:Y:S01]  /*e9b0*/  ISETP.GT.U32.AND P4, PT, R168.reuse, R239, PT ;  /* 0x000000efa800720c */ /* 0x040fe20003f84070 */
[----:B------:R-:W-:-:S02]  /*e9c0*/  IMAD R250, R168, R249, R250 ;  /* 0x000000f9a8fa7224 */ /* 0x000fc400078e02fa */
[----:B------:R-:W-:Y:S01]  /*e9d0*/  IMAD R245, R168, R252, R245 ;  /* 0x000000fca8f57224 */ /* 0x000fe200078e02f5 */
[----:B------:R0:W-:Y:S01]  /*e9e0*/  STL [R1+0x738], R4 ;  /* 0x0007380401007387 */ /* 0x0001e20000100800 */
[----:B------:R-:W-:Y:S02]  /*e9f0*/  VIADD R247, R2, 0xc9 ;  /* 0x000000c902f77836 */ /* 0x000fe40000000000 */
[----:B------:R-:W-:Y:S01]  /*ea00*/  @!P6 IMAD.MOV R3, RZ, RZ, -R3 ;  /* 0x000000ffff03e224 */ /* 0x000fe200078e0a03 */
[----:B------:R-:W-:Y:S01]  /*ea10*/  ISETP.GE.AND P6, PT, R241, RZ, PT ;  /* 0x000000fff100720c */ /* 0x000fe20003fc6270 */
[--C-:B------:R-:W-:Y:S01]  /*ea20*/  @!P2 IMAD.IADD R246, R246, 0x1, -R168.reuse ;  /* 0x00000001f6f6a824 */ /* 0x100fe200078e0aa8 */
[----:B------:R-:W-:Y:S01]  /*ea30*/  IABS R248, R247 ;  /* 0x000000f700f87213 */ /* 0x000fe20000000000 */
[--C-:B------:R-:W-:Y:S01]  /*ea40*/  @!P0 IMAD.IADD R243, R243, 0x1, -R168.reuse ;  /* 0x00000001f3f38824 */ /* 0x100fe200078e0aa8 */
[----:B------:R-:W-:Y:S01]  /*ea50*/  ISETP.GT.U32.AND P0, PT, R168, R245, PT ;  /* 0x000000f5a800720c */ /* 0x000fe20003f04070 */
[----:B------:R-:W-:Y:S01]  /*ea60*/  @!P4 IMAD.IADD R239, R239, 0x1, -R168 ;  /* 0x00000001efefc824 */ /* 0x000fe200078e0aa8 */
[----:B------:R-:W-:Y:S01]  /*ea70*/  ISETP.GE.AND P4, PT, R240, RZ, PT ;  /* 0x000000fff000720c */ /* 0x000fe20003f86270 */
[----:B0-----:R-:W-:Y:S01]  /*ea80*/  IMAD.MOV.U32 R4, RZ, RZ, R238 ;  /* 0x000000ffff047224 */ /* 0x001fe200078e00ee */
[----:B------:R-:W-:Y:S01]  /*ea90*/  ISETP.GE.AND P2, PT, R244, RZ, PT ;  /* 0x000000fff400720c */ /* 0x000fe20003f46270 */
[----:B------:R-:W-:-:S02]  /*eaa0*/  IMAD.MOV.U32 R5, RZ, RZ, R243 ;  /* 0x000000ffff057224 */ /* 0x000fc400078e00f3 */
[----:B------:R-:W-:Y:S01]  /*eab0*/  @!P1 IMAD.MOV R4, RZ, RZ, -R4 ;  /* 0x000000ffff049224 */ /* 0x000fe200078e0a04 */
[----:B------:R-:W-:Y:S01]  /*eac0*/  ISETP.GT.U32.AND P1, PT, R168, R250, PT ;  /* 0x000000faa800720c */ /* 0x000fe20003f24070 */
[----:B------:R-:W-:-:S03]  /*ead0*/  IMAD.HI.U32 R240, R0, R248, RZ ;  /* 0x000000f800f07227 */ /* 0x000fc600078e00ff */
[----:B------:R0:W-:Y:S01]  /*eae0*/  STL [R1+0x734], R4 ;  /* 0x0007340401007387 */ /* 0x0001e20000100800 */
[----:B------:R-:W-:Y:S02]  /*eaf0*/  @!P3 IMAD.MOV R5, RZ, RZ, -R5 ;  /* 0x000000ffff05b224 */ /* 0x000fe400078e0a05 */
[----:B------:R-:W-:Y:S01]  /*eb00*/  IMAD.MOV R240, RZ, RZ, -R240 ;  /* 0x000000fffff07224 */ /* 0x000fe200078e0af0 */
[----:B------:R1:W-:Y:S01]  /*eb10*/  STL [R1+0x730], R3 ;  /* 0x0007300301007387 */ /* 0x0003e20000100800 */
[----:B------:R-:W-:Y:S02]  /*eb20*/  VIADD R238, R2, 0xc8 ;  /* 0x000000c802ee7836 */ /* 0x000fe40000000000 */
[--C-:B------:R-:W-:Y:S01]  /*eb30*/  @!P0 IMAD.IADD R245, R245, 0x1, -R168.reuse ;  /* 0x00000001f5f58824 */ /* 0x100fe200078e0aa8 */
[----:B------:R-:W-:Y:S01]  /*eb40*/  STL [R1+0x72c], R5 ;  /* 0x00072c0501007387 */ /* 0x000fe20000100800 */
[----:B------:R-:W-:Y:S01]  /*eb50*/  @!P1 IMAD.IADD R250, R250, 0x1, -R168 ;  /* 0x00000001fafa9824 */ /* 0x000fe200078e0aa8 */
[----:B------:R-:W-:Y:S01]  /*eb60*/  IABS R249, R238 ;  /* 0x000000ee00f97213 */ /* 0x000fe20000000000 */
[----:B0-----:R-:W-:Y:S01]  /*eb70*/  IMAD.MOV.U32 R4, RZ, RZ, R239 ;  /* 0x000000ffff047224 */ /* 0x001fe200078e00ef */
[----:B------:R-:W-:Y:S01]  /*eb80*/  ISETP.GE.AND P1, PT, R247, RZ, PT ;  /* 0x000000fff700720c */ /* 0x000fe20003f26270 */
[C---:B------:R-:W-:Y:S01]  /*eb90*/  IMAD R248, R168.reuse, R240, R248 ;  /* 0x000000f0a8f87224 */ /* 0x040fe200078e02f8 */
[C---:B------:R-:W-:Y:S01]  /*eba0*/  ISETP.GT.U32.AND P0, PT, R168.reuse, R250, PT ;  /* 0x000000faa800720c */ /* 0x040fe20003f04070 */
[----:B------:R-:W-:Y:S01]  /*ebb0*/  @!P5 IMAD.MOV R4, RZ, RZ, -R4 ;  /* 0x000000ffff04d224 */ /* 0x000fe200078e0a04 */
[----:B------:R-:W-:Y:S01]  /*ebc0*/  ISETP.GT.U32.AND P5, PT, R168, R245, PT ;  /* 0x000000f5a800720c */ /* 0x000fe20003fa4070 */
[----:B-1----:R-:W-:Y:S01]  /*ebd0*/  IMAD.HI.U32 R3, R0, R249, RZ ;  /* 0x000000f900037227 */ /* 0x002fe200078e00ff */
[----:B------:R-:W-:-:S02]  /*ebe0*/  ISETP.GE.AND P3, PT, R238, RZ, PT ;  /* 0x000000ffee00720c */ /* 0x000fc40003f66270 */
[----:B------:R0:W-:Y:S01]  /*ebf0*/  STL [R1+0x728], R4 ;  /* 0x0007280401007387 */ /* 0x0001e20000100800 */
[----:B------:R-:W-:Y:S02]  /*ec00*/  IMAD.MOV R3, RZ, RZ, -R3 ;  /* 0x000000ffff037224 */ /* 0x000fe400078e0a03 */
[----:B------:R-:W-:Y:S02]  /*ec10*/  VIADD R247, R2, 0xc7 ;  /* 0x000000c702f77836 */ /* 0x000fe40000000000 */
[----:B------:R-:W-:Y:S02]  /*ec20*/  IMAD R249, R168, R3, R249 ;  /* 0x00000003a8f97224 */ /* 0x000fe400078e02f9 */
[--C-:B------:R-:W-:Y:S01]  /*ec30*/  @!P0 IMAD.IADD R250, R250, 0x1, -R168.reuse ;  /* 0x00000001fafa8824 */ /* 0x100fe200078e0aa8 */
[----:B------:R-:W-:Y:S01]  /*ec40*/  ISETP.GE.AND P0, PT, R247, RZ, PT ;  /* 0x000000fff700720c */ /* 0x000fe20003f06270 */
[----:B------:R-:W-:Y:S01]  /*ec50*/  @!P5 IMAD.IADD R245, R245, 0x1, -R168 ;  /* 0x00000001f5f5d824 */ /* 0x000fe200078e0aa8 */
[----:B------:R-:W-:Y:S01]  /*ec60*/  IABS R247, R247 ;  /* 0x000000f700f77213 */ /* 0x000fe20000000000 */
[----:B0-----:R-:W-:Y:S01]  /*ec70*/  IMAD.MOV.U32 R4, RZ, RZ, R246 ;  /* 0x000000ffff047224 */ /* 0x001fe200078e00f6 */
[----:B------:R-:W-:Y:S01]  /*ec80*/  ISETP.GT.U32.AND P5, PT, R168, R249, PT ;  /* 0x000000f9a800720c */ /* 0x000fe20003fa4070 */
[----:B------:R-:W-:-:S02]  /*ec90*/  VIADD R3, R2, 0xc5 ;  /* 0x000000c502037836 */ /* 0x000fc40000000000 */
[----:B------:R-:W-:Y:S01]  /*eca0*/  @!P6 IMAD.MOV R4, RZ, RZ, -R4 ;  /* 0x000000ffff04e224 */ /* 0x000fe200078e0a04 */
[----:B------:R-:W-:Y:S01]  /*ecb0*/  ISETP.GT.U32.AND P6, PT, R168, R248, PT ;  /* 0x000000f8a800720c */ /* 0x000fe20003fc4070 */
[----:B------:R-:W-:Y:S01]  /*ecc0*/  IMAD.HI.U32 R240, R0, R247, RZ ;  /* 0x000000f700f07227 */ /* 0x000fe200078e00ff */
[----:B------:R-:W-:Y:S02]  /*ecd0*/  IABS R242, R3 ;  /* 0x0000000300f27213 */ /* 0x000fe40000000000 */
[----:B------:R0:W-:Y:S01]  /*ece0*/  STL [R1+0x724], R4 ;  /* 0x0007240401007387 */ /* 0x0001e20000100800 */
[----:B------:R-:W-:Y:S02]  /*ecf0*/  IMAD.MOV R240, RZ, RZ, -R240 ;  /* 0x000000fffff07224 */ /* 0x000fe400078e0af0 */
[----:B------:R-:W-:Y:S02]  /*ed00*/  VIADD R238, R2, 0xc6 ;  /* 0x000000c602ee7836 */ /* 0x000fe40000000000 */
[----:B------:R-:W-:-:S02]  /*ed10*/  IMAD R247, R168, R240, R247 ;  /* 0x000000f0a8f77224 */ /* 0x000fc400078e02f7 */
[--C-:B------:R-:W-:Y:S01]  /*ed20*/  @!P5 IMAD.IADD R249, R249, 0x1, -R168.reuse ;  /* 0x00000001f9f9d824 */ /* 0x100fe200078e0aa8 */
[----:B------:R-:W-:Y:S01]  /*ed30*/  IABS R243, R238 ;  /* 0x000000ee00f37213 */ /* 0x000fe20000000000 */
[----:B------:R-:W-:Y:S01]  /*ed40*/  @!P6 IMAD.IADD R248, R248, 0x1, -R168 ;  /* 0x00000001f8f8e824 */ /* 0x000fe200078e0aa8 */
[----:B------:R-:W-:Y:S01]  /*ed50*/  ISETP.GE.AND P6, PT, R238, RZ, PT ;  /* 0x000000ffee00720c */ /* 0x000fe20003fc6270 */
[----:B0-----:R-:W-:Y:S01]  /*ed60*/  IMAD.MOV.U32 R4, RZ, RZ, R250 ;  /* 0x000000ffff047224 */ /* 0x001fe200078e00fa */
[----:B------:R-:W-:Y:S01]  /*ed70*/  ISETP.GT.U32.AND P5, PT, R168, R249, PT ;  /* 0x000000f9a800720c */ /* 0x000fe20003fa4070 */
[----:B------:R-:W-:-:S04]  /*ed80*/  IMAD.HI.U32 R238, R0, R242, RZ ;  /* 0x000000f200ee7227 */ /* 0x000fc800078e00ff */
[----:B------:R-:W-:Y:S01]  /*ed90*/  @!P4 IMAD.MOV R4, RZ, RZ, -R4 ;  /* 0x000000ffff04c224 */ /* 0x000fe200078e0a04 */
[----:B------:R-:W-:Y:S01]  /*eda0*/  ISETP.GT.U32.AND P4, PT, R168, R248, PT ;  /* 0x000000f8a800720c */ /* 0x000fe20003f84070 */
[----:B------:R-:W-:-:S03]  /*edb0*/  IMAD.HI.U32 R239, R0, R243, RZ ;  /* 0x000000f300ef7227 */ /* 0x000fc600078e00ff */
[----:B------:R0:W-:Y:S01]  /*edc0*/  STL [R1+0x618], R4 ;  /* 0x0006180401007387 */ /* 0x0001e20000100800 */
[----:B------:R-:W-:Y:S02]  /*edd0*/  IMAD.MOV R238, RZ, RZ, -R238 ;  /* 0x000000ffffee7224 */ /* 0x000fe400078e0aee */
[----:B------:R-:W-:Y:S02]  /*ede0*/  IMAD.MOV R239, RZ, RZ, -R239 ;  /* 0x000000ffffef7224 */ /* 0x000fe400078e0aef */
[----:B------:R-:W-:Y:S02]  /*edf0*/  IMAD R242, R168, R238, R242 ;  /* 0x000000eea8f27224 */ /* 0x000fe400078e02f2 */
[----:B------:R-:W-:Y:S02]  /*ee00*/  VIADD R244, R2, 0xc3 ;  /* 0x000000c302f47836 */ /* 0x000fe40000000000 */
[----:B------:R-:W-:Y:S01]  /*ee10*/  @!P4 IMAD.IADD R248, R248, 0x1, -R168 ;  /* 0x00000001f8f8c824 */ /* 0x000fe200078e0aa8 */
[C---:B------:R-:W-:Y:S01]  /*ee20*/  ISETP.GT.U32.AND P4, PT, R168.reuse, R247, PT ;  /* 0x000000f7a800720c */ /* 0x040fe20003f84070 */
[----:B0-----:R-:W-:Y:S01]  /*ee30*/  IMAD.MOV.U32 R4, RZ, RZ, R245 ;  /* 0x000000ffff047224 */ /* 0x001fe200078e00f5 */
[----:B------:R-:W-:Y:S01]  /*ee40*/  IABS R246, R244 ;  /* 0x000000f400f67213 */ /* 0x000fe20000000000 */
[----:B------:R-:W-:-:S02]  /*ee50*/  IMAD R243, R168, R239, R243 ;  /* 0x000000efa8f37224 */ /* 0x000fc400078e02f3 */
[----:B------:R-:W-:Y:S01]  /*ee60*/  @!P2 IMAD.MOV R4, RZ, RZ, -R4 ;  /* 0x000000ffff04a224 */ /* 0x000fe200078e0a04 */
[----:B------:R-:W-:Y:S01]  /*ee70*/  ISETP.GE.AND P2, PT, R3, RZ, PT ;  /* 0x000000ff0300720c */ /* 0x000fe20003f46270 */
[----:B------:R-:W-:Y:S02]  /*ee80*/  VIADD R3, R2, 0xc4 ;  /* 0x000000c402037836 */ /* 0x000fe40000000000 */
[--C-:B------:R-:W-:Y:S01]  /*ee90*/  @!P5 IMAD.IADD R249, R249, 0x1, -R168.reuse ;  /* 0x00000001f9f9d824 */ /* 0x100fe200078e0aa8 */
[----:B------:R0:W-:Y:S01]  /*eea0*/  STL [R1+0x720], R4 ;  /* 0x0007200401007387 */ /* 0x0001e20000100800 */
[----:B------:R-:W-:Y:S01]  /*eeb0*/  ISETP.GT.U32.AND P5, PT, R168, R243, PT ;  /* 0x000000f3a800720c */ /* 0x000fe20003fa4070 */
[----:B------:R-:W-:Y:S01]  /*eec0*/  VIADD R238, R2, 0xc1 ;  /* 0x000000c102ee7836 */ /* 0x000fe20000000000 */
[----:B------:R-:W-:Y:S01]  /*eed0*/  IABS R239, R3 ;  /* 0x0000000300ef7213 */ /* 0x000fe20000000000 */
[----:B------:R-:W-:Y:S01]  /*eee0*/  @!P4 IMAD.IADD R247, R247, 0x1, -R168 ;  /* 0x00000001f7f7c824 */ /* 0x000fe200078e0aa8 */
[----:B------:R-:W-:Y:S01]  /*eef0*/  ISETP.GT.U32.AND P4, PT, R168, R242, PT ;  /* 0x000000f2a800720c */ /* 0x000fe20003f84070 */
[----:B------:R-:W-:Y:S01]  /*ef00*/  VIADD R241, R2, 0xc2 ;  /* 0x000000c202f17836 */ /* 0x000fe20000000000 */
[----:B------:R-:W-:Y:S01]  /*ef10*/  IABS R240, R238 ;  /* 0x000000ee00f07213 */ /* 0x000fe20000000000 */
[----:B0-----:R-:W-:-:S03]  /*ef20*/  IMAD.MOV.U32 R4, RZ, RZ, R248 ;  /* 0x000000ffff047224 */ /* 0x001fc600078e00f8 */
[----:B------:R-:W-:Y:S01]  /*ef30*/  IABS R245, R241 ;  /* 0x000000f100f57213 */ /* 0x000fe20000000000 */
[----:B------:R-:W-:Y:S02]  /*ef40*/  IMAD.MOV.U32 R248, RZ, RZ, R246 ;  /* 0x000000fffff87224 */ /* 0x000fe400078e00f6 */
[----:B------:R-:W-:Y:S01]  /*ef50*/  @!P1 IMAD.MOV R4, RZ, RZ, -R4 ;  /* 0x000000ffff049224 */ /* 0x000fe200078e0a04 */
[----:B------:R-:W-:Y:S01]  /*ef60*/  ISETP.GT.U32.AND P1, PT, R168, R247, PT ;  /* 0x000000f7a800720c */ /* 0x000fe20003f24070 */
[----:B------:R-:W-:-:S03]  /*ef70*/  IMAD.HI.U32 R246, R0, R239, RZ ;  /* 0x000000ef00f67227 */ /* 0x000fc600078e00ff */
[----:B------:R0:W-:Y:S01]  /*ef80*/  STL [R1+0x680], R4 ;  /* 0x0006800401007387 */ /* 0x0001e20000100800 */
[----:B------:R-:W-:Y:S02]  /*ef90*/  IMAD.MOV R246, RZ, RZ, -R246 ;  /* 0x000000fffff67224 */ /* 0x000fe400078e0af6 */
[--C-:B------:R-:W-:Y:S02]  /*efa0*/  @!P4 IMAD.IADD R242, R242, 0x1, -R168.reuse ;  /* 0x00000001f2f2c824 */ /* 0x100fe400078e0aa8 */
[----:B------:R-:W-:-:S03]  /*efb0*/  @!P5 IMAD.IADD R243, R243, 0x1, -R168 ;  /* 0x00000001f3f3d824 */ /* 0x000fc600078e0aa8 */
[C---:B------:R-:W-:Y:S01]  /*efc0*/  ISETP.GT.U32.AND P4, PT, R168.reuse, R242, PT ;  /* 0x000000f2a800720c */ /* 0x040fe20003f84070 */
[----:B------:R-:W-:Y:S01]  /*efd0*/  @!P1 IMAD.IADD R247, R247, 0x1, -R168 ;  /* 0x00000001f7f79824 */ /* 0x000fe200078e0aa8 */
[----:B------:R-:W-:Y:S01]  /*efe0*/  ISETP.GT.U32.AND P5, PT, R168, R243, PT ;  /* 0x000000f3a800720c */ /* 0x000fe20003fa4070 */
[----:B0-----:R-:W-:Y:S02]  /*eff0*/  IMAD.MOV.U32 R4, RZ, RZ, R249 ;  /* 0x000000ffff047224 */ /* 0x001fe400078e00f9 */
[----:B------:R-:W-:-:S04]  /*f000*/  IMAD.HI.U32 R249, R0, R248, RZ ;  /* 0x000000f800f97227 */ /* 0x000fc800078e00ff */
[----:B------:R-:W-:Y:S01]  /*f010*/  @!P3 IMAD.MOV R4, RZ, RZ, -R4 ;  /* 0x000000ffff04b224 */ /* 0x000fe200078e0a04 */
[----:B------:R-:W-:Y:S01]  /*f020*/  ISETP.GE.AND P3, PT, R3, RZ, PT ;  /* 0x000000ff0300720c */ /* 0x000fe20003f66270 */
[----:B------:R-:W-:Y:S02]  /*f030*/  IMAD R3, R168, R246, R239 ;  /* 0x000000f6a8037224 */ /* 0x000fe400078e02ef */
[----:B------:R-:W-:Y:S01]  /*f040*/  IMAD.HI.U32 R246, R0, R240, RZ ;  /* 0x000000f000f67227 */ /* 0x000fe200078e00ff */
[----:B------:R0:W-:Y:S02]  /*f050*/  STL [R1+0x71c], R4 ;  /* 0x00071c0401007387 */ /* 0x0001e40000100800 */
[----:B------:R-:W-:Y:S01]  /*f060*/  ISETP.GT.U32.AND P1, PT, R168, R3, PT ;  /* 0x00000003a800720c */ /* 0x000fe20003f24070 */
[----:B------:R-:W-:-:S04]  /*f070*/  IMAD.HI.U32 R239, R0, R245, RZ ;  /* 0x000000f500ef7227 */ /* 0x000fc800078e00ff */
[----:B------:R-:W-:Y:S02]  /*f080*/  IMAD.MOV R246, RZ, RZ, -R246 ;  /* 0x000000fffff67224 */ /* 0x000fe400078e0af6 */
[----:B------:R-:W-:Y:S02]  /*f090*/  @!P4 IMAD.IADD R242, R242, 0x1, -R168 ;  /* 0x00000001f2f2c824 */ /* 0x000fe400078e0aa8 */
[----:B0-----:R-:W-:Y:S02]  /*f0a0*/  IMAD.MOV.U32 R4, RZ, RZ, R247 ;  /* 0x000000ffff047224 */ /* 0x001fe400078e00f7 */
[----:B------:R-:W-:Y:S02]  /*f0b0*/  IMAD.MOV R249, RZ, RZ, -R249 ;  /* 0x000000fffff97224 */ /* 0x000fe400078e0af9 */
[----:B------:R-:W-:Y:S02]  /*f0c0*/  @!P0 IMAD.MOV R4, RZ, RZ, -R4 ;  /* 0x000000ffff048224 */ /* 0x000fe400078e0a04 */
[----:B------:R-:W-:-:S02]  /*f0d0*/  IMAD.MOV R239, RZ, RZ, -R239 ;  /* 0x000000ffffef7224 */ /* 0x000fc400078e0aef */
[--C-:B------:R-:W-:Y:S01]  /*f0e0*/  @!P1 IMAD.IADD R3, R3, 0x1, -R168.reuse ;  /* 0x0000000103039824 */ /* 0x100fe200078e0aa8 */
[----:B------:R0:W-:Y:S01]  /*f0f0*/  STL [R1+0x700], R4 ;  /* 0x0007000401007387 */ /* 0x0001e20000100800 */
[----:B------:R-:W-:Y:S01]  /*f100*/  @!P5 IMAD.IADD R243, R243, 0x1, -R168 ;  /* 0x00000001f3f3d824 */ /* 0x000fe200078e0aa8 */
[----:B------:R-:W-:Y:S01]  /*f110*/  ISETP.GE.AND P5, PT, R244, RZ, PT ;  /* 0x000000fff400720c */ /* 0x000fe20003fa6270 */
[C---:B------:R-:W-:Y:S01]  /*f120*/  IMAD R240, R168.reuse, R246, R240 ;  /* 0x000000f6a8f07224 */ /* 0x040fe200078e02f0 */
[C---:B------:R-:W-:Y:S01]  /*f130*/  ISETP.GT.U32.AND P1, PT, R168.reuse, R3, PT ;  /* 0x00000003a800720c */ /* 0x040fe20003f24070 */
[C---:B------:R-:W-:Y:S02]  /*f140*/  IMAD R244, R168.reuse, R249, R248 ;  /* 0x000000f9a8f47224 */ /* 0x040fe400078e02f8 */
[----:B------:R-:W-:Y:S02]  /*f150*/  IMAD R245, R168, R239, R245 ;  /* 0x000000efa8f57224 */ /* 0x000fe400078e02f5 */
[----:B------:R-:W-:Y:S01]  /*f160*/  VIADD R239, R2, 0xc0 ;  /* 0x000000c002ef7836 */ /* 0x000fe20000000000 */
[C---:B------:R-:W-:Y:S01]  /*f170*/  ISETP.GT.U32.AND P0, PT, R168.reuse, R244, PT ;  /* 0x000000f4a800720c */ /* 0x040fe20003f04070 */
[----:B0-----:R-:W-:Y:S01]  /*f180*/  IMAD.MOV.U32 R4, RZ, RZ, R242 ;  /* 0x000000ffff047224 */ /* 0x001fe200078e00f2 */
[C---:B------:R-:W-:Y:S01]  /*f190*/  ISETP.GT.U32.AND P4, PT, R168.reuse, R245, PT ;  /* 0x000000f5a800720c */ /* 0x040fe20003f84070 */
[----:B------:R-:W-:Y:S01]  /*f1a0*/  IMAD.MOV.U32 R5, RZ, RZ, R243 ;  /* 0x000000ffff057224 */ /* 0x000fe200078e00f3 */
[----:B------:R-:W-:Y:S01]  /*f1b0*/  IABS R246, R239 ;  /* 0x000000ef00f67213 */ /* 0x000fe20000000000 */
[----:B------:R-:W-:Y:S01]  /*f1c0*/  @!P2 IMAD.MOV R4, RZ, RZ, -R4 ;  /* 0x000000ffff04a224 */ /* 0x000fe200078e0a04 */
[----:B------:R-:W-:Y:S01]  /*f1d0*/  ISETP.GT.U32.AND P2, PT, R168, R240, PT ;  /* 0x000000f0a800720c */ /* 0x000fe20003f44070 */
[----:B------:R-:W-:Y:S01]  /*f1e0*/  @!P6 IMAD.MOV R5, RZ, RZ, -R5 ;  /* 0x000000ffff05e224 */ /* 0x000fe200078e0a05 */
[----:B------:R-:W-:Y:S01]  /*f1f0*/  ISETP.GE.AND P6, PT, R241, RZ, PT ;  /* 0x000000fff100720c */ /* 0x000fe20003fc6270 */
[----:B------:R-:W-:-:S02]  /*f200*/  IMAD.MOV.U32 R243, RZ, RZ, R246 ;  /* 0x000000fffff37224 */ /* 0x000fc400078e00f6 */
[----:B------:R-:W-:Y:S01]  /*f210*/  VIADD R241, R2, 0xbf ;  /* 0x000000bf02f17836 */ /* 0x000fe20000000000 */
[----:B------:R-:W-:Y:S01]  /*f220*/  STL [R1+0x710], R5 ;  /* 0x0007100501007387 */ /* 0x000fe20000100800 */
[--C-:B------:R-:W-:Y:S01]  /*f230*/  @!P1 IMAD.IADD R3, R3, 0x1, -R168.reuse ;  /* 0x0000000103039824 */ /* 0x100fe200078e0aa8 */
[----:B------:R-:W-:Y:S01]  /*f240*/  ISETP.GE.AND P1, PT, R238, RZ, PT ;  /* 0x000000ffee00720c */ /* 0x000fe20003f26270 */
[----:B------:R-:W-:Y:S01]  /*f250*/  IMAD.HI.U32 R242, R0, R243, RZ ;  /* 0x000000f300f27227 */ /* 0x000fe200078e00ff */
[----:B------:R0:W-:Y:S01]  /*f260*/  STL [R1+0x714], R4 ;  /* 0x0007140401007387 */ /* 0x0001e20000100800 */
[----:B------:R-:W-:Y:S02]  /*f270*/  IABS R246, R241 ;  /* 0x000000f100f67213 */ /* 0x000fe40000000000 */
[--C-:B------:R-:W-:Y:S02]  /*f280*/  @!P2 IMAD.IADD R240, R240, 0x1, -R168.reuse ;  /* 0x00000001f0f0a824 */ /* 0x100fe400078e0aa8 */
[--C-:B------:R-:W-:Y:S01]  /*f290*/  @!P0 IMAD.IADD R244, R244, 0x1, -R168.reuse ;  /* 0x00000001f4f48824 */ /* 0x100fe200078e0aa8 */
[----:B------:R-:W-:Y:S01]  /*f2a0*/  ISETP.GE.AND P0, PT, R239, RZ, PT ;  /* 0x000000ffef00720c */ /* 0x000fe20003f06270 */
[----:B------:R-:W-:Y:S01]  /*f2b0*/  @!P4 IMAD.IADD R245, R245, 0x1, -R168 ;  /* 0x00000001f5f5c824 */ /* 0x000fe200078e0aa8 */
[C---:B------:R-:W-:Y:S01]  /*f2c0*/  ISETP.GT.U32.AND P2, PT, R168.reuse, R240, PT ;  /* 0x000000f0a800720c */ /* 0x040fe20003f44070 */
[----:B------:R-:W-:Y:S01]  /*f2d0*/  IMAD.MOV R242, RZ, RZ, -R242 ;  /* 0x000000fffff27224 */ /* 0x000fe200078e0af2 */
[----:B------:R-:W-:Y:S01]  /*f2e0*/  ISETP.GT.U32.AND P4, PT, R168, R244, PT ;  /* 0x000000f4a800720c */ /* 0x000fe20003f84070 */
[----:B0-----:R-:W-:-:S02]  /*f2f0*/  IMAD.MOV.U32 R4, RZ, RZ, R3 ;  /* 0x000000ffff047224 */ /* 0x001fc400078e0003 */
[----:B------:R-:W-:-:S04]  /*f300*/  IMAD.HI.U32 R239, R0, R246, RZ ;  /* 0x000000f600ef7227 */ /* 0x000fc800078e00ff */
[----:B------:R-:W-:Y:S01]  /*f310*/  @!P3 IMAD.MOV R4, RZ, RZ, -R4 ;  /* 0x000000ffff04b224 */ /* 0x000fe200078e0a04 */
[C---:B------:R-:W-:Y:S01]  /*f320*/  ISETP.GT.U32.AND P3, PT, R168.reuse, R245, PT ;  /* 0x000000f5a800720c */ /* 0x040fe20003f64070 */
[----:B------:R-:W-:Y:S02]  /*f330*/  IMAD R243, R168, R242, R243 ;  /* 0x000000f2a8f37224 */ /* 0x000fe400078e02f3 */
[C---:B------:R-:W-:Y:S01]  /*f340*/  VIADD R242, R2.reuse, 0xbc ;  /* 0x000000bc02f27836 */ /* 0x040fe20000000000 */
[----:B------:R0:W-:Y:S01]  /*f350*/  STL [R1+0x718], R4 ;  /* 0x0007180401007387 */ /* 0x0001e20000100800 */
[C---:B------:R-:W-:Y:S02]  /*f360*/  VIADD R238, R2.reuse, 0xbe ;  /* 0x000000be02ee7836 */ /* 0x040fe40000000000 */
[----:B------:R-:W-:Y:S01]  /*f370*/  IMAD.MOV R239, RZ, RZ, -R239 ;  /* 0x000000ffffef7224 */ /* 0x000fe200078e0aef */
[----:B------:R-:W-:Y:S01]  /*f380*/  IABS R248, R242 ;  /* 0x000000f200f87213 */ /* 0x000fe20000000000 */
[----:B------:R-:W-:Y:S01]  /*f390*/  VIADD R3, R2, 0xbd ;  /* 0x000000bd02037836 */ /* 0x000fe20000000000 */
[----:B------:R-:W-:Y:S01]  /*f3a0*/  IABS R247, R238 ;  /* 0x000000ee00f77213 */ /* 0x000fe20000000000 */
[----:B------:R-:W-:-:S02]  /*f3b0*/  IMAD R246, R168, R239, R246 ;  /* 0x000000efa8f67224 */ /* 0x000fc400078e02f6 */
[--C-:B------:R-:W-:Y:S01]  /*f3c0*/  @!P2 IMAD.IADD R240, R240, 0x1, -R168.reuse ;  /* 0x00000001f0f0a824 */ /* 0x100fe200078e0aa8 */
[----:B------:R-:W-:Y:S01]  /*f3d0*/  ISETP.GE.AND P2, PT, R241, RZ, PT ;  /* 0x000000fff100720c */ /* 0x000fe20003f46270 */
[--C-:B------:R-:W-:Y:S01]  /*f3e0*/  @!P4 IMAD.IADD R244, R244, 0x1, -R168.reuse ;  /* 0x00000001f4f4c824 */ /* 0x100fe200078e0aa8 */
[----:B------:R-:W-:Y:S01]  /*f3f0*/  IABS R239, R3 ;  /* 0x0000000300ef7213 */ /* 0x000fe20000000000 */
[----:B------:R-:W-:Y:S01]  /*f400*/  @!P3 IMAD.IADD R245, R245, 0x1, -R168 ;  /* 0x00000001f5f5b824 */ /* 0x000fe200078e0aa8 */
[C---:B------:R-:W-:Y:S01]  /*f410*/  ISETP.GT.U32.AND P3, PT, R168.reuse, R246, PT ;  /* 0x000000f6a800720c */ /* 0x040fe20003f64070 */
[----:B------:R-:W-:Y:S01]  /*f420*/  IMAD.MOV.U32 R241, RZ, RZ, R248 ;  /* 0x000000fffff17224 */ /* 0x000fe200078e00f8 */
[----:B------:R-:W-:Y:S01]  /*f430*/  ISETP.GT.U32.AND P4, PT, R168, R243, PT ;  /* 0x000000f3a800720c */ /* 0x000fe20003f84070 */
[----:B------:R-:W-:-:S04]  /*f440*/  IMAD.HI.U32 R248, R0, R247, RZ ;  /* 0x000000f700f87227 */ /* 0x000fc800078e00ff */
[----:B0-----:R-:W-:Y:S02]  /*f450*/  IMAD.MOV.U32 R4, RZ, RZ, R244 ;  /* 0x000000ffff047224 */ /* 0x001fe400078e00f4 */
[----:B------:R-:W-:-:S04]  /*f460*/  IMAD.HI.U32 R249, R0, R239, RZ ;  /* 0x000000ef00f97227 */ /* 0x000fc800078e00ff */
[----:B------:R-:W-:Y:S02]  /*f470*/  IMAD.MOV R248, RZ, RZ, -R248 ;  /* 0x000000fffff87224 */ /* 0x000fe400078e0af8 */
[----:B------:R-:W-:Y:S02]  /*f480*/  @!P5 IMAD.MOV R4, RZ, RZ, -R4 ;  /* 0x000000ffff04d224 */ /* 0x000fe400078e0a04 */
[----:B------:R-:W-:Y:S02]  /*f490*/  IMAD.MOV R244, RZ, RZ, -R249 ;  /* 0x000000fffff47224 */ /* 0x000fe400078e0af9 */
[----:B------:R-:W-:Y:S01]  /*f4a0*/  IMAD R247, R168, R248, R247 ;  /* 0x000000f8a8f77224 */ /* 0x000fe200078e02f7 */
[----:B------:R0:W-:Y:S01]  /*f4b0*/  STL [R1+0x708], R4 ;  /* 0x0007080401007387 */ /* 0x0001e20000100800 */
[----:B------:R-:W-:Y:S02]  /*f4c0*/  IMAD.MOV.U32 R5, RZ, RZ, R245 ;  /* 0x000000ffff057224 */ /* 0x000fe400078e00f5 */
[----:B------:R-:W-:-:S02]  /*f4d0*/  @!P3 IMAD.IADD R246, R246, 0x1, -R168 ;  /* 0x00000001f6f6b824 */ /* 0x000fc400078e0aa8 */
[C---:B------:R-:W-:Y:S02]  /*f4e0*/  IMAD R239, R168.reuse, R244, R239 ;  /* 0x000000f4a8ef7224 */ /* 0x040fe400078e02ef */
[----:B------:R-:W-:Y:S01]  /*f4f0*/  @!P6 IMAD.MOV R5, RZ, RZ, -R5 ;  /* 0x000000ffff05e224 */ /* 0x000fe200078e0a05 */
[----:B------:R-:W-:Y:S01]  /*f500*/  ISETP.GT.U32.AND P6, PT, R168, R247, PT ;  /* 0x000000f7a800720c */ /* 0x000fe20003fc4070 */
[----:B------:R-:W-:Y:S01]  /*f510*/  @!P4 IMAD.IADD R243, R243, 0x1, -R168 ;  /* 0x00000001f3f3c824 */ /* 0x000fe200078e0aa8 */
[----:B------:R-:W-:Y:S01]  /*f520*/  ISETP.GE.AND P4, PT, R238, RZ, PT ;  /* 0x000000ffee00720c */ /* 0x000fe20003f86270 */
[----:B0-----:R-:W-:Y:S01]  /*f530*/  IMAD.MOV.U32 R4, RZ, RZ, R240 ;  /* 0x000000ffff047224 */ /* 0x001fe200078e00f0 */
[----:B------:R-:W-:Y:S01]  /*f540*/  ISETP.GT.U32.AND P3, PT, R168, R246, PT ;  /* 0x000000f6a800720c */ /* 0x000fe20003f64070 */
[----:B------:R-:W-:Y:S01]  /*f550*/  IMAD.HI.U32 R238, R0, R241, RZ ;  /* 0x000000f100ee7227 */ /* 0x000fe200078e00ff */
[C---:B------:R-:W-:Y:S01]  /*f560*/  ISETP.GT.U32.AND P5, PT, R168.reuse, R243, PT ;  /* 0x000000f3a800720c */ /* 0x040fe20003fa4070 */
[----:B------:R-:W-:Y:S02]  /*f570*/  STL [R1+0x6b8], R5 ;  /* 0x0006b80501007387 */ /* 0x000fe40000100800 */
[----:B------:R-:W-:Y:S01]  /*f580*/  @!P1 IMAD.MOV R4, RZ, RZ, -R4 ;  /* 0x000000ffff049224 */ /* 0x000fe200078e0a04 */
[----:B------:R-:W-:Y:S01]  /*f590*/  ISETP.GT.U32.AND P1, PT, R168, R239, PT ;  /* 0x000000efa800720c */ /* 0x000fe20003f24070 */
[----:B------:R-:W-:-:S02]  /*f5a0*/  IMAD.MOV R238, RZ, RZ, -R238 ;  /* 0x000000ffffee7224 */ /* 0x000fc400078e0aee */
[----:B------:R-:W-:Y:S01]  /*f5b0*/  VIADD R248, R2, 0xbb ;  /* 0x000000bb02f87836 */ /* 0x000fe20000000000 */
[----:B------:R0:W-:Y:S01]  /*f5c0*/  STL [R1+0x6c8], R4 ;  /* 0x0006c80401007387 */ /* 0x0001e20000100800 */
[----:B------:R-:W-:Y:S02]  /*f5d0*/  IMAD R241, R168, R238, R241 ;  /* 0x000000eea8f17224 */ /* 0x000fe400078e02f1 */
[--C-:B------:R-:W-:Y:S01]  /*f5e0*/  @!P6 IMAD.IADD R247, R247, 0x1, -R168.reuse ;  /* 0x00000001f7f7e824 */ /* 0x100fe200078e0aa8 */
[----:B------:R-:W-:Y:S01]  /*f5f0*/  IABS R238, R248 ;  /* 0x000000f800ee7213 */ /* 0x000fe20000000000 */
[--C-:B------:R-:W-:Y:S01]  /*f600*/  @!P3 IMAD.IADD R246, R246, 0x1, -R168.reuse ;  /* 0x00000001f6f6b824 */ /* 0x100fe200078e0aa8 */
[C---:B------:R-:W-:Y:S01]  /*f610*/  ISETP.GT.U32.AND P3, PT, R168.reuse, R241, PT ;  /* 0x000000f1a800720c */ /* 0x040fe20003f64070 */
[--C-:B------:R-:W-:Y:S01]  /*f620*/  @!P5 IMAD.IADD R243, R243, 0x1, -R168.reuse ;  /* 0x00000001f3f3d824 */ /* 0x100fe200078e0aa8 */
[----:B------:R-:W-:Y:S01]  /*f630*/  ISETP.GE.AND P5, PT, R3, RZ, PT ;  /* 0x000000ff0300720c */ /* 0x000fe20003fa6270 */
[----:B------:R-:W-:Y:S01]  /*f640*/  @!P1 IMAD.IADD R239, R239, 0x1, -R168 ;  /* 0x00000001efef9824 */ /* 0x000fe200078e0aa8 */
[----:B------:R-:W-:Y:S01]  /*f650*/  ISETP.GT.U32.AND P1, PT, R168, R247, PT ;  /* 0x000000f7a800720c */ /* 0x000fe20003f24070 */
[----:B------:R-:W-:Y:S01]  /*f660*/  IMAD.HI.U32 R244, R0, R238, RZ ;  /* 0x000000ee00f47227 */ /* 0x000fe200078e00ff */
[----:B------:R-:W-:-:S03]  /*f670*/  ISETP.GE.AND P6, PT, R242, RZ, PT ;  /* 0x000000fff200720c */ /* 0x000fc60003fc6270 */
[----:B------:R-:W-:Y:S02]  /*f680*/  VIADD R3, R2, 0xba ;  /* 0x000000ba02037836 */ /* 0x000fe40000000000 */
[----:B------:R-:W-:Y:S02]  /*f690*/  IMAD.MOV R244, RZ, RZ, -R244 ;  /* 0x000000fffff47224 */ /* 0x000fe400078e0af4 */
[----:B------:R-:W-:Y:S01]  /*f6a0*/  @!P3 IMAD.IADD R241, R241, 0x1, -R168 ;  /* 0x00000001f1f1b824 */ /* 0x000fe200078e0aa8 */
[----:B------:R-:W-:Y:S01]  /*f6b0*/  IABS R240, R3 ;  /* 0x0000000300f07213 */ /* 0x000fe20000000000 */
[C---:B------:R-:W-:Y:S01]  /*f6c0*/  IMAD R238, R168.reuse, R244, R238 ;  /* 0x000000f4a8ee7224 */ /* 0x040fe200078e02ee */
[C---:B------:R-:W-:Y:S01]  /*f6d0*/  ISETP.GT.U32.AND P3, PT, R168.reuse, R239, PT ;  /* 0x000000efa800720c */ /* 0x040fe20003f64070 */
[----:B------:R-:W-:Y:S02]  /*f6e0*/  @!P1 IMAD.IADD R247, R247, 0x1, -R168 ;  /* 0x00000001f7f79824 */ /* 0x000fe400078e0aa8 */
[----:B0-----:R-:W-:Y:S01]  /*f6f0*/  IMAD.MOV.U32 R4, RZ, RZ, R243 ;  /* 0x000000ffff047224 */ /* 0x001fe200078e00f3 */
[----:B------:R-:W-:Y:S01]  /*f700*/  ISETP.GT.U32.AND P1, PT, R168, R238, PT ;  /* 0x000000eea800720c */ /* 0x000fe20003f24070 */
[----:B------:R-:W-:-:S04]  /*f710*/  IMAD.HI.U32 R243, R0, R240, RZ ;  /* 0x000000f000f37227 */ /* 0x000fc800078e00ff */
[C---:B------:R-:W-:Y:S02]  /*f720*/  VIADD R242, R2.reuse, 0xb9 ;  /* 0x000000b902f27836 */ /* 0x040fe40000000000 */
[----:B------:R-:W-:Y:S02]  /*f730*/  IMAD.MOV R243, RZ, RZ, -R243 ;  /* 0x000000fffff37224 */ /* 0x000fe400078e0af3 */
[----:B------:R-:W-:Y:S01]  /*f740*/  VIADD R244, R2, 0xb8 ;  /* 0x000000b802f47836 */ /* 0x000fe20000000000 */
[----:B------:R-:W-:Y:S01]  /*f750*/  IABS R250, R242 ;  /* 0x000000f200fa7213 */ /* 0x000fe20000000000 */
[C---:B------:R-:W-:Y:S02]  /*f760*/  IMAD R240, R168.reuse, R243, R240 ;  /* 0x000000f3a8f07224 */ /* 0x040fe400078e02f0 */
[----:B------:R-:W-:Y:S01]  /*f770*/  @!P0 IMAD.MOV R4, RZ, RZ, -R4 ;  /* 0x000000ffff048224 */ /* 0x000fe200078e0a04 */
[----:B------:R-:W-:Y:S01]  /*f780*/  ISETP.GT.U32.AND P0, PT, R168, R241, PT ;  /* 0x000000f1a800720c */ /* 0x000fe20003f04070 */
[--C-:B------:R-:W-:Y:S01]  /*f790*/  @!P3 IMAD.IADD R239, R239, 0x1, -R168.reuse ;  /* 0x00000001efefb824 */ /* 0x100fe200078e0aa8 */
[----:B------:R-:W-:Y:S01]  /*f7a0*/  IABS R243, R244 ;  /* 0x000000f400f37213 */ /* 0x000fe20000000000 */
[----:B------:R-:W-:Y:S01]  /*f7b0*/  @!P1 IMAD.IADD R238, R238, 0x1, -R168 ;  /* 0x00000001eeee9824 */ /* 0x000fe200078e0aa8 */
[----:B------:R-:W-:Y:S01]  /*f7c0*/  ISETP.GT.U32.AND P3, PT, R168, R240, PT ;  /* 0x000000f0a800720c */ /* 0x000fe20003f64070 */
[----:B------:R-:W-:Y:S01]  /*f7d0*/  IMAD.MOV.U32 R5, RZ, RZ, R246 ;  /* 0x000000ffff057224 */ /* 0x000fe200078e00f6 */
[----:B------:R0:W-:Y:S01]  /*f7e0*/  STL [R1+0x6d8], R4 ;  /* 0x0006d80401007387 */ /* 0x0001e20000100800 */
[----:B------:R-:W-:Y:S01]  /*f7f0*/  IMAD.HI.U32 R251, R0, R250, RZ ;  /* 0x000000fa00fb7227 */ /* 0x000fe200078e00ff */
[----:B------:R-:W-:-:S03]  /*f800*/  ISETP.GE.AND P1, PT, R3, RZ, PT ;  /* 0x000000ff0300720c */ /* 0x000fc60003f26270 */
[----:B------:R-:W-:Y:S01]  /*f810*/  @!P2 IMAD.MOV R5, RZ, RZ, -R5 ;  /* 0x000000ffff05a224 */ /* 0x000fe200078e0a05 */
[----:B------:R-:W-:Y:S01]  /*f820*/  ISETP.GT.U32.AND P2, PT, R168, R238, PT ;  /* 0x000000eea800720c */ /* 0x000fe20003f44070 */
[----:B------:R-:W-:Y:S02]  /*f830*/  IMAD.MOV R251, RZ, RZ, -R251 ;  /* 0x000000fffffb7224 */ /* 0x000fe400078e0afb */
[----:B------:R-:W-:Y:S01]  /*f840*/  IMAD.HI.U32 R249, R0, R243, RZ ;  /* 0x000000f300f97227 */ /* 0x000fe200078e00ff */
[----:B------:R1:W-:Y:S03]  /*f850*/  STL [R1+0x698], R5 ;  /* 0x0006980501007387 */ /* 0x0003e60000100800 */
[----:B0-----:R-:W-:Y:S02]  /*f860*/  IMAD.MOV.U32 R4, RZ, RZ, R247 ;  /* 0x000000ffff047224 */ /* 0x001fe400078e00f7 */
[----:B------:R-:W-:-:S02]  /*f870*/  IMAD R3, R168, R251, R250 ;  /* 0x000000fba8037224 */ /* 0x000fc400078e02fa */
[----:B------:R-:W-:Y:S02]  /*f880*/  IMAD.MOV R249, RZ, RZ, -R249 ;  /* 0x000000fffff97224 */ /* 0x000fe400078e0af9 */
[----:B------:R-:W-:Y:S02]  /*f890*/  @!P4 IMAD.MOV R4, RZ, RZ, -R4 ;  /* 0x000000ffff04c224 */ /* 0x000fe400078e0a04 */
[--C-:B------:R-:W-:Y:S01]  /*f8a0*/  @!P0 IMAD.IADD R241, R241, 0x1, -R168.reuse ;  /* 0x00000001f1f18824 */ /* 0x100fe200078e0aa8 */
[----:B------:R-:W-:Y:S01]  /*f8b0*/  ISETP.GE.AND P0, PT, R248, RZ, PT ;  /* 0x000000fff800720c */ /* 0x000fe20003f06270 */
[--C-:B------:R-:W-:Y:S01]  /*f8c0*/  @!P3 IMAD.IADD R240, R240, 0x1, -R168.reuse ;  /* 0x00000001f0f0b824 */ /* 0x100fe200078e0aa8 */
[C---:B------:R-:W-:Y:S01]  /*f8d0*/  ISETP.GT.U32.AND P3, PT, R168.reuse, R3, PT ;  /* 0x00000003a800720c */ /* 0x040fe20003f64070 */
[C---:B------:R-:W-:Y:S01]  /*f8e0*/  IMAD R243, R168.reuse, R249, R243 ;  /* 0x000000f9a8f37224 */ /* 0x040fe200078e02f3 */
[----:B------:R0:W-:Y:S01]  /*f8f0*/  STL [R1+0x690], R4 ;  /* 0x0006900401007387 */ /* 0x0001e20000100800 */
[----:B-1----:R-:W-:Y:S01]  /*f900*/  IMAD.MOV.U32 R5, RZ, RZ, R239 ;  /* 0x000000ffff057224 */ /* 0x002fe200078e00ef */
[----:B------:R-:W-:Y:S01]  /*f910*/  ISETP.GT.U32.AND P4, PT, R168, R240, PT ;  /* 0x000000f0a800720c */ /* 0x000fe20003f84070 */
[----:B------:R-:W-:Y:S01]  /*f920*/  @!P2 IMAD.IADD R238, R238, 0x1, -R168 ;  /* 0x00000001eeeea824 */ /* 0x000fe200078e0aa8 */
[----:B------:R-:W-:Y:S01]  /*f930*/  ISETP.GT.U32.AND P2, PT, R168, R243, PT ;  /* 0x000000f3a800720c */ /* 0x000fe20003f44070 */
[----:B------:R-:W-:-:S02]  /*f940*/  VIADD R245, R2, 0xb7 ;  /* 0x000000b702f57836 */ /* 0x000fc40000000000 */
[----:B------:R-:W-:Y:S01]  /*f950*/  @!P5 IMAD.MOV R5, RZ, RZ, -R5 ;  /* 0x000000ffff05d224 */ /* 0x000fe200078e0a05 */
[----:B------:R-:W-:Y:S01]  /*f960*/  ISETP.GE.AND P5, PT, R242, RZ, PT ;  /* 0x000000fff200720c */ /* 0x000fe20003fa6270 */
[C---:B------:R-:W-:Y:S01]  /*f970*/  VIADD R242, R2.reuse, 0xb5 ;  /* 0x000000b502f27836 */ /* 0x040fe20000000000 */
[----:B------:R-:W-:Y:S01]  /*f980*/  IABS R248, R245 ;  /* 0x000000f500f87213 */ /* 0x000fe20000000000 */
[----:B0-----:R-:W-:Y:S01]  /*f990*/  IMAD.MOV.U32 R4, RZ, RZ, R241 ;  /* 0x000000ffff047224 */ /* 0x001fe200078e00f1 */
[----:B------:R-:W-:Y:S01]  /*f9a0*/  STL [R1+0x68c], R5 ;  /* 0x00068c0501007387 */ /* 0x000fe20000100800 */
[----:B------:R-:W-:Y:S01]  /*f9b0*/  VIADD R241, R2, 0xb6 ;  /* 0x000000b602f17836 */ /* 0x000fe20000000000 */
[----:B------:R-:W-:Y:S01]  /*f9c0*/  IABS R246, R242 ;  /* 0x000000f200f67213 */ /* 0x000fe20000000000 */
[----:B------:R-:W-:Y:S01]  /*f9d0*/  @!P6 IMAD.MOV R4, RZ, RZ, -R4 ;  /* 0x000000ffff04e224 */ /* 0x000fe200078e0a04 */
[----:B------:R-:W-:Y:S01]  /*f9e0*/  ISETP.GE.AND P6, PT, R244, RZ, PT ;  /* 0x000000fff400720c */ /* 0x000fe20003fc6270 */
[----:B------:R-:W-:Y:S01]  /*f9f0*/  @!P3 IMAD.IADD R3, R3, 0x1, -R168 ;  /* 0x000000010303b824 */ /* 0x000fe200078e0aa8 */
[----:B------:R-:W-:Y:S01]  /*fa00*/  IABS R250, R241 ;  /* 0x000000f100fa7213 */ /* 0x000fe20000000000 */
[----:B------:R-:W-:Y:S01]  /*fa10*/  IMAD.HI.U32 R239, R0, R248, RZ ;  /* 0x000000f800ef7227 */ /* 0x000fe200078e00ff */
[----:B------:R0:W-:Y:S01]  /*fa20*/  STL [R1+0x688], R4 ;  /* 0x0006880401007387 */ /* 0x0001e20000100800 */
[----:B------:R-:W-:-:S02]  /*fa30*/  ISETP.GE.AND P3, PT, R241, RZ, PT ;  /* 0x000000fff100720c */ /* 0x000fc40003f66270 */
[--C-:B------:R-:W-:Y:S01]  /*fa40*/  @!P2 IMAD.IADD R243, R243, 0x1, -R168.reuse ;  /* 0x00000001f3f3a824 */ /* 0x100fe200078e0aa8 */
[----:B------:R-:W-:Y:S01]  /*fa50*/  ISETP.GT.U32.AND P2, PT, R168, R3, PT ;  /* 0x00000003a800720c */ /* 0x000fe20003f44070 */
[----:B------:R-:W-:Y:S02]  /*fa60*/  IMAD.MOV R239, RZ, RZ, -R239 ;  /* 0x000000ffffef7224 */ /* 0x000fe400078e0aef */
[----:B------:R-:W-:Y:S01]  /*fa70*/  @!P4 IMAD.IADD R240, R240, 0x1, -R168 ;  /* 0x00000001f0f0c824 */ /* 0x000fe200078e0aa8 */
[----:B------:R-:W-:Y:S01]  /*fa80*/  ISETP.GE.AND P4, PT, R245, RZ, PT ;  /* 0x000000fff500720c */ /* 0x000fe20003f86270 */
[----:B------:R-:W-:Y:S02]  /*fa90*/  IMAD R251, R168, R239, R248 ;  /* 0x000000efa8fb7224 */ /* 0x000fe400078e02f8 */
        /* <DEDUP_REMOVED lines=8> */
[C---:B------:R-:W-:Y:S02]  /*fb20*/  VIADD R241, R2.reuse, 0xb4 ;  /* 0x000000b402f17836 */ /* 0x040fe40000000000 */
[----:B------:R-:W-:Y:S01]  /*fb30*/  VIADD R239, R2, 0xb3 ;  /* 0x000000b302ef7836 */ /* 0x000fe20000000000 */
[----:B------:R-:W-:Y:S01]  /*fb40*/  ISETP.GT.U32.AND P2, PT, R168, R250, PT ;  /* 0x000000faa800720c */ /* 0x000fe20003f44070 */
[----:B------:R-:W-:Y:S01]  /*fb50*/  IMAD.HI.U32 R238, R0, R246, RZ ;  /* 0x000000f600ee7227 */ /* 0x000fe200078e00ff */
[----:B------:R-:W-:-:S02]  /*fb60*/  IABS R249, R241 ;  /* 0x000000f100f97213 */ /* 0x000fc40000000000 */
[----:B------:R-:W-:Y:S01]  /*fb70*/  IABS R248, R239 ;  /* 0x000000ef00f87213 */ /* 0x000fe20000000000 */
[----:B0-----:R-:W-:Y:S02]  /*fb80*/  IMAD.MOV.U32 R4, RZ, RZ, R240 ;  /* 0x000000ffff047224 */ /* 0x001fe400078e00f0 */
[----:B------:R-:W-:Y:S01]  /*fb90*/  @!P0 IMAD.IADD R243, R243, 0x1, -R168 ;  /* 0x00000001f3f38824 */ /* 0x000fe200078e0aa8 */
[----:B------:R-:W-:Y:S01]  /*fba0*/  ISETP.GE.AND P0, PT, R242, RZ, PT ;  /* 0x000000fff200720c */ /* 0x000fe20003f06270 */
[----:B------:R-:W-:Y:S01]  /*fbb0*/  @!P1 IMAD.MOV R4, RZ, RZ, -R4 ;  /* 0x000000ffff049224 */ /* 0x000fe200078e0a04 */
[----:B------:R-:W-:Y:S01]  /*fbc0*/  ISETP.GT.U32.AND P1, PT, R168, R251, PT ;  /* 0x000000fba800720c */ /* 0x000fe20003f24070 */
[----:B------:R-:W-:-:S03]  /*fbd0*/  IMAD.HI.U32 R240, R0, R249, RZ ;  /* 0x000000f900f07227 */ /* 0x000fc600078e00ff */
[----:B------:R0:W-:Y:S01]  /*fbe0*/  STL [R1+0x630], R4 ;  /* 0x0006300401007387 */ /* 0x0001e20000100800 */
[----:B------:R-:W-:Y:S02]  /*fbf0*/  @!P2 IMAD.IADD R250, R250, 0x1, -R168 ;  /* 0x00000001fafaa824 */ /* 0x000fe400078e0aa8 */
[----:B------:R-:W-:Y:S02]  /*fc00*/  IMAD.MOV R242, RZ, RZ, -R238 ;  /* 0x000000fffff27224 */ /* 0x000fe400078e0aee */
[----:B------:R-:W-:Y:S01]  /*fc10*/  IMAD.HI.U32 R238, R0, R248, RZ ;  /* 0x000000f800ee7227 */ /* 0x000fe200078e00ff */
[----:B------:R-:W-:-:S03]  /*fc20*/  ISETP.GT.U32.AND P2, PT, R168, R250, PT ;  /* 0x000000faa800720c */ /* 0x000fc60003f44070 */
[----:B------:R-:W-:Y:S01]  /*fc30*/  @!P1 IMAD.IADD R251, R251, 0x1, -R168 ;  /* 0x00000001fbfb9824 */ /* 0x000fe200078e0aa8 */
[----:B------:R-:W-:Y:S01]  /*fc40*/  ISETP.GE.AND P1, PT, R241, RZ, PT ;  /* 0x000000fff100720c */ /* 0x000fe20003f26270 */
[----:B0-----:R-:W-:Y:S02]  /*fc50*/  IMAD.MOV.U32 R4, RZ, RZ, R3 ;  /* 0x000000ffff047224 */ /* 0x001fe400078e0003 */
[----:B------:R-:W-:Y:S02]  /*fc60*/  IMAD.MOV R240, RZ, RZ, -R240 ;  /* 0x000000fffff07224 */ /* 0x000fe400078e0af0 */
[----:B------:R-:W-:Y:S01]  /*fc70*/  @!P5 IMAD.MOV R4, RZ, RZ, -R4 ;  /* 0x000000ffff04d224 */ /* 0x000fe200078e0a04 */
[C---:B------:R-:W-:Y:S01]  /*fc80*/  ISETP.GT.U32.AND P5, PT, R168.reuse, R251, PT ;  /* 0x000000fba800720c */ /* 0x040fe20003fa4070 */
[----:B------:R-:W-:Y:S02]  /*fc90*/  IMAD R246, R168, R242, R246 ;  /* 0x000000f2a8f67224 */ /* 0x000fe400078e02f6 */
[----:B------:R-:W-:Y:S01]  /*fca0*/  IMAD.MOV.U32 R3, RZ, RZ, R243 ;  /* 0x000000ffff037224 */ /* 0x000fe200078e00f3 */
[----:B------:R0:W-:Y:S01]  /*fcb0*/  STL [R1+0x628], R4 ;  /* 0x0006280401007387 */ /* 0x0001e20000100800 */
[----:B------:R-:W-:-:S02]  /*fcc0*/  IMAD.MOV R238, RZ, RZ, -R238 ;  /* 0x000000ffffee7224 */ /* 0x000fc400078e0aee */
[C---:B------:R-:W-:Y:S02]  /*fcd0*/  IMAD R249, R168.reuse, R240, R249 ;  /* 0x000000f0a8f97224 */ /* 0x040fe400078e02f9 */
[----:B------:R-:W-:Y:S01]  /*fce0*/  @!P6 IMAD.MOV R3, RZ, RZ, -R3 ;  /* 0x000000ffff03e224 */ /* 0x000fe200078e0a03 */
[C---:B------:R-:W-:Y:S01]  /*fcf0*/  ISETP.GT.U32.AND P6, PT, R168.reuse, R246, PT ;  /* 0x000000f6a800720c */ /* 0x040fe20003fc4070 */
[C---:B------:R-:W-:Y:S02]  /*fd00*/  IMAD R248, R168.reuse, R238, R248 ;  /* 0x000000eea8f87224 */ /* 0x040fe400078e02f8 */
[--C-:B------:R-:W-:Y:S01]  /*fd10*/  @!P5 IMAD.IADD R251, R251, 0x1, -R168.reuse ;  /* 0x00000001fbfbd824 */ /* 0x100fe200078e0aa8 */
[----:B------:R-:W-:Y:S01]  /*fd20*/  ISETP.GT.U32.AND P5, PT, R168, R249, PT ;  /* 0x000000f9a800720c */ /* 0x000fe20003fa4070 */
[----:B------:R-:W-:Y:S01]  /*fd30*/  @!P2 IMAD.IADD R250, R250, 0x1, -R168 ;  /* 0x00000001fafaa824 */ /* 0x000fe200078e0aa8 */
[----:B------:R-:W-:Y:S01]  /*fd40*/  ISETP.GT.U32.AND P2, PT, R168, R248, PT ;  /* 0x000000f8a800720c */ /* 0x000fe20003f44070 */
[C---:B------:R-:W-:Y:S01]  /*fd50*/  VIADD R242, R2.reuse, 0xb2 ;  /* 0x000000b202f27836 */ /* 0x040fe20000000000 */
[----:B------:R1:W-:Y:S01]  /*fd60*/  STL [R1+0x62c], R3 ;  /* 0x00062c0301007387 */ /* 0x0003e20000100800 */
[----:B------:R-:W-:-:S02]  /*fd70*/  VIADD R238, R2, 0xb1 ;  /* 0x000000b102ee7836 */ /* 0x000fc40000000000 */
[----:B------:R-:W-:Y:S01]  /*fd80*/  VIADD R245, R2, 0xaf ;  /* 0x000000af02f57836 */ /* 0x000fe20000000000 */
[----:B------:R-:W-:Y:S01]  /*fd90*/  IABS R244, R242 ;  /* 0x000000f200f47213 */ /* 0x000fe20000000000 */
[----:B------:R-:W-:Y:S01]  /*fda0*/  @!P6 IMAD.IADD R246, R246, 0x1, -R168 ;  /* 0x00000001f6f6e824 */ /* 0x000fe200078e0aa8 */
[----:B------:R-:W-:Y:S01]  /*fdb0*/  ISETP.GE.AND P6, PT, R239, RZ, PT ;  /* 0x000000ffef00720c */ /* 0x000fe20003fc6270 */
[----:B0-----:R-:W-:Y:S01]  /*fdc0*/  IMAD.MOV.U32 R4, RZ, RZ, R250 ;  /* 0x000000ffff047224 */ /* 0x001fe200078e00fa */
[----:B------:R-:W-:Y:S01]  /*fdd0*/  IABS R240, R245 ;  /* 0x000000f500f07213 */ /* 0x000fe20000000000 */
[----:B------:R-:W-:Y:S01]  /*fde0*/  @!P5 IMAD.IADD R249, R249, 0x1, -R168 ;  /* 0x00000001f9f9d824 */ /* 0x000fe200078e0aa8 */
[----:B-1----:R-:W-:Y:S01]  /*fdf0*/  IABS R3, R238 ;  /* 0x000000ee00037213 */ /* 0x002fe20000000000 */
        /* <DEDUP_REMOVED lines=8> */
[----:B------:R-:W-:Y:S02]  /*fe80*/  IMAD.MOV.U32 R5, RZ, RZ, R251 ;  /* 0x000000ffff057224 */ /* 0x000fe400078e00fb */
[----:B------:R-:W-:Y:S01]  /*fe90*/  @!P3 IMAD.MOV R4, RZ, RZ, -R4 ;  /* 0x000000ffff04b224 */ /* 0x000fe200078e0a04 */
[----:B------:R-:W-:Y:S01]  /*fea0*/  ISETP.GE.AND P3, PT, R242, RZ, PT ;  /* 0x000000fff200720c */ /* 0x000fe20003f66270 */
[----:B------:R-:W-:-:S02]  /*feb0*/  IMAD R3, R168, R239, R3 ;  /* 0x000000efa8037224 */ /* 0x000fc400078e0203 */
[----:B------:R-:W-:Y:S01]  /*fec0*/  @!P5 IMAD.IADD R246, R246, 0x1, -R168 ;  /* 0x00000001f6f6d824 */ /* 0x000fe200078e0aa8 */
[----:B------:R-:W-:Y:S01]  /*fed0*/  ISETP.GT.U32.AND P5, PT, R168, R244, PT ;  /* 0x000000f4a800720c */ /* 0x000fe20003fa4070 */
[----:B------:R-:W-:-:S04]  /*fee0*/  IMAD.HI.U32 R242, R0, R240, RZ ;  /* 0x000000f000f27227 */ /* 0x000fc800078e00ff */
[----:B------:R-:W-:Y:S02]  /*fef0*/  VIADD R243, R2, 0xb0 ;  /* 0x000000b002f37836 */ /* 0x000fe40000000000 */
[----:B------:R-:W-:Y:S01]  /*ff00*/  @!P4 IMAD.MOV R5, RZ, RZ, -R5 ;  /* 0x000000ffff05c224 */ /* 0x000fe200078e0a05 */
[C---:B------:R-:W-:Y:S01]  /*ff10*/  ISETP.GT.U32.AND P4, PT, R168.reuse, R248, PT ;  /* 0x000000f8a800720c */ /* 0x040fe20003f84070 */
[----:B------:R-:W-:Y:S01]  /*ff20*/  @!P2 IMAD.IADD R249, R249, 0x1, -R168 ;  /* 0x00000001f9f9a824 */ /* 0x000fe200078e0aa8 */
[----:B------:R-:W-:Y:S01]  /*ff30*/  ISETP.GT.U32.AND P2, PT, R168, R3, PT ;  /* 0x00000003a800720c */ /* 0x000fe20003f44070 */
[----:B------:R-:W-:Y:S01]  /*ff40*/  IMAD.MOV R242, RZ, RZ, -R242 ;  /* 0x000000fffff27224 */ /* 0x000fe200078e0af2 */
[----:B------:R-:W-:Y:S01]  /*ff50*/  IABS R241, R243 ;  /* 0x000000f300f17213 */ /* 0x000fe20000000000 */
[----:B------:R0:W-:Y:S01]  /*ff60*/  STL [R1+0x4e8], R5 ;  /* 0x0004e80501007387 */ /* 0x0001e20000100800 */
[----:B------:R-:W-:Y:S02]  /*ff70*/  VIADD R239, R2, 0xae ;  /* 0x000000ae02ef7836 */ /* 0x000fe40000000000 */
[----:B------:R-:W-:Y:S01]  /*ff80*/  IMAD R240, R168, R242, R240 ;  /* 0x000000f2a8f07224 */ /* 0x000fe200078e02f0 */
[----:B------:R1:W-:Y:S01]  /*ff90*/  STL [R1+0x530], R4 ;  /* 0x0005300401007387 */ /* 0x0003e20000100800 */
[----:B------:R-:W-:-:S04]  /*ffa0*/  IMAD.HI.U32 R247, R0, R241, RZ ;  /* 0x000000f100f77227 */ /* 0x000fc800078e00ff */
[----:B------:R-:W-:Y:S02]  /*ffb0*/  @!P5 IMAD.IADD R244, R244, 0x1, -R168 ;  /* 0x00000001f4f4d824 */ /* 0x000fe400078e0aa8 */
[----:B0-----:R-:W-:Y:S02]  /*ffc0*/  IMAD.MOV.U32 R5, RZ, RZ, R249 ;  /* 0x000000ffff057224 */ /* 0x001fe400078e00f9 */
[----:B------:R-:W-:Y:S02]  /*ffd0*/  IMAD.MOV R247, RZ, RZ, -R247 ;  /* 0x000000fffff77224 */ /* 0x000fe400078e0af7 */
[----:B-1----:R-:W-:Y:S02]  /*ffe0*/  IMAD.MOV.U32 R4, RZ, RZ, R246 ;  /* 0x000000ffff047224 */ /* 0x002fe400078e00f6 */
[----:B------:R-:W-:Y:S01]  /*fff0*/  @!P1 IMAD.MOV R5, RZ, RZ, -R5 ;  /* 0x000000ffff059224 */ /* 0x000fe200078e0a05 */
[----:B------:R-:W-:Y:S01]  /*10000*/  ISETP.GT.U32.AND P1, PT, R168, R240, PT ;  /* 0x000000f0a800720c */ /* 0x000fe20003f24070 */
[--C-:B------:R-:W-:Y:S01]  /*10010*/  @!P4 IMAD.IADD R248, R248, 0x1, -R168.reuse ;  /* 0x00000001f8f8c824 */ /* 0x100fe200078e0aa8 */
[----:B------:R-:W-:Y:S01]  /*10020*/  ISETP.GE.AND P4, PT, R238, RZ, PT ;  /* 0x000000ffee00720c */ /* 0x000fe20003f86270 */
[----:B------:R-:W-:Y:S01]  /*10030*/  @!P2 IMAD.IADD R3, R3, 0x1, -R168 ;  /* 0x000000010303a824 */ /* 0x000fe200078e0aa8 */
[----:B------:R-:W-:Y:S01]  /*10040*/  IABS R238, R239 ;  /* 0x000000ef00ee7213 */ /* 0x000fe20000000000 */
[----:B------:R-:W-:Y:S01]  /*10050*/  @!P0 IMAD.MOV R4, RZ, RZ, -R4 ;  /* 0x000000ffff048224 */ /* 0x000fe200078e0a04 */
[----:B------:R-:W-:Y:S01]  /*10060*/  ISETP.GT.U32.AND P2, PT, R168, R244, PT ;  /* 0x000000f4a800720c */ /* 0x000fe20003f44070 */
[----:B------:R-:W-:Y:S01]  /*10070*/  VIADD R242, R2, 0xad ;  /* 0x000000ad02f27836 */ /* 0x000fe20000000000 */
[C---:B------:R-:W-:Y:S01]  /*10080*/  ISETP.GT.U32.AND P0, PT, R168.reuse, R3, PT ;  /* 0x00000003a800720c */ /* 0x040fe20003f04070 */
[----:B------:R-:W-:Y:S01]  /*10090*/  IMAD R241, R168, R247, R241 ;  /* 0x000000f7a8f17224 */ /* 0x000fe200078e02f1 */
[----:B------:R0:W-:Y:S01]  /*100a0*/  STL [R1+0x5d8], R4 ;  /* 0x0005d80401007387 */ /* 0x0001e20000100800 */
[----:B------:R-:W-:Y:S01]  /*100b0*/  IMAD.HI.U32 R246, R0, R238, RZ ;  /* 0x000000ee00f67227 */ /* 0x000fe200078e00ff */
[----:B------:R-:W-:-:S02]  /*100c0*/  IABS R247, R242 ;  /* 0x000000f200f77213 */ /* 0x000fc40000000000 */
[----:B------:R-:W-:Y:S01]  /*100d0*/  ISETP.GT.U32.AND P5, PT, R168, R241, PT ;  /* 0x000000f1a800720c */ /* 0x000fe20003fa4070 */
[----:B------:R-:W-:Y:S01]  /*100e0*/  IMAD.MOV R246, RZ, RZ, -R246 ;  /* 0x000000fffff67224 */ /* 0x000fe200078e0af6 */
[----:B------:R-:W-:Y:S01]  /*100f0*/  STL [R1+0x540], R5 ;  /* 0x0005400501007387 */ /* 0x000fe20000100800 */
[----:B------:R-:W-:Y:S02]  /*10100*/  @!P1 IMAD.IADD R240, R240, 0x1, -R168 ;  /* 0x00000001f0f09824 */ /* 0x000fe400078e0aa8 */
[C---:B------:R-:W-:Y:S02]  /*10110*/  IMAD R238, R168.reuse, R246, R238 ;  /* 0x000000f6a8ee7224 */ /* 0x040fe400078e02ee */
[----:B0-----:R-:W-:Y:S01]  /*10120*/  IMAD.MOV.U32 R4, RZ, RZ, R248 ;  /* 0x000000ffff047224 */ /* 0x001fe200078e00f8 */
[----:B------:R-:W-:Y:S01]  /*10130*/  ISETP.GT.U32.AND P1, PT, R168, R240, PT ;  /* 0x000000f0a800720c */ /* 0x000fe20003f24070 */
[----:B------:R-:W-:Y:S01]  /*10140*/  @!P2 IMAD.IADD R244, R244, 0x1, -R168 ;  /* 0x00000001f4f4a824 */ /* 0x000fe200078e0aa8 */
[----:B------:R-:W-:Y:S01]  /*10150*/  ISETP.GE.AND P2, PT, R245, RZ, PT ;  /* 0x000000fff500720c */ /* 0x000fe20003f46270 */
[----:B------:R-:W-:Y:S01]  /*10160*/  @!P6 IMAD.MOV R4, RZ, RZ, -R4 ;  /* 0x000000ffff04e224 */ /* 0x000fe200078e0a04 */
[----:B------:R-:W-:Y:S01]  /*10170*/  ISETP.GE.AND P6, PT, R243, RZ, PT ;  /* 0x000000fff300720c */ /* 0x000fe20003fc6270 */
[----:B------:R-:W-:-:S02]  /*10180*/  IMAD.MOV.U32 R243, RZ, RZ, R247 ;  /* 0x000000fffff37224 */ /* 0x000fc400078e00f7 */
[----:B------:R-:W-:Y:S01]  /*10190*/  @!P0 IMAD.IADD R3, R3, 0x1, -R168 ;  /* 0x0000000103038824 */ /* 0x000fe200078e0aa8 */
[----:B------:R0:W-:Y:S01]  /*101a0*/  STL [R1+0x544], R4 ;  /* 0x0005440401007387 */ /* 0x0001e20000100800 */
[----:B------:R-:W-:Y:S01]  /*101b0*/  IMAD.HI.U32 R245, R0, R243, RZ ;  /* 0x000000f300f57227 */ /* 0x000fe200078e00ff */
[----:B------:R-:W-:-:S03]  /*101c0*/  ISETP.GT.U32.AND P0, PT, R168, R238, PT ;  /* 0x000000eea800720c */ /* 0x000fc60003f04070 */
[----:B------:R-:W-:Y:S02]  /*101d0*/  IMAD.MOV R245, RZ, RZ, -R245 ;  /* 0x000000fffff57224 */ /* 0x000fe400078e0af5 */
[--C-:B------:R-:W-:Y:S02]  /*101e0*/  @!P5 IMAD.IADD R241, R241, 0x1, -R168.reuse ;  /* 0x00000001f1f1d824 */ /* 0x100fe400078e0aa8 */
[----:B------:R-:W-:Y:S02]  /*101f0*/  @!P1 IMAD.IADD R240, R240, 0x1, -R168 ;  /* 0x00000001f0f09824 */ /* 0x000fe400078e0aa8 */
[----:B0-----:R-:W-:Y:S01]  /*10200*/  IMAD.MOV.U32 R4, RZ, RZ, R244 ;  /* 0x000000ffff047224 */ /* 0x001fe200078e00f4 */
[----:B------:R-:W-:Y:S01]  /*10210*/  ISETP.GT.U32.AND P5, PT, R168, R241, PT ;  /* 0x000000f1a800720c */ /* 0x000fe20003fa4070 */
[----:B------:R-:W-:Y:S02]  /*10220*/  VIADD R247, R2, 0xac ;  /* 0x000000ac02f77836 */ /* 0x000fe40000000000 */
[----:B------:R-:W-:Y:S01]  /*10230*/  @!P3 IMAD.MOV R4, RZ, RZ, -R4 ;  /* 0x000000ffff04b224 */ /* 0x000fe200078e0a04 */
[----:B------:R-:W-:Y:S01]  /*10240*/  ISETP.GE.AND P3, PT, R239, RZ, PT ;  /* 0x000000ffef00720c */ /* 0x000fe20003f66270 */
[----:B------:R-:W-:-:S02]  /*10250*/  IMAD R239, R168, R245, R243 ;  /* 0x000000f5a8ef7224 */ /* 0x000fc400078e02f3 */
[--C-:B------:R-:W-:Y:S01]  /*10260*/  @!P0 IMAD.IADD R238, R238, 0x1, -R168.reuse ;  /* 0x00000001eeee8824 */ /* 0x100fe200078e0aa8 */
[----:B------:R0:W-:Y:S01]  /*10270*/  STL [R1+0x548], R4 ;  /* 0x0005480401007387 */ /* 0x0001e20000100800 */
[----:B------:R-:W-:Y:S01]  /*10280*/  VIADD R244, R2, 0xab ;  /* 0x000000ab02f47836 */ /* 0x000fe20000000000 */
[----:B------:R-:W-:Y:S01]  /*10290*/  ISETP.GT.U32.AND P1, PT, R168, R239, PT ;  /* 0x000000efa800720c */ /* 0x000fe20003f24070 */
[----:B------:R-:W-:Y:S01]  /*102a0*/  VIADD R243, R2, 0xa9 ;  /* 0x000000a902f37836 */ /* 0x000fe20000000000 */
[----:B------:R-:W-:Y:S01]  /*102b0*/  ISETP.GT.U32.AND P0, PT, R168, R238, PT ;  /* 0x000000eea800720c */ /* 0x000fe20003f04070 */
[----:B------:R-:W-:Y:S01]  /*102c0*/  @!P5 IMAD.IADD R241, R241, 0x1, -R168 ;  /* 0x00000001f1f1d824 */ /* 0x000fe200078e0aa8 */
[----:B------:R-:W-:Y:S01]  /*102d0*/  ISETP.GE.AND P5, PT, R242, RZ, PT ;  /* 0x000000fff200720c */ /* 0x000fe20003fa6270 */
[----:B------:R-:W-:Y:S02]  /*102e0*/  VIADD R246, R2, 0xa7 ;  /* 0x000000a702f67836 */ /* 0x000fe40000000000 */
[----:B------:R-:W-:-:S02]  /*102f0*/  IMAD.MOV.U32 R5, RZ, RZ, R241 ;  /* 0x000000ffff057224 */ /* 0x000fc400078e00f1 */
[----:B0-----:R-:W-:Y:S01]  /*10300*/  IMAD.MOV.U32 R4, RZ, RZ, R3 ;  /* 0x000000ffff047224 */ /* 0x001fe200078e0003 */
[----:B------:R-:W-:Y:S01]  /*10310*/  IABS R249, R246 ;  /* 0x000000f600f97213 */ /* 0x000fe20000000000 */
[----:B------:R-:W-:Y:S02]  /*10320*/  VIADD R3, R2, 0xaa ;  /* 0x000000aa02037836 */ /* 0x000fe40000000000 */
[----:B------:R-:W-:Y:S01]  /*10330*/  @!P4 IMAD.MOV R4, RZ, RZ, -R4 ;  /* 0x000000ffff04c224 */ /* 0x000fe200078e0a04 */
[----:B------:R-:W-:Y:S01]  /*10340*/  ISETP.GE.AND P4, PT, R247, RZ, PT ;  /* 0x000000fff700720c */ /* 0x000fe20003f86270 */
[--C-:B------:R-:W-:Y:S01]  /*10350*/  @!P1 IMAD.IADD R239, R239, 0x1, -R168.reuse ;  /* 0x00000001efef9824 */ /* 0x100fe200078e0aa8 */
[----:B------:R-:W-:Y:S01]  /*10360*/  IABS R247, R247 ;  /* 0x000000f700f77213 */ /* 0x000fe20000000000 */
[----:B------:R-:W-:Y:S01]  /*10370*/  @!P6 IMAD.MOV R5, RZ, RZ, -R5 ;  /* 0x000000ffff05e224 */ /* 0x000fe200078e0a05 */
[----:B------:R0:W-:Y:S01]  /*10380*/  STL [R1+0x550], R4 ;  /* 0x0005500401007387 */ /* 0x0001e20000100800 */
[----:B------:R-:W-:Y:S01]  /*10390*/  @!P0 IMAD.IADD R238, R238, 0x1, -R168 ;  /* 0x00000001eeee8824 */ /* 0x000fe200078e0aa8 */
[----:B------:R-:W-:Y:S01]  /*103a0*/  ISETP.GT.U32.AND P1, PT, R168, R239, PT ;  /* 0x000000efa800720c */ /* 0x000fe20003f24070 */
[----:B------:R-:W-:Y:S01]  /*103b0*/  IMAD.HI.U32 R242, R0, R247, RZ ;  /* 0x000000f700f27227 */ /* 0x000fe200078e00ff */
[----:B------:R-:W-:Y:S01]  /*103c0*/  STL [R1+0x590], R5 ;  /* 0x0005900501007387 */ /* 0x000fe20000100800 */
[----:B------:R-:W-:-:S02]  /*103d0*/  ISETP.GE.AND P6, PT, R244, RZ, PT ;  /* 0x000000fff400720c */ /* 0x000fc40003fc6270 */
[----:B------:R-:W-:Y:S01]  /*103e0*/  IMAD.MOV R242, RZ, RZ, -R242 ;  /* 0x000000fffff27224 */ /* 0x000fe200078e0af2 */
[----:B------:R-:W-:Y:S01]  /*103f0*/  IABS R244, R244 ;  /* 0x000000f400f47213 */ /* 0x000fe20000000000 */
[----:B------:R-:W-:Y:S01]  /*10400*/  VIADD R251, R2, 0xa8 ;  /* 0x000000a802fb7836 */ /* 0x000fe20000000000 */
[----:B------:R-:W-:Y:S01]  /*10410*/  ISETP.GE.AND P0, PT, R243, RZ, PT ;  /* 0x000000fff300720c */ /* 0x000fe20003f06270 */
[----:B0-----:R-:W-:Y:S01]  /*10420*/  IMAD.MOV.U32 R4, RZ, RZ, R240 ;  /* 0x000000ffff047224 */ /* 0x001fe200078e00f0 */
[----:B------:R-:W-:Y:S01]  /*10430*/  IABS R243, R243 ;  /* 0x000000f300f37213 */ /* 0x000fe20000000000 */
[----:B------:R-:W-:Y:S02]  /*10440*/  IMAD R247, R168, R242, R247 ;  /* 0x000000f2a8f77224 */ /* 0x000fe400078e02f7 */
[----:B------:R-:W-:Y:S01]  /*10450*/  @!P2 IMAD.MOV R4, RZ, RZ, -R4 ;  /* 0x000000ffff04a224 */ /* 0x000fe200078e0a04 */
[----:B------:R-:W-:Y:S01]  /*10460*/  ISETP.GE.AND P2, PT, R3, RZ, PT ;  /* 0x000000ff0300720c */ /* 0x000fe20003f46270 */
[----:B------:R-:W-:Y:S01]  /*10470*/  IMAD.HI.U32 R241, R0, R244, RZ ;  /* 0x000000f400f17227 */ /* 0x000fe200078e00ff */
[----:B------:R-:W-:-:S02]  /*10480*/  IABS R3, R3 ;  /* 0x0000000300037213 */ /* 0x000fc40000000000 */
[----:B------:R0:W-:Y:S01]  /*10490*/  STL [R1+0x598], R4 ;  /* 0x0005980401007387 */ /* 0x0001e20000100800 */
[----:B------:R-:W-:Y:S02]  /*104a0*/  @!P1 IMAD.IADD R239, R239, 0x1, -R168 ;  /* 0x00000001efef9824 */ /* 0x000fe400078e0aa8 */
[----:B------:R-:W-:-:S04]  /*104b0*/  IMAD.HI.U32 R240, R0, R3, RZ ;  /* 0x0000000300f07227 */ /* 0x000fc800078e00ff */
[----:B------:R-:W-:Y:S02]  /*104c0*/  IMAD.MOV R240, RZ, RZ, -R240 ;  /* 0x000000fffff07224 */ /* 0x000fe400078e0af0 */
[----:B------:R-:W-:Y:S02]  /*104d0*/  IMAD.MOV R241, RZ, RZ, -R241 ;  /* 0x000000fffff17224 */ /* 0x000fe400078e0af1 */
[----:B0-----:R-:W-:Y:S02]  /*104e0*/  IMAD.MOV.U32 R4, RZ, RZ, R238 ;  /* 0x000000ffff047224 */ /* 0x001fe400078e00ee */
[C---:B------:R-:W-:Y:S02]  /*104f0*/  IMAD R3, R168.reuse, R240, R3 ;  /* 0x000000f0a8037224 */ /* 0x040fe400078e0203 */
[----:B------:R-:W-:Y:S01]  /*10500*/  @!P3 IMAD.MOV R4, RZ, RZ, -R4 ;  /* 0x000000ffff04b224 */ /* 0x000fe200078e0a04 */
[C---:B------:R-:W-:Y:S01]  /*10510*/  ISETP.GT.U32.AND P3, PT, R168.reuse, R247, PT ;  /* 0x000000f7a800720c */ /* 0x040fe20003f64070 */
[----:B------:R-:W-:-:S02]  /*10520*/  IMAD R244, R168, R241, R244 ;  /* 0x000000f1a8f47224 */ /* 0x000fc400078e02f4 */
[----:B------:R-:W-:Y:S01]  /*10530*/  IMAD.HI.U32 R238, R0, R243, RZ ;  /* 0x000000f300ee7227 */ /* 0x000fe200078e00ff */
[----:B------:R0:W-:Y:S02]  /*10540*/  STL [R1+0x560], R4 ;  /* 0x0005600401007387 */ /* 0x0001e40000100800 */
[----:B------:R-:W-:Y:S01]  /*10550*/  ISETP.GT.U32.AND P1, PT, R168, R244, PT ;  /* 0x000000f4a800720c */ /* 0x000fe20003f24070 */
[----:B------:R-:W-:Y:S02]  /*10560*/  IMAD.MOV R238, RZ, RZ, -R238 ;  /* 0x000000ffffee7224 */ /* 0x000fe400078e0aee */
[----:B------:R-:W-:-:S04]  /*10570*/  IMAD.HI.U32 R240, R0, R249, RZ ;  /* 0x000000f900f07227 */ /* 0x000fc800078e00ff */
[----:B------:R-:W-:Y:S02]  /*10580*/  @!P3 IMAD.IADD R247, R247, 0x1, -R168 ;  /* 0x00000001f7f7b824 */ /* 0x000fe400078e0aa8 */
[----:B0-----:R-:W-:Y:S02]  /*10590*/  IMAD.MOV.U32 R4, RZ, RZ, R239 ;  /* 0x000000ffff047224 */ /* 0x001fe400078e00ef */
[C---:B------:R-:W-:Y:S01]  /*105a0*/  IMAD R243, R168.reuse, R238, R243 ;  /* 0x000000eea8f37224 */ /* 0x040fe200078e02f3 */
[C---:B------:R-:W-:Y:S01]  /*105b0*/  ISETP.GT.U32.AND P3, PT, R168.reuse, R247, PT ;  /* 0x000000f7a800720c */ /* 0x040fe20003f64070 */
[----:B------:R-:W-:Y:S01]  /*105c0*/  @!P5 IMAD.MOV R4, RZ, RZ, -R4 ;  /* 0x000000ffff04d224 */ /* 0x000fe200078e0a04 */
[----:B------:R-:W-:Y:S01]  /*105d0*/  ISETP.GT.U32.AND P5, PT, R168, R3, PT ;  /* 0x00000003a800720c */ /* 0x000fe20003fa4070 */
[----:B------:R-:W-:Y:S01]  /*105e0*/  @!P1 IMAD.IADD R244, R244, 0x1, -R168 ;  /* 0x00000001f4f49824 */ /* 0x000fe200078e0aa8 */
[----:B------:R-:W-:Y:S01]  /*105f0*/  IABS R238, R251 ;  /* 0x000000fb00ee7213 */ /* 0x000fe20000000000 */
[----:B------:R-:W-:Y:S01]  /*10600*/  IMAD.MOV R240, RZ, RZ, -R240 ;  /* 0x000000fffff07224 */ /* 0x000fe200078e0af0 */
[----:B------:R0:W-:Y:S01]  /*10610*/  STL [R1+0x568], R4 ;  /* 0x0005680401007387 */ /* 0x0001e20000100800 */
[----:B------:R-:W-:Y:S01]  /*10620*/  VIADD R242, R2, 0xa6 ;  /* 0x000000a602f27836 */ /* 0x000fe20000000000 */
[----:B------:R-:W-:Y:S01]  /*10630*/  ISETP.GT.U32.AND P1, PT, R168, R244, PT ;  /* 0x000000f4a800720c */ /* 0x000fe20003f24070 */
[----:B------:R-:W-:-:S03]  /*10640*/  IMAD.HI.U32 R245, R0, R238, RZ ;  /* 0x000000ee00f57227 */ /* 0x000fc600078e00ff */
[----:B------:R-:W-:Y:S01]  /*10650*/  IABS R239, R242 ;  /* 0x000000f200ef7213 */ /* 0x000fe20000000000 */
[--C-:B------:R-:W-:Y:S01]  /*10660*/  @!P3 IMAD.IADD R247, R247, 0x1, -R168.reuse ;  /* 0x00000001f7f7b824 */ /* 0x100fe200078e0aa8 */
[C---:B------:R-:W-:Y:S01]  /*10670*/  ISETP.GT.U32.AND P3, PT, R168.reuse, R243, PT ;  /* 0x000000f3a800720c */ /* 0x040fe20003f64070 */
[----:B------:R-:W-:Y:S02]  /*10680*/  @!P5 IMAD.IADD R3, R3, 0x1, -R168 ;  /* 0x000000010303d824 */ /* 0x000fe400078e0aa8 */
[----:B------:R-:W-:Y:S02]  /*10690*/  IMAD.MOV R245, RZ, RZ, -R245 ;  /* 0x000000fffff57224 */ /* 0x000fe400078e0af5 */
[C---:B------:R-:W-:Y:S01]  /*106a0*/  IMAD R249, R168.reuse, R240, R249 ;  /* 0x000000f0a8f97224 */ /* 0x040fe200078e02f9 */
[C---:B------:R-:W-:Y:S01]  /*106b0*/  ISETP.GT.U32.AND P5, PT, R168.reuse, R3, PT ;  /* 0x00000003a800720c */ /* 0x040fe20003fa4070 */
[----:B------:R-:W-:Y:S02]  /*106c0*/  IMAD R238, R168, R245, R238 ;  /* 0x000000f5a8ee7224 */ /* 0x000fe400078e02ee */
[----:B------:R-:W-:-:S02]  /*106d0*/  @!P1 IMAD.IADD R244, R244, 0x1, -R168 ;  /* 0x00000001f4f49824 */ /* 0x000fc400078e0aa8 */
[----:B0-----:R-:W-:Y:S01]  /*106e0*/  IMAD.MOV.U32 R4, RZ, RZ, R247 ;  /* 0x000000ffff047224 */ /* 0x001fe200078e00f7 */
[----:B------:R-:W-:Y:S01]  /*106f0*/  ISETP.GT.U32.AND P1, PT, R168, R238, PT ;  /* 0x000000eea800720c */ /* 0x000fe20003f24070 */
[----:B------:R-:W-:Y:S01]  /*10700*/  @!P3 IMAD.IADD R243, R243, 0x1, -R168 ;  /* 0x00000001f3f3b824 */ /* 0x000fe200078e0aa8 */
[----:B------:R-:W-:Y:S01]  /*10710*/  ISETP.GE.AND P3, PT, R251, RZ, PT ;  /* 0x000000fffb00720c */ /* 0x000fe20003f66270 */
[----:B------:R-:W-:Y:S02]  /*10720*/  @!P4 IMAD.MOV R4, RZ, RZ, -R4 ;  /* 0x000000ffff04c224 */ /* 0x000fe400078e0a04 */
[----:B------:R-:W-:Y:S01]  /*10730*/  VIADD R241, R2, 0xa5 ;  /* 0x000000a502f17836 */ /* 0x000fe20000000000 */
[C---:B------:R-:W-:Y:S01]  /*10740*/  ISETP.GT.U32.AND P4, PT, R168.reuse, R243, PT ;  /* 0x000000f3a800720c */ /* 0x040fe20003f84070 */
[----:B------:R-:W-:Y:S01]  /*10750*/  @!P5 IMAD.IADD R3, R3, 0x1, -R168 ;  /* 0x000000010303d824 */ /* 0x000fe200078e0aa8 */
[----:B------:R-:W-:Y:S01]  /*10760*/  ISETP.GT.U32.AND P5, PT, R168, R249, PT ;  /* 0x000000f9a800720c */ /* 0x000fe20003fa4070 */
[----:B------:R-:W-:Y:S01]  /*10770*/  VIADD R240, R2, 0xa4 ;  /* 0x000000a402f07836 */ /* 0x000fe20000000000 */
[----:B------:R0:W-:Y:S01]  /*10780*/  STL [R1+0x538], R4 ;  /* 0x0005380401007387 */ /* 0x0001e20000100800 */
[----:B------:R-:W-:Y:S01]  /*10790*/  IABS R248, R241 ;  /* 0x000000f100f87213 */ /* 0x000fe20000000000 */
[----:B------:R-:W-:-:S02]  /*107a0*/  IMAD.HI.U32 R250, R0, R239, RZ ;  /* 0x000000ef00fa7227 */ /* 0x000fc400078e00ff */
[----:B------:R-:W-:Y:S02]  /*107b0*/  IABS R247, R240 ;  /* 0x000000f000f77213 */ /* 0x000fe40000000000 */
[----:B------:R-:W-:Y:S01]  /*107c0*/  @!P1 IMAD.IADD R238, R238, 0x1, -R168 ;  /* 0x00000001eeee9824 */ /* 0x000fe200078e0aa8 */
[----:B------:R-:W-:Y:S01]  /*107d0*/  ISETP.GE.AND P1, PT, R246, RZ, PT ;  /* 0x000000fff600720c */ /* 0x000fe20003f26270 */
[----:B------:R-:W-:Y:S02]  /*107e0*/  IMAD.MOV R250, RZ, RZ, -R250 ;  /* 0x000000fffffa7224 */ /* 0x000fe400078e0afa */
[----:B0-----:R-:W-:Y:S02]  /*107f0*/  IMAD.MOV.U32 R4, RZ, RZ, R244 ;  /* 0x000000ffff047224 */ /* 0x001fe400078e00f4 */
[----:B------:R-:W-:Y:S01]  /*10800*/  @!P5 IMAD.IADD R249, R249, 0x1, -R168 ;  /* 0x00000001f9f9d824 */ /* 0x000fe200078e0aa8 */
[----:B------:R-:W-:Y:S01]  /*10810*/  ISETP.GT.U32.AND P5, PT, R168, R238, PT ;  /* 0x000000eea800720c */ /* 0x000fe20003fa4070 */
[----:B------:R-:W-:-:S02]  /*10820*/  @!P6 IMAD.MOV R4, RZ, RZ, -R4 ;  /* 0x000000ffff04e224 */ /* 0x000fc400078e0a04 */
[----:B------:R-:W-:Y:S01]  /*10830*/  IMAD.HI.U32 R245, R0, R248, RZ ;  /* 0x000000f800f57227 */ /* 0x000fe200078e00ff */
[----:B------:R-:W-:Y:S02]  /*10840*/  ISETP.GT.U32.AND P6, PT, R168, R249, PT ;  /* 0x000000f9a800720c */ /* 0x000fe40003fc4070 */
[----:B------:R0:W-:Y:S01]  /*10850*/  STL [R1+0x518], R4 ;  /* 0x0005180401007387 */ /* 0x0001e20000100800 */
[----:B------:R-:W-:-:S04]  /*10860*/  IMAD.HI.U32 R244, R0, R247, RZ ;  /* 0x000000f700f47227 */ /* 0x000fc800078e00ff */
[C---:B------:R-:W-:Y:S02]  /*10870*/  IMAD R239, R168.reuse, R250, R239 ;  /* 0x000000faa8ef7224 */ /* 0x040fe400078e02ef */
[----:B------:R-:W-:Y:S02]  /*10880*/  IMAD.MOV R245, RZ, RZ, -R245 ;  /* 0x000000fffff57224 */ /* 0x000fe400078e0af5 */
[----:B------:R-:W-:Y:S01]  /*10890*/  @!P4 IMAD.IADD R243, R243, 0x1, -R168 ;  /* 0x00000001f3f3c824 */ /* 0x000fe200078e0aa8 */
[C---:B------:R-:W-:Y:S01]  /*108a0*/  ISETP.GT.U32.AND P4, PT, R168.reuse, R239, PT ;  /* 0x000000efa800720c */ /* 0x040fe20003f84070 */
[----:B------:R-:W-:Y:S02]  /*108b0*/  IMAD.MOV R244, RZ, RZ, -R244 ;  /* 0x000000fffff47224 */ /* 0x000fe400078e0af4 */
[----:B------:R-:W-:Y:S02]  /*108c0*/  IMAD R248, R168, R245, R248 ;  /* 0x000000f5a8f87224 */ /* 0x000fe400078e02f8 */
[----:B0-----:R-:W-:-:S02]  /*108d0*/  IMAD.MOV.U32 R4, RZ, RZ, R243 ;  /* 0x000000ffff047224 */ /* 0x001fc400078e00f3 */
[----:B------:R-:W-:Y:S02]  /*108e0*/  IMAD R247, R168, R244, R247 ;  /* 0x000000f4a8f77224 */ /* 0x000fe400078e02f7 */
[----:B------:R-:W-:Y:S01]  /*108f0*/  @!P2 IMAD.MOV R3, RZ, RZ, -R3 ;  /* 0x000000ffff03a224 */ /* 0x000fe200078e0a03 */
[----:B------:R-:W-:Y:S01]  /*10900*/  ISETP.GE.AND P2, PT, R242, RZ, PT ;  /* 0x000000fff200720c */ /* 0x000fe20003f46270 */
[----:B------:R-:W-:Y:S01]  /*10910*/  @!P0 IMAD.MOV R4, RZ, RZ, -R4 ;  /* 0x000000ffff048224 */ /* 0x000fe200078e0a04 */
[C---:B------:R-:W-:Y:S01]  /*10920*/  ISETP.GT.U32.AND P0, PT, R168.reuse, R248, PT ;  /* 0x000000f8a800720c */ /* 0x040fe20003f04070 */
[--C-:B------:R-:W-:Y:S01]  /*10930*/  @!P6 IMAD.IADD R249, R249, 0x1, -R168.reuse ;  /* 0x00000001f9f9e824 */ /* 0x100fe200078e0aa8 */
[----:B------:R-:W-:Y:S01]  /*10940*/  ISETP.GT.U32.AND P6, PT, R168, R247, PT ;  /* 0x000000f7a800720c */ /* 0x000fe20003fc4070 */
[----:B------:R-:W-:Y:S01]  /*10950*/  @!P5 IMAD.IADD R238, R238, 0x1, -R168 ;  /* 0x00000001eeeed824 */ /* 0x000fe200078e0aa8 */
[----:B------:R0:W-:Y:S01]  /*10960*/  STL [R1+0x508], R3 ;  /* 0x0005080301007387 */ /* 0x0001e20000100800 */
[----:B------:R-:W-:Y:S01]  /*10970*/  ISETP.GE.AND P5, PT, R241, RZ, PT ;  /* 0x000000fff100720c */ /* 0x000fe20003fa6270 */
[----:B------:R-:W-:-:S02]  /*10980*/  VIADD R241, R2, 0xa2 ;  /* 0x000000a202f17836 */ /* 0x000fc40000000000 */
[--C-:B------:R-:W-:Y:S01]  /*10990*/  @!P4 IMAD.IADD R239, R239, 0x1, -R168.reuse ;  /* 0x00000001efefc824 */ /* 0x100fe200078e0aa8 */
[----:B------:R-:W-:Y:S01]  /*109a0*/  ISETP.GE.AND P4, PT, R240, RZ, PT ;  /* 0x000000fff000720c */ /* 0x000fe20003f86270 */
[----:B------:R1:W-:Y:S01]  /*109b0*/  STL [R1+0x500], R4 ;  /* 0x0005000401007387 */ /* 0x0003e20000100800 */
[----:B------:R-:W-:Y:S01]  /*109c0*/  IABS R240, R241 ;  /* 0x000000f100f07213 */ /* 0x000fe20000000000 */
[C---:B------:R-:W-:Y:S02]  /*109d0*/  VIADD R245, R2.reuse, 0xa1 ;  /* 0x000000a102f57836 */ /* 0x040fe40000000000 */
[----:B0-----:R-:W-:Y:S02]  /*109e0*/  VIADD R3, R2, 0xa3 ;  /* 0x000000a302037836 */ /* 0x001fe40000000000 */
[--C-:B------:R-:W-:Y:S01]  /*109f0*/  @!P0 IMAD.IADD R248, R248, 0x1, -R168.reuse ;  /* 0x00000001f8f88824 */ /* 0x100fe200078e0aa8 */
[C---:B------:R-:W-:Y:S01]  /*10a00*/  ISETP.GT.U32.AND P0, PT, R168.reuse, R239, PT ;  /* 0x000000efa800720c */ /* 0x040fe20003f04070 */
[----:B------:R-:W-:Y:S01]  /*10a10*/  @!P6 IMAD.IADD R247, R247, 0x1, -R168 ;  /* 0x00000001f7f7e824 */ /* 0x000fe200078e0aa8 */
[----:B------:R-:W-:Y:S01]  /*10a20*/  IABS R243, R3 ;  /* 0x0000000300f37213 */ /* 0x000fe20000000000 */
[----:B-1----:R-:W-:Y:S01]  /*10a30*/  IMAD.MOV.U32 R4, RZ, RZ, R238 ;  /* 0x000000ffff047224 */ /* 0x002fe200078e00ee */
[----:B------:R-:W-:Y:S01]  /*10a40*/  ISETP.GT.U32.AND P6, PT, R168, R248, PT ;  /* 0x000000f8a800720c */ /* 0x000fe20003fc4070 */
[----:B------:R-:W-:Y:S01]  /*10a50*/  IMAD.MOV.U32 R238, RZ, RZ, R240 ;  /* 0x000000ffffee7224 */ /* 0x000fe200078e00f0 */
[----:B------:R-:W-:Y:S01]  /*10a60*/  IABS R246, R245 ;  /* 0x000000f500f67213 */ /* 0x000fe20000000000 */
[----:B------:R-:W-:-:S04]  /*10a70*/  IMAD.HI.U32 R242, R0, R243, RZ ;  /* 0x000000f300f27227 */ /* 0x000fc800078e00ff */
[----:B------:R-:W-:Y:S01]  /*10a80*/  @!P3 IMAD.MOV R4, RZ, RZ, -R4 ;  /* 0x000000ffff04b224 */ /* 0x000fe200078e0a04 */
[----:B------:R-:W-:Y:S01]  /*10a90*/  ISETP.GT.U32.AND P3, PT, R168, R247, PT ;  /* 0x000000f7a800720c */ /* 0x000fe20003f64070 */
[----:B------:R-:W-:Y:S02]  /*10aa0*/  IMAD.MOV R242, RZ, RZ, -R242 ;  /* 0x000000fffff27224 */ /* 0x000fe400078e0af2 */
[----:B------:R-:W-:Y:S01]  /*10ab0*/  IMAD.HI.U32 R240, R0, R238, RZ ;  /* 0x000000ee00f07227 */ /* 0x000fe200078e00ff */
[----:B------:R0:W-:Y:S03]  /*10ac0*/  STL [R1+0x480], R4 ;  /* 0x0004800401007387 */ /* 0x0001e60000100800 */
[----:B------:R-:W-:Y:S02]  /*10ad0*/  IMAD R243, R168, R242, R243 ;  /* 0x000000f2a8f37224 */ /* 0x000fe400078e02f3 */
[----:B------:R-:W-:-:S02]  /*10ae0*/  IMAD.MOV R240, RZ, RZ, -R240 ;  /* 0x000000fffff07224 */ /* 0x000fc400078e0af0 */
[----:B------:R-:W-:Y:S01]  /*10af0*/  @!P0 IMAD.IADD R239, R239, 0x1, -R168 ;  /* 0x00000001efef8824 */ /* 0x000fe200078e0aa8 */
[C---:B------:R-:W-:Y:S01]  /*10b00*/  ISETP.GT.U32.AND P0, PT, R168.reuse, R243, PT ;  /* 0x000000f3a800720c */ /* 0x040fe20003f04070 */
[----:B------:R-:W-:Y:S02]  /*10b10*/  IMAD R238, R168, R240, R238 ;  /* 0x000000f0a8ee7224 */ /* 0x000fe400078e02ee */
[----:B------:R-:W-:Y:S02]  /*10b20*/  @!P3 IMAD.IADD R247, R247, 0x1, -R168 ;  /* 0x00000001f7f7b824 */ /* 0x000fe400078e0aa8 */
[----:B------:R-:W-:Y:S01]  /*10b30*/  VIADD R244, R2, 0xa0 ;  /* 0x000000a002f47836 */ /* 0x000fe20000000000 */
[----:B------:R-:W-:Y:S01]  /*10b40*/  ISETP.GT.U32.AND P3, PT, R168, R238, PT ;  /* 0x000000eea800720c */ /* 0x000fe20003f64070 */
[----:B------:R-:W-:-:S03]  /*10b50*/  IMAD.HI.U32 R240, R0, R246, RZ ;  /* 0x000000f600f07227 */ /* 0x000fc600078e00ff */
[----:B------:R-:W-:Y:S01]  /*10b60*/  IABS R251, R244 ;  /* 0x000000f400fb7213 */ /* 0x000fe20000000000 */
[----:B------:R-:W-:Y:S02]  /*10b70*/  IMAD.MOV R240, RZ, RZ, -R240 ;  /* 0x000000fffff07224 */ /* 0x000fe400078e0af0 */
[--C-:B------:R-:W-:Y:S01]  /*10b80*/  @!P0 IMAD.IADD R243, R243, 0x1, -R168.reuse ;  /* 0x00000001f3f38824 */ /* 0x100fe200078e0aa8 */
[----:B------:R-:W-:Y:S01]  /*10b90*/  ISETP.GE.AND P0, PT, R241, RZ, PT ;  /* 0x000000fff100720c */ /* 0x000fe20003f06270 */
[----:B------:R-:W-:Y:S02]  /*10ba0*/  IMAD.MOV.U32 R5, RZ, RZ, R249 ;  /* 0x000000ffff057224 */ /* 0x000fe400078e00f9 */
[----:B------:R-:W-:Y:S01]  /*10bb0*/  @!P6 IMAD.IADD R248, R248, 0x1, -R168 ;  /* 0x00000001f8f8e824 */ /* 0x000fe200078e0aa8 */
[----:B------:R-:W-:Y:S01]  /*10bc0*/  ISETP.GE.AND P6, PT, R3, RZ, PT ;  /* 0x000000ff0300720c */ /* 0x000fe20003fc6270 */
[----:B------:R-:W-:-:S04]  /*10bd0*/  IMAD.HI.U32 R242, R0, R251, RZ ;  /* 0x000000fb00f27227 */ /* 0x000fc800078e00ff */
[----:B------:R-:W-:Y:S02]  /*10be0*/  VIADD R3, R2, 0x9f ;  /* 0x0000009f02037836 */ /* 0x000fe40000000000 */
[----:B------:R-:W-:Y:S02]  /*10bf0*/  IMAD R246, R168, R240, R246 ;  /* 0x000000f0a8f67224 */ /* 0x000fe400078e02f6 */
[----:B------:R-:W-:Y:S01]  /*10c00*/  @!P3 IMAD.IADD R238, R238, 0x1, -R168 ;  /* 0x00000001eeeeb824 */ /* 0x000fe200078e0aa8 */
[----:B------:R-:W-:Y:S01]  /*10c10*/  IABS R240, R3 ;  /* 0x0000000300f07213 */ /* 0x000fe20000000000 */
[----:B0-----:R-:W-:Y:S01]  /*10c20*/  IMAD.MOV.U32 R4, RZ, RZ, R239 ;  /* 0x000000ffff047224 */ /* 0x001fe200078e00ef */
[C---:B------:R-:W-:Y:S01]  /*10c30*/  ISETP.GT.U32.AND P3, PT, R168.reuse, R246, PT ;  /* 0x000000f6a800720c */ /* 0x040fe20003f64070 */
[----:B------:R-:W-:Y:S01]  /*10c40*/  @!P1 IMAD.MOV R5, RZ, RZ, -R5 ;  /* 0x000000ffff059224 */ /* 0x000fe200078e0a05 */
[----:B------:R-:W-:Y:S01]  /*10c50*/  ISETP.GT.U32.AND P1, PT, R168, R243, PT ;  /* 0x000000f3a800720c */ /* 0x000fe20003f24070 */
[----:B------:R-:W-:-:S02]  /*10c60*/  IMAD.MOV R242, RZ, RZ, -R242 ;  /* 0x000000fffff27224 */ /* 0x000fc400078e0af2 */
[----:B------:R-:W-:Y:S01]  /*10c70*/  VIADD R241, R2, 0x9e ;  /* 0x0000009e02f17836 */ /* 0x000fe20000000000 */
[----:B------:R0:W-:Y:S01]  /*10c80*/  STL [R1+0x484], R5 ;  /* 0x0004840501007387 */ /* 0x0001e20000100800 */
[----:B------:R-:W-:Y:S01]  /*10c90*/  @!P2 IMAD.MOV R4, RZ, RZ, -R4 ;  /* 0x000000ffff04a224 */ /* 0x000fe200078e0a04 */
[C---:B------:R-:W-:Y:S01]  /*10ca0*/  ISETP.GT.U32.AND P2, PT, R168.reuse, R238, PT ;  /* 0x000000eea800720c */ /* 0x040fe20003f44070 */
[----:B------:R-:W-:Y:S01]  /*10cb0*/  IMAD R251, R168, R242, R251 ;  /* 0x000000f2a8fb7224 */ /* 0x000fe200078e02fb */
[----:B------:R-:W-:Y:S01]  /*10cc0*/  IABS R242, R241 ;  /* 0x000000f100f27213 */ /* 0x000fe20000000000 */
[----:B------:R-:W-:Y:S01]  /*10cd0*/  IMAD.HI.U32 R239, R0, R240, RZ ;  /* 0x000000f000ef7227 */ /* 0x000fe200078e00ff */
[----:B------:R1:W-:Y:S03]  /*10ce0*/  STL [R1+0x4c0], R4 ;  /* 0x0004c00401007387 */ /* 0x0003e60000100800 */
[----:B------:R-:W-:Y:S01]  /*10cf0*/  @!P1 IMAD.IADD R243, R243, 0x1, -R168 ;  /* 0x00000001f3f39824 */ /* 0x000fe200078e0aa8 */
[----:B------:R-:W-:Y:S01]  /*10d00*/  ISETP.GE.AND P1, PT, R244, RZ, PT ;  /* 0x000000fff400720c */ /* 0x000fe20003f26270 */
[----:B0-----:R-:W-:-:S02]  /*10d10*/  IMAD.MOV.U32 R5, RZ, RZ, R248 ;  /* 0x000000ffff057224 */ /* 0x001fc400078e00f8 */
[----:B------:R-:W-:Y:S02]  /*10d20*/  IMAD.MOV R239, RZ, RZ, -R239 ;  /* 0x000000ffffef7224 */ /* 0x000fe400078e0aef */
[----:B------:R-:W-:Y:S01]  /*10d30*/  @!P5 IMAD.MOV R5, RZ, RZ, -R5 ;  /* 0x000000ffff05d224 */ /* 0x000fe200078e0a05 */
[----:B------:R-:W-:Y:S01]  /*10d40*/  ISETP.GT.U32.AND P5, PT, R168, R251, PT ;  /* 0x000000fba800720c */ /* 0x000fe20003fa4070 */
[----:B-1----:R-:W-:Y:S02]  /*10d50*/  IMAD.MOV.U32 R4, RZ, RZ, R247 ;  /* 0x000000ffff047224 */ /* 0x002fe400078e00f7 */
[----:B------:R-:W-:Y:S01]  /*10d60*/  IMAD.HI.U32 R247, R0, R242, RZ ;  /* 0x000000f200f77227 */ /* 0x000fe200078e00ff */
[----:B------:R0:W-:Y:S03]  /*10d70*/  STL [R1+0x490], R5 ;  /* 0x0004900501007387 */ /* 0x0001e60000100800 */
[----:B------:R-:W-:Y:S01]  /*10d80*/  @!P4 IMAD.MOV R4, RZ, RZ, -R4 ;  /* 0x000000ffff04c224 */ /* 0x000fe200078e0a04 */
[----:B------:R-:W-:Y:S01]  /*10d90*/  ISETP.GE.AND P4, PT, R245, RZ, PT ;  /* 0x000000fff500720c */ /* 0x000fe20003f86270 */
[----:B------:R-:W-:-:S02]  /*10da0*/  IMAD.MOV R247, RZ, RZ, -R247 ;  /* 0x000000fffff77224 */ /* 0x000fc400078e0af7 */
[--C-:B------:R-:W-:Y:S01]  /*10db0*/  @!P2 IMAD.IADD R238, R238, 0x1, -R168.reuse ;  /* 0x00000001eeeea824 */ /* 0x100fe200078e0aa8 */
[----:B------:R1:W-:Y:S01]  /*10dc0*/  STL [R1+0x4b8], R4 ;  /* 0x0004b80401007387 */ /* 0x0003e20000100800 */
[----:B------:R-:W-:Y:S01]  /*10dd0*/  @!P3 IMAD.IADD R246, R246, 0x1, -R168 ;  /* 0x00000001f6f6b824 */ /* 0x000fe200078e0aa8 */
[----:B------:R-:W-:Y:S01]  /*10de0*/  ISETP.GE.AND P2, PT, R3, RZ, PT ;  /* 0x000000ff0300720c */ /* 0x000fe20003f46270 */
[C---:B------:R-:W-:Y:S02]  /*10df0*/  IMAD R240, R168.reuse, R239, R240 ;  /* 0x000000efa8f07224 */ /* 0x040fe400078e02f0 */
[----:B0-----:R-:W-:Y:S01]  /*10e00*/  IMAD.MOV.U32 R5, RZ, RZ, R243 ;  /* 0x000000ffff057224 */ /* 0x001fe200078e00f3 */
[C---:B------:R-:W-:Y:S01]  /*10e10*/  ISETP.GT.U32.AND P3, PT, R168.reuse, R246, PT ;  /* 0x000000f6a800720c */ /* 0x040fe20003f64070 */
[C---:B------:R-:W-:Y:S02]  /*10e20*/  IMAD R242, R168.reuse, R247, R242 ;  /* 0x000000f7a8f27224 */ /* 0x040fe400078e02f2 */
[----:B------:R-:W-:Y:S01]  /*10e30*/  @!P6 IMAD.MOV R5, RZ, RZ, -R5 ;  /* 0x000000ffff05e224 */ /* 0x000fe200078e0a05 */
[----:B------:R-:W-:Y:S01]  /*10e40*/  ISETP.GT.U32.AND P6, PT, R168, R240, PT ;  /* 0x000000f0a800720c */ /* 0x000fe20003fc4070 */
[----:B-1----:R-:W-:-:S02]  /*10e50*/  IMAD.MOV.U32 R4, RZ, RZ, R238 ;  /* 0x000000ffff047224 */ /* 0x002fc400078e00ee */
[----:B------:R-:W-:Y:S01]  /*10e60*/  @!P5 IMAD.IADD R251, R251, 0x1, -R168 ;  /* 0x00000001fbfbd824 */ /* 0x000fe200078e0aa8 */
[----:B------:R-:W-:Y:S01]  /*10e70*/  STL [R1+0x494], R5 ;  /* 0x0004940501007387 */ /* 0x000fe20000100800 */
[----:B------:R-:W-:Y:S01]  /*10e80*/  @!P0 IMAD.MOV R4, RZ, RZ, -R4 ;  /* 0x000000ffff048224 */ /* 0x000fe200078e0a04 */
[----:B------:R-:W-:Y:S01]  /*10e90*/  ISETP.GT.U32.AND P0, PT, R168, R242, PT ;  /* 0x000000f2a800720c */ /* 0x000fe20003f04070 */
[----:B------:R-:W-:Y:S01]  /*10ea0*/  VIADD R3, R2, 0x9d ;  /* 0x0000009d02037836 */ /* 0x000fe20000000000 */
[----:B------:R-:W-:Y:S01]  /*10eb0*/  ISETP.GT.U32.AND P5, PT, R168, R251, PT ;  /* 0x000000fba800720c */ /* 0x000fe20003fa4070 */
[----:B------:R-:W-:Y:S01]  /*10ec0*/  VIADD R239, R2, 0x9c ;  /* 0x0000009c02ef7836 */ /* 0x000fe20000000000 */
[----:B------:R0:W-:Y:S01]  /*10ed0*/  STL [R1+0x4a4], R4 ;  /* 0x0004a40401007387 */ /* 0x0001e20000100800 */
[--C-:B------:R-:W-:Y:S01]  /*10ee0*/  @!P3 IMAD.IADD R246, R246, 0x1, -R168.reuse ;  /* 0x00000001f6f6b824 */ /* 0x100fe200078e0aa8 */
[----:B------:R-:W-:Y:S01]  /*10ef0*/  IABS R243, R3 ;  /* 0x0000000300f37213 */ /* 0x000fe20000000000 */
[----:B------:R-:W-:Y:S01]  /*10f00*/  @!P6 IMAD.IADD R240, R240, 0x1, -R168 ;  /* 0x00000001f0f0e824 */ /* 0x000fe200078e0aa8 */
[----:B------:R-:W-:Y:S01]  /*10f10*/  IABS R238, R239 ;  /* 0x000000ef00ee7213 */ /* 0x000fe20000000000 */
[----:B------:R-:W-:Y:S01]  /*10f20*/  VIADD R245, R2, 0x9b ;  /* 0x0000009b02f57836 */ /* 0x000fe20000000000 */
[----:B------:R-:W-:Y:S01]  /*10f30*/  ISETP.GE.AND P3, PT, R241, RZ, PT ;  /* 0x000000fff100720c */ /* 0x000fe20003f66270 */
[----:B------:R-:W-:Y:S01]  /*10f40*/  IMAD.HI.U32 R244, R0, R243, RZ ;  /* 0x000000f300f47227 */ /* 0x000fe200078e00ff */
[----:B------:R-:W-:-:S02]  /*10f50*/  ISETP.GT.U32.AND P6, PT, R168, R240, PT ;  /* 0x000000f0a800720c */ /* 0x000fc40003fc4070 */
[----:B------:R-:W-:Y:S01]  /*10f60*/  IABS R241, R245 ;  /* 0x000000f500f17213 */ /* 0x000fe20000000000 */
[----:B0-----:R-:W-:Y:S02]  /*10f70*/  IMAD.MOV.U32 R4, RZ, RZ, R246 ;  /* 0x000000ffff047224 */ /* 0x001fe400078e00f6 */
[--C-:B------:R-:W-:Y:S01]  /*10f80*/  @!P0 IMAD.IADD R242, R242, 0x1, -R168.reuse ;  /* 0x00000001f2f28824 */ /* 0x100fe200078e0aa8 */
[----:B------:R-:W-:Y:S01]  /*10f90*/  ISETP.GE.AND P0, PT, R239, RZ, PT ;  /* 0x000000ffef00720c */ /* 0x000fe20003f06270 */
[----:B------:R-:W-:Y:S01]  /*10fa0*/  @!P5 IMAD.IADD R251, R251, 0x1, -R168 ;  /* 0x00000001fbfbd824 */ /* 0x000fe200078e0aa8 */
[----:B------:R-:W-:Y:S01]  /*10fb0*/  ISETP.GE.AND P5, PT, R3, RZ, PT ;  /* 0x000000ff0300720c */ /* 0x000fe20003fa6270 */
[----:B------:R-:W-:Y:S01]  /*10fc0*/  @!P4 IMAD.MOV R4, RZ, RZ, -R4 ;  /* 0x000000ffff04c224 */ /* 0x000fe200078e0a04 */
[----:B------:R-:W-:Y:S01]  /*10fd0*/  ISETP.GT.U32.AND P4, PT, R168, R242, PT ;  /* 0x000000f2a800720c */ /* 0x000fe20003f84070 */
[----:B------:R-:W-:-:S03]  /*10fe0*/  IMAD.HI.U32 R3, R0, R238, RZ ;  /* 0x000000ee00037227 */ /* 0x000fc600078e00ff */
[----:B------:R0:W-:Y:S01]  /*10ff0*/  STL [R1+0x498], R4 ;  /* 0x0004980401007387 */ /* 0x0001e20000100800 */
[----:B------:R-:W-:Y:S02]  /*11000*/  IMAD.MOV R244, RZ, RZ, -R244 ;  /* 0x000000fffff47224 */ /* 0x000fe400078e0af4 */
[----:B------:R-:W-:Y:S02]  /*11010*/  IMAD.MOV R3, RZ, RZ, -R3 ;  /* 0x000000ffff037224 */ /* 0x000fe400078e0a03 */
[C---:B------:R-:W-:Y:S02]  /*11020*/  IMAD R243, R168.reuse, R244, R243 ;  /* 0x000000f4a8f37224 */ /* 0x040fe400078e02f3 */
[----:B------:R-:W-:Y:S02]  /*11030*/  IMAD R238, R168, R3, R238 ;  /* 0x00000003a8ee7224 */ /* 0x000fe400078e02ee */
[--C-:B------:R-:W-:Y:S01]  /*11040*/  @!P6 IMAD.IADD R240, R240, 0x1, -R168.reuse ;  /* 0x00000001f0f0e824 */ /* 0x100fe200078e0aa8 */
[----:B------:R-:W-:Y:S01]  /*11050*/  ISETP.GT.U32.AND P6, PT, R168, R243, PT ;  /* 0x000000f3a800720c */ /* 0x000fe20003fc4070 */
[----:B------:R-:W-:Y:S01]  /*11060*/  @!P4 IMAD.IADD R242, R242, 0x1, -R168 ;  /* 0x00000001f2f2c824 */ /* 0x000fe200078e0aa8 */
[----:B------:R-:W-:Y:S01]  /*11070*/  ISETP.GT.U32.AND P4, PT, R168, R238, PT ;  /* 0x000000eea800720c */ /* 0x000fe20003f84070 */
[----:B------:R-:W-:-:S02]  /*11080*/  VIADD R244, R2, 0x9a ;  /* 0x0000009a02f47836 */ /* 0x000fc40000000000 */
[----:B0-----:R-:W-:Y:S02]  /*11090*/  IMAD.MOV.U32 R4, RZ, RZ, R251 ;  /* 0x000000ffff047224 */ /* 0x001fe400078e00fb */
[----:B------:R-:W-:Y:S01]  /*110a0*/  VIADD R246, R2, 0x99 ;  /* 0x0000009902f67836 */ /* 0x000fe20000000000 */
[----:B------:R-:W-:Y:S01]  /*110b0*/  IABS R249, R244 ;  /* 0x000000f400f97213 */ /* 0x000fe20000000000 */
[----:B------:R-:W-:-:S03]  /*110c0*/  IMAD.HI.U32 R239, R0, R241, RZ ;  /* 0x000000f100ef7227 */ /* 0x000fc600078e00ff */
[----:B------:R-:W-:Y:S01]  /*110d0*/  IABS R248, R246 ;  /* 0x000000f600f87213 */ /* 0x000fe20000000000 */
[--C-:B------:R-:W-:Y:S02]  /*110e0*/  @!P6 IMAD.IADD R243, R243, 0x1, -R168.reuse ;  /* 0x00000001f3f3e824 */ /* 0x100fe400078e0aa8 */
[----:B------:R-:W-:Y:S02]  /*110f0*/  @!P4 IMAD.IADD R238, R238, 0x1, -R168 ;  /* 0x00000001eeeec824 */ /* 0x000fe400078e0aa8 */
[----:B------:R-:W-:Y:S01]  /*11100*/  @!P1 IMAD.MOV R4, RZ, RZ, -R4 ;  /* 0x000000ffff049224 */ /* 0x000fe200078e0a04 */
[----:B------:R-:W-:Y:S01]  /*11110*/  ISETP.GT.U32.AND P4, PT, R168, R243, PT ;  /* 0x000000f3a800720c */ /* 0x000fe20003f84070 */
[----:B------:R-:W-:Y:S01]  /*11120*/  IMAD.MOV R239, RZ, RZ, -R239 ;  /* 0x000000ffffef7224 */ /* 0x000fe200078e0aef */
[----:B------:R-:W-:Y:S01]  /*11130*/  ISETP.GE.AND P1, PT, R245, RZ, PT ;  /* 0x000000fff500720c */ /* 0x000fe20003f26270 */
[----:B------:R-:W-:Y:S01]  /*11140*/  VIADD R3, R2, 0x98 ;  /* 0x0000009802037836 */ /* 0x000fe20000000000 */
[----:B------:R0:W-:Y:S01]  /*11150*/  STL [R1+0x48c], R4 ;  /* 0x00048c0401007387 */ /* 0x0001e20000100800 */
[----:B------:R-:W-:-:S03]  /*11160*/  IMAD.HI.U32 R252, R0, R249, RZ ;  /* 0x000000f900fc7227 */ /* 0x000fc600078e00ff */
[----:B------:R-:W-:Y:S01]  /*11170*/  IABS R247, R3 ;  /* 0x0000000300f77213 */ /* 0x000fe20000000000 */
[----:B------:R-:W-:Y:S02]  /*11180*/  IMAD R241, R168, R239, R241 ;  /* 0x000000efa8f17224 */ /* 0x000fe400078e02f1 */
[----:B------:R-:W-:-:S03]  /*11190*/  IMAD.HI.U32 R250, R0, R248, RZ ;  /* 0x000000f800fa7227 */ /* 0x000fc600078e00ff */
[C---:B------:R-:W-:Y:S01]  /*111a0*/  ISETP.GT.U32.AND P6, PT, R168.reuse, R241, PT ;  /* 0x000000f1a800720c */ /* 0x040fe20003fc4070 */
[----:B0-----:R-:W-:Y:S02]  /*111b0*/  IMAD.MOV.U32 R4, RZ, RZ, R240 ;  /* 0x000000ffff047224 */ /* 0x001fe400078e00f0 */
[----:B------:R-:W-:Y:S02]  /*111c0*/  IMAD.MOV R252, RZ, RZ, -R252 ;  /* 0x000000fffffc7224 */ /* 0x000fe400078e0afc */
[----:B------:R-:W-:Y:S01]  /*111d0*/  @!P2 IMAD.MOV R4, RZ, RZ, -R4 ;  /* 0x000000ffff04a224 */ /* 0x000fe200078e0a04 */
[C---:B------:R-:W-:Y:S01]  /*111e0*/  ISETP.GT.U32.AND P2, PT, R168.reuse, R238, PT ;  /* 0x000000eea800720c */ /* 0x040fe20003f44070 */
[----:B------:R-:W-:Y:S02]  /*111f0*/  IMAD.MOV R250, RZ, RZ, -R250 ;  /* 0x000000fffffa7224 */ /* 0x000fe400078e0afa */
[----:B------:R-:W-:Y:S01]  /*11200*/  IMAD R245, R168, R252, R249 ;  /* 0x000000fca8f57224 */ /* 0x000fe200078e02f9 */
[----:B------:R0:W-:Y:S01]  /*11210*/  STL [R1+0x47c], R4 ;  /* 0x00047c0401007387 */ /* 0x0001e20000100800 */
[----:B------:R-:W-:-:S02]  /*11220*/  @!P4 IMAD.IADD R243, R243, 0x1, -R168 ;  /* 0x00000001f3f3c824 */ /* 0x000fc400078e0aa8 */
[----:B------:R-:W-:Y:S01]  /*11230*/  IMAD.MOV.U32 R251, RZ, RZ, R247 ;  /* 0x000000fffffb7224 */ /* 0x000fe200078e00f7 */
[C---:B------:R-:W-:Y:S01]  /*11240*/  ISETP.GT.U32.AND P4, PT, R168.reuse, R245, PT ;  /* 0x000000f5a800720c */ /* 0x040fe20003f84070 */
[----:B------:R-:W-:Y:S02]  /*11250*/  IMAD R247, R168, R250, R248 ;  /* 0x000000faa8f77224 */ /* 0x000fe400078e02f8 */
[----:B------:R-:W-:-:S04]  /*11260*/  IMAD.HI.U32 R240, R0, R251, RZ ;  /* 0x000000fb00f07227 */ /* 0x000fc800078e00ff */
[----:B0-----:R-:W-:Y:S02]  /*11270*/  IMAD.MOV.U32 R4, RZ, RZ, R243 ;  /* 0x000000ffff047224 */ /* 0x001fe400078e00f3 */
[----:B------:R-:W-:Y:S02]  /*11280*/  IMAD.MOV.U32 R5, RZ, RZ, R242 ;  /* 0x000000ffff057224 */ /* 0x000fe400078e00f2 */
[----:B------:R-:W-:Y:S01]  /*11290*/  @!P5 IMAD.MOV R4, RZ, RZ, -R4 ;  /* 0x000000ffff04d224 */ /* 0x000fe200078e0a04 */
[----:B------:R-:W-:Y:S01]  /*112a0*/  ISETP.GT.U32.AND P5, PT, R168, R247, PT ;  /* 0x000000f7a800720c */ /* 0x000fe20003fa4070 */
[----:B------:R-:W-:Y:S02]  /*112b0*/  IMAD.MOV R240, RZ, RZ, -R240 ;  /* 0x000000fffff07224 */ /* 0x000fe400078e0af0 */
[--C-:B------:R-:W-:Y:S02]  /*112c0*/  @!P6 IMAD.IADD R241, R241, 0x1, -R168.reuse ;  /* 0x00000001f1f1e824 */ /* 0x100fe400078e0aa8 */
[----:B------:R-:W-:Y:S01]  /*112d0*/  @!P3 IMAD.MOV R5, RZ, RZ, -R5 ;  /* 0x000000ffff05b224 */ /* 0x000fe200078e0a05 */
[----:B------:R-:W-:Y:S01]  /*112e0*/  ISETP.GE.AND P3, PT, R244, RZ, PT ;  /* 0x000000fff400720c */ /* 0x000fe20003f66270 */
[----:B------:R-:W-:Y:S01]  /*112f0*/  VIADD R239, R2, 0x97 ;  /* 0x0000009702ef7836 */ /* 0x000fe20000000000 */
[C---:B------:R-:W-:Y:S01]  /*11300*/  ISETP.GT.U32.AND P6, PT, R168.reuse, R241, PT ;  /* 0x000000f1a800720c */ /* 0x040fe20003fc4070 */
[----:B------:R-:W-:Y:S01]  /*11310*/  IMAD R244, R168, R240, R251 ;  /* 0x000000f0a8f47224 */ /* 0x000fe200078e02fb */
[----:B------:R-:W-:Y:S01]  /*11320*/  STL [R1+0x474], R5 ;  /* 0x0004740501007387 */ /* 0x000fe20000100800 */
[--C-:B------:R-:W-:Y:S01]  /*11330*/  @!P4 IMAD.IADD R245, R245, 0x1, -R168.reuse ;  /* 0x00000001f5f5c824 */ /* 0x100fe200078e0aa8 */
[----:B------:R-:W-:Y:S01]  /*11340*/  IABS R249, R239 ;  /* 0x000000ef00f97213 */ /* 0x000fe20000000000 */
[--C-:B------:R-:W-:Y:S01]  /*11350*/  @!P2 IMAD.IADD R238, R238, 0x1, -R168.reuse ;  /* 0x00000001eeeea824 */ /* 0x100fe200078e0aa8 */
[C---:B------:R-:W-:Y:S01]  /*11360*/  ISETP.GT.U32.AND P4, PT, R168.reuse, R244, PT ;  /* 0x000000f4a800720c */ /* 0x040fe20003f84070 */
[----:B------:R-:W-:Y:S01]  /*11370*/  @!P5 IMAD.IADD R247, R247, 0x1, -R168 ;  /* 0x00000001f7f7d824 */ /* 0x000fe200078e0aa8 */
[----:B------:R-:W-:Y:S01]  /*11380*/  ISETP.GT.U32.AND P5, PT, R168, R245, PT ;  /* 0x000000f5a800720c */ /* 0x000fe20003fa4070 */
[----:B------:R-:W-:Y:S01]  /*11390*/  IMAD.HI.U32 R242, R0, R249, RZ ;  /* 0x000000f900f27227 */ /* 0x000fe200078e00ff */
[----:B------:R0:W-:Y:S01]  /*113a0*/  STL [R1+0x470], R4 ;  /* 0x0004700401007387 */ /* 0x0001e20000100800 */
[----:B------:R-:W-:-:S02]  /*113b0*/  ISETP.GE.AND P2, PT, R246, RZ, PT ;  /* 0x000000fff600720c */ /* 0x000fc40003f46270 */
[----:B------:R-:W-:Y:S02]  /*113c0*/  IMAD.MOV R242, RZ, RZ, -R242 ;  /* 0x000000fffff27224 */ /* 0x000fe400078e0af2 */
[----:B------:R-:W-:Y:S02]  /*113d0*/  VIADD R240, R2, 0x96 ;  /* 0x0000009602f07836 */ /* 0x000fe40000000000 */
[----:B------:R-:W-:Y:S01]  /*113e0*/  @!P6 IMAD.IADD R241, R241, 0x1, -R168 ;  /* 0x00000001f1f1e824 */ /* 0x000fe200078e0aa8 */
[----:B------:R-:W-:Y:S01]  /*113f0*/  ISETP.GE.AND P6, PT, R3, RZ, PT ;  /* 0x000000ff0300720c */ /* 0x000fe20003fc6270 */
[----:B------:R-:W-:Y:S01]  /*11400*/  IMAD R3, R168, R242, R249 ;  /* 0x000000f2a8037224 */ /* 0x000fe200078e02f9 */
[----:B------:R-:W-:Y:S01]  /*11410*/  IABS R249, R240 ;  /* 0x000000f000f97213 */ /* 0x000fe20000000000 */
[----:B0-----:R-:W-:Y:S02]  /*11420*/  IMAD.MOV.U32 R4, RZ, RZ, R238 ;  /* 0x000000ffff047224 */ /* 0x001fe400078e00ee */
[----:B------:R-:W-:-:S02]  /*11430*/  @!P4 IMAD.IADD R244, R244, 0x1, -R168 ;  /* 0x00000001f4f4c824 */ /* 0x000fc400078e0aa8 */
[----:B------:R-:W-:Y:S01]  /*11440*/  @!P0 IMAD.MOV R4, RZ, RZ, -R4 ;  /* 0x000000ffff048224 */ /* 0x000fe200078e0a04 */
[C---:B------:R-:W-:Y:S01]  /*11450*/  ISETP.GT.U32.AND P0, PT, R168.reuse, R247, PT ;  /* 0x000000f7a800720c */ /* 0x040fe20003f04070 */
[----:B------:R-:W-:Y:S01]  /*11460*/  @!P5 IMAD.IADD R245, R245, 0x1, -R168 ;  /* 0x00000001f5f5d824 */ /* 0x000fe200078e0aa8 */
[----:B------:R-:W-:Y:S01]  /*11470*/  ISETP.GT.U32.AND P4, PT, R168, R244, PT ;  /* 0x000000f4a800720c */ /* 0x000fe20003f84070 */
[----:B------:R-:W-:Y:S01]  /*11480*/  IMAD.HI.U32 R251, R0, R249, RZ ;  /* 0x000000f900fb7227 */ /* 0x000fe200078e00ff */
[----:B------:R-:W-:Y:S01]  /*11490*/  ISETP.GT.U32.AND P5, PT, R168, R3, PT ;  /* 0x00000003a800720c */ /* 0x000fe20003fa4070 */
[----:B------:R-:W-:Y:S02]  /*114a0*/  STL [R1+0x46c], R4 ;  /* 0x00046c0401007387 */ /* 0x000fe40000100800 */
[----:B------:R-:W-:Y:S02]  /*114b0*/  VIADD R242, R2, 0x94 ;  /* 0x0000009402f27836 */ /* 0x000fe40000000000 */
[----:B------:R-:W-:-:S02]  /*114c0*/  IMAD.MOV R251, RZ, RZ, -R251 ;  /* 0x000000fffffb7224 */ /* 0x000fc400078e0afb */
[----:B------:R-:W-:Y:S01]  /*114d0*/  VIADD R243, R2, 0x93 ;  /* 0x0000009302f37836 */ /* 0x000fe20000000000 */
[----:B------:R-:W-:Y:S01]  /*114e0*/  IABS R246, R242 ;  /* 0x000000f200f67213 */ /* 0x000fe20000000000 */
[--C-:B------:R-:W-:Y:S01]  /*114f0*/  @!P0 IMAD.IADD R247, R247, 0x1, -R168.reuse ;  /* 0x00000001f7f78824 */ /* 0x100fe200078e0aa8 */
[----:B------:R-:W-:Y:S01]  /*11500*/  ISETP.GE.AND P0, PT, R239, RZ, PT ;  /* 0x000000ffef00720c */ /* 0x000fe20003f06270 */
[----:B------:R-:W-:Y:S01]  /*11510*/  IMAD R239, R168, R251, R249 ;  /* 0x000000fba8ef7224 */ /* 0x000fe200078e02f9 */
[----:B------:R-:W-:Y:S01]  /*11520*/  IABS R238, R243 ;  /* 0x000000f300ee7213 */ /* 0x000fe20000000000 */
[--C-:B------:R-:W-:Y:S02]  /*11530*/  @!P4 IMAD.IADD R244, R244, 0x1, -R168.reuse ;  /* 0x00000001f4f4c824 */ /* 0x100fe400078e0aa8 */
[----:B------:R-:W-:Y:S01]  /*11540*/  @!P5 IMAD.IADD R3, R3, 0x1, -R168 ;  /* 0x000000010303d824 */ /* 0x000fe200078e0aa8 */
[----:B------:R-:W-:Y:S01]  /*11550*/  ISETP.GT.U32.AND P4, PT, R168, R239, PT ;  /* 0x000000efa800720c */ /* 0x000fe20003f84070 */
[----:B------:R-:W-:Y:S01]  /*11560*/  IMAD.MOV.U32 R5, RZ, RZ, R241 ;  /* 0x000000ffff057224 */ /* 0x000fe200078e00f1 */
[----:B------:R-:W-:Y:S01]  /*11570*/  ISETP.GE.AND P5, PT, R240, RZ, PT ;  /* 0x000000fff000720c */ /* 0x000fe20003fa6270 */
[----:B------:R-:W-:-:S02]  /*11580*/  VIADD R248, R2, 0x95 ;  /* 0x0000009502f87836 */ /* 0x000fc40000000000 */
[----:B------:R-:W-:-:S03]  /*11590*/  IMAD.HI.U32 R252, R0, R246, RZ ;  /* 0x000000f600fc7227 */ /* 0x000fc600078e00ff */
[----:B------:R-:W-:Y:S01]  /*115a0*/  IABS R250, R248 ;  /* 0x000000f800fa7213 */ /* 0x000fe20000000000 */
[----:B------:R-:W-:Y:S01]  /*115b0*/  @!P1 IMAD.MOV R5, RZ, RZ, -R5 ;  /* 0x000000ffff059224 */ /* 0x000fe200078e0a05 */
[----:B------:R-:W-:Y:S01]  /*115c0*/  ISETP.GT.U32.AND P1, PT, R168, R3, PT ;  /* 0x00000003a800720c */ /* 0x000fe20003f24070 */
[----:B------:R-:W-:-:S03]  /*115d0*/  IMAD.HI.U32 R251, R0, R238, RZ ;  /* 0x000000ee00fb7227 */ /* 0x000fc600078e00ff */
[----:B------:R0:W-:Y:S01]  /*115e0*/  STL [R1+0x458], R5 ;  /* 0x0004580501007387 */ /* 0x0001e20000100800 */
[----:B------:R-:W-:Y:S02]  /*115f0*/  IMAD.MOV R252, RZ, RZ, -R252 ;  /* 0x000000fffffc7224 */ /* 0x000fe400078e0afc */
[----:B------:R-:W-:Y:S02]  /*11600*/  IMAD.MOV R251, RZ, RZ, -R251 ;  /* 0x000000fffffb7224 */ /* 0x000fe400078e0afb */
[----:B------:R-:W-:Y:S02]  /*11610*/  IMAD R246, R168, R252, R246 ;  /* 0x000000fca8f67224 */ /* 0x000fe400078e02f6 */
[----:B------:R-:W-:-:S04]  /*11620*/  IMAD.HI.U32 R249, R0, R250, RZ ;  /* 0x000000fa00f97227 */ /* 0x000fc800078e00ff */
[----:B0-----:R-:W-:Y:S02]  /*11630*/  IMAD.MOV.U32 R5, RZ, RZ, R247 ;  /* 0x000000ffff057224 */ /* 0x001fe400078e00f7 */
[C---:B------:R-:W-:Y:S02]  /*11640*/  IMAD R238, R168.reuse, R251, R238 ;  /* 0x000000fba8ee7224 */ /* 0x040fe400078e02ee */
[----:B------:R-:W-:Y:S02]  /*11650*/  @!P4 IMAD.IADD R239, R239, 0x1, -R168 ;  /* 0x00000001efefc824 */ /* 0x000fe400078e0aa8 */
[----:B------:R-:W-:Y:S02]  /*11660*/  IMAD.MOV.U32 R4, RZ, RZ, R245 ;  /* 0x000000ffff047224 */ /* 0x000fe400078e00f5 */
[----:B------:R-:W-:Y:S01]  /*11670*/  @!P2 IMAD.MOV R5, RZ, RZ, -R5 ;  /* 0x000000ffff05a224 */ /* 0x000fe200078e0a05 */
[----:B------:R-:W-:Y:S01]  /*11680*/  ISETP.GT.U32.AND P2, PT, R168, R246, PT ;  /* 0x000000f6a800720c */ /* 0x000fe20003f44070 */
[----:B------:R-:W-:-:S02]  /*11690*/  IMAD.MOV R249, RZ, RZ, -R249 ;  /* 0x000000fffff97224 */ /* 0x000fc400078e0af9 */
[----:B------:R-:W-:Y:S01]  /*116a0*/  @!P3 IMAD.MOV R4, RZ, RZ, -R4 ;  /* 0x000000ffff04b224 */ /* 0x000fe200078e0a04 */
[C---:B------:R-:W-:Y:S01]  /*116b0*/  ISETP.GT.U32.AND P3, PT, R168.reuse, R239, PT ;  /* 0x000000efa800720c */ /* 0x040fe20003f64070 */
[----:B------:R-:W-:Y:S01]  /*116c0*/  @!P1 IMAD.IADD R3, R3, 0x1, -R168 ;  /* 0x0000000103039824 */ /* 0x000fe200078e0aa8 */
[C---:B------:R-:W-:Y:S01]  /*116d0*/  ISETP.GT.U32.AND P1, PT, R168.reuse, R238, PT ;  /* 0x000000eea800720c */ /* 0x040fe20003f24070 */
[----:B------:R-:W-:Y:S01]  /*116e0*/  IMAD R249, R168, R249, R250 ;  /* 0x000000f9a8f97224 */ /* 0x000fe200078e02fa */
[----:B------:R0:W-:Y:S01]  /*116f0*/  STL [R1+0x454], R4 ;  /* 0x0004540401007387 */ /* 0x0001e20000100800 */
[C---:B------:R-:W-:Y:S02]  /*11700*/  VIADD R240, R2.reuse, 0x92 ;  /* 0x0000009202f07836 */ /* 0x040fe40000000000 */
[----:B------:R-:W-:Y:S01]  /*11710*/  VIADD R250, R2, 0x91 ;  /* 0x0000009102fa7836 */ /* 0x000fe20000000000 */
[----:B------:R-:W-:Y:S01]  /*11720*/  STL [R1+0x450], R5 ;  /* 0x0004500501007387 */ /* 0x000fe20000100800 */
[----:B------:R-:W-:Y:S01]  /*11730*/  @!P2 IMAD.IADD R246, R246, 0x1, -R168 ;  /* 0x00000001f6f6a824 */ /* 0x000fe200078e0aa8 */
[----:B------:R-:W-:-:S02]  /*11740*/  IABS R241, R240 ;  /* 0x000000f000f17213 */ /* 0x000fc40000000000 */
[----:B------:R-:W-:Y:S01]  /*11750*/  IABS R245, R250 ;  /* 0x000000fa00f57213 */ /* 0x000fe20000000000 */
[----:B------:R-:W-:Y:S01]  /*11760*/  @!P3 IMAD.IADD R239, R239, 0x1, -R168 ;  /* 0x00000001efefb824 */ /* 0x000fe200078e0aa8 */
[----:B------:R-:W-:Y:S01]  /*11770*/  ISETP.GE.AND P3, PT, R242, RZ, PT ;  /* 0x000000fff200720c */ /* 0x000fe20003f66270 */
[----:B0-----:R-:W-:Y:S01]  /*11780*/  IMAD.MOV.U32 R4, RZ, RZ, R244 ;  /* 0x000000ffff047224 */ /* 0x001fe200078e00f4 */
[----:B------:R-:W-:Y:S01]  /*11790*/  ISETP.GT.U32.AND P4, PT, R168, R249, PT ;  /* 0x000000f9a800720c */ /* 0x000fe20003f84070 */
[----:B------:R-:W-:-:S04]  /*117a0*/  IMAD.HI.U32 R247, R0, R241, RZ ;  /* 0x000000f100f77227 */ /* 0x000fc800078e00ff */
[----:B------:R-:W-:Y:S02]  /*117b0*/  IMAD.MOV.U32 R244, RZ, RZ, R245 ;  /* 0x000000fffff47224 */ /* 0x000fe400078e00f5 */
[----:B------:R-:W-:Y:S01]  /*117c0*/  @!P6 IMAD.MOV R4, RZ, RZ, -R4 ;  /* 0x000000ffff04e224 */ /* 0x000fe200078e0a04 */
[----:B------:R-:W-:Y:S01]  /*117d0*/  ISETP.GE.AND P6, PT, R248, RZ, PT ;  /* 0x000000fff800720c */ /* 0x000fe20003fc6270 */
[----:B------:R-:W-:Y:S01]  /*117e0*/  @!P1 IMAD.IADD R238, R238, 0x1, -R168 ;  /* 0x00000001eeee9824 */ /* 0x000fe200078e0aa8 */
[----:B------:R-:W-:Y:S01]  /*117f0*/  ISETP.GT.U32.AND P1, PT, R168, R246, PT ;  /* 0x000000f6a800720c */ /* 0x000fe20003f24070 */
[----:B------:R-:W-:Y:S01]  /*11800*/  IMAD.MOV R247, RZ, RZ, -R247 ;  /* 0x000000fffff77224 */ /* 0x000fe200078e0af7 */
[----:B------:R0:W-:Y:S01]  /*11810*/  STL [R1+0x448], R4 ;  /* 0x0004480401007387 */ /* 0x0001e20000100800 */
[----:B------:R-:W-:-:S04]  /*11820*/  IMAD.HI.U32 R242, R0, R244, RZ ;  /* 0x000000f400f27227 */ /* 0x000fc800078e00ff */
[----:B------:R-:W-:Y:S02]  /*11830*/  IMAD R241, R168, R247, R241 ;  /* 0x000000f7a8f17224 */ /* 0x000fe400078e02f1 */
[----:B------:R-:W-:Y:S02]  /*11840*/  IMAD.MOV R242, RZ, RZ, -R242 ;  /* 0x000000fffff27224 */ /* 0x000fe400078e0af2 */
[----:B------:R-:W-:Y:S02]  /*11850*/  VIADD R245, R2, 0x90 ;  /* 0x0000009002f57836 */ /* 0x000fe40000000000 */
[----:B0-----:R-:W-:Y:S02]  /*11860*/  IMAD.MOV.U32 R4, RZ, RZ, R3 ;  /* 0x000000ffff047224 */ /* 0x001fe400078e0003 */
[----:B------:R-:W-:Y:S01]  /*11870*/  IMAD.MOV.U32 R3, RZ, RZ, R239 ;  /* 0x000000ffff037224 */ /* 0x000fe200078e00ef */
[----:B------:R-:W-:Y:S01]  /*11880*/  IABS R239, R245 ;  /* 0x000000f500ef7213 */ /* 0x000fe20000000000 */
[----:B------:R-:W-:-:S02]  /*11890*/  IMAD R242, R168, R242, R244 ;  /* 0x000000f2a8f27224 */ /* 0x000fc400078e02f4 */
[----:B------:R-:W-:Y:S01]  /*118a0*/  @!P5 IMAD.MOV R3, RZ, RZ, -R3 ;  /* 0x000000ffff03d224 */ /* 0x000fe200078e0a03 */
[----:B------:R-:W-:Y:S01]  /*118b0*/  ISETP.GT.U32.AND P5, PT, R168, R241, PT ;  /* 0x000000f1a800720c */ /* 0x000fe20003fa4070 */
[--C-:B------:R-:W-:Y:S01]  /*118c0*/  @!P1 IMAD.IADD R246, R246, 0x1, -R168.reuse ;  /* 0x00000001f6f69824 */ /* 0x100fe200078e0aa8 */
[C---:B------:R-:W-:Y:S01]  /*118d0*/  ISETP.GT.U32.AND P1, PT, R168.reuse, R242, PT ;  /* 0x000000f2a800720c */ /* 0x040fe20003f24070 */
[----:B------:R-:W-:Y:S01]  /*118e0*/  @!P4 IMAD.IADD R249, R249, 0x1, -R168 ;  /* 0x00000001f9f9c824 */ /* 0x000fe200078e0aa8 */
[----:B------:R-:W-:Y:S01]  /*118f0*/  ISETP.GE.AND P4, PT, R243, RZ, PT ;  /* 0x000000fff300720c */ /* 0x000fe20003f86270 */
[----:B------:R-:W-:Y:S01]  /*11900*/  @!P0 IMAD.MOV R4, RZ, RZ, -R4 ;  /* 0x000000ffff048224 */ /* 0x000fe200078e0a04 */
[----:B------:R-:W-:Y:S01]  /*11910*/  ISETP.GT.U32.AND P0, PT, R168, R238, PT ;  /* 0x000000eea800720c */ /* 0x000fe20003f04070 */
[----:B------:R-:W-:Y:S01]  /*11920*/  VIADD R243, R2, 0x8f ;  /* 0x0000008f02f37836 */ /* 0x000fe20000000000 */
[----:B------:R-:W-:Y:S01]  /*11930*/  ISETP.GT.U32.AND P2, PT, R168, R249, PT ;  /* 0x000000f9a800720c */ /* 0x000fe20003f44070 */
[----:B------:R-:W-:Y:S01]  /*11940*/  IMAD.HI.U32 R248, R0, R239, RZ ;  /* 0x000000ef00f87227 */ /* 0x000fe200078e00ff */
[----:B------:R-:W-:Y:S03]  /*11950*/  STL [R1+0x444], R4 ;  /* 0x0004440401007387 */ /* 0x000fe60000100800 */
[--C-:B------:R-:W-:Y:S01]  /*11960*/  @!P5 IMAD.IADD R241, R241, 0x1, -R168.reuse ;  /* 0x00000001f1f1d824 */ /* 0x100fe200078e0aa8 */
[----:B------:R0:W-:Y:S01]  /*11970*/  STL [R1+0x434], R3 ;  /* 0x0004340301007387 */ /* 0x0001e20000100800 */
[----:B------:R-:W-:Y:S01]  /*11980*/  @!P1 IMAD.IADD R242, R242, 0x1, -R168 ;  /* 0x00000001f2f29824 */ /* 0x000fe200078e0aa8 */
[----:B------:R-:W-:Y:S01]  /*11990*/  ISETP.GE.AND P5, PT, R245, RZ, PT ;  /* 0x000000fff500720c */ /* 0x000fe20003fa6270 */
[----:B------:R-:W-:Y:S01]  /*119a0*/  IMAD.MOV R248, RZ, RZ, -R248 ;  /* 0x000000fffff87224 */ /* 0x000fe200078e0af8 */
[----:B------:R-:W-:Y:S01]  /*119b0*/  ISETP.GT.U32.AND P1, PT, R168, R241, PT ;  /* 0x000000f1a800720c */ /* 0x000fe20003f24070 */
[----:B------:R-:W-:-:S02]  /*119c0*/  VIADD R244, R2, 0x8e ;  /* 0x0000008e02f47836 */ /* 0x000fc40000000000 */
[----:B------:R-:W-:Y:S02]  /*119d0*/  IMAD R239, R168, R248, R239 ;  /* 0x000000f8a8ef7224 */ /* 0x000fe400078e02ef */
[----:B------:R-:W-:Y:S01]  /*119e0*/  IMAD.MOV.U32 R5, RZ, RZ, R246 ;  /* 0x000000ffff057224 */ /* 0x000fe200078e00f6 */
[----:B0-----:R-:W-:Y:S01]  /*119f0*/  IABS R3, R243 ;  /* 0x000000f300037213 */ /* 0x001fe20000000000 */
[----:B------:R-:W-:Y:S01]  /*11a00*/  @!P2 IMAD.IADD R249, R249, 0x1, -R168 ;  /* 0x00000001f9f9a824 */ /* 0x000fe200078e0aa8 */
[----:B------:R-:W-:Y:S01]  /*11a10*/  ISETP.GE.AND P2, PT, R240, RZ, PT ;  /* 0x000000fff000720c */ /* 0x000fe20003f46270 */
[----:B------:R-:W-:Y:S01]  /*11a20*/  @!P3 IMAD.MOV R5, RZ, RZ, -R5 ;  /* 0x000000ffff05b224 */ /* 0x000fe200078e0a05 */
[----:B------:R-:W-:Y:S01]  /*11a30*/  IABS R240, R244 ;  /* 0x000000f400f07213 */ /* 0x000fe20000000000 */
[----:B------:R-:W-:Y:S01]  /*11a40*/  IMAD.HI.U32 R247, R0, R3, RZ ;  /* 0x0000000300f77227 */ /* 0x000fe200078e00ff */
[----:B------:R-:W-:-:S03]  /*11a50*/  ISETP.GT.U32.AND P3, PT, R168, R239, PT ;  /* 0x000000efa800720c */ /* 0x000fc60003f64070 */
[----:B------:R-:W-:Y:S02]  /*11a60*/  IMAD.MOV R245, RZ, RZ, -R247 ;  /* 0x000000fffff57224 */ /* 0x000fe400078e0af7 */
[----:B------:R-:W-:Y:S02]  /*11a70*/  IMAD.MOV.U32 R4, RZ, RZ, R249 ;  /* 0x000000ffff047224 */ /* 0x000fe400078e00f9 */
[----:B------:R-:W-:Y:S02]  /*11a80*/  IMAD R3, R168, R245, R3 ;  /* 0x000000f5a8037224 */ /* 0x000fe400078e0203 */
[----:B------:R-:W-:-:S04]  /*11a90*/  IMAD.HI.U32 R246, R0, R240, RZ ;  /* 0x000000f000f67227 */ /* 0x000fc800078e00ff */
[----:B------:R-:W-:Y:S01]  /*11aa0*/  @!P1 IMAD.IADD R241, R241, 0x1, -R168 ;  /* 0x00000001f1f19824 */ /* 0x000fe200078e0aa8 */
[C---:B------:R-:W-:Y:S01]  /*11ab0*/  ISETP.GT.U32.AND P1, PT, R168.reuse, R3, PT ;  /* 0x00000003a800720c */ /* 0x040fe20003f24070 */
[----:B------:R-:W-:Y:S01]  /*11ac0*/  @!P6 IMAD.MOV R4, RZ, RZ, -R4 ;  /* 0x000000ffff04e224 */ /* 0x000fe200078e0a04 */
[----:B------:R-:W-:Y:S01]  /*11ad0*/  ISETP.GT.U32.AND P6, PT, R168, R242, PT ;  /* 0x000000f2a800720c */ /* 0x000fe20003fc4070 */
[----:B------:R-:W-:Y:S02]  /*11ae0*/  IMAD.MOV R246, RZ, RZ, -R246 ;  /* 0x000000fffff67224 */ /* 0x000fe400078e0af6 */
[----:B------:R-:W-:Y:S01]  /*11af0*/  @!P0 IMAD.IADD R238, R238, 0x1, -R168 ;  /* 0x00000001eeee8824 */ /* 0x000fe200078e0aa8 */
[----:B------:R0:W-:Y:S01]  /*11b00*/  STL [R1+0x430], R4 ;  /* 0x0004300401007387 */ /* 0x0001e20000100800 */
[----:B------:R-:W-:Y:S01]  /*11b10*/  IMAD R246, R168, R246, R240 ;  /* 0x000000f6a8f67224 */ /* 0x000fe200078e02f0 */
[----:B------:R-:W-:Y:S01]  /*11b20*/  ISETP.GE.AND P0, PT, R250, RZ, PT ;  /* 0x000000fffa00720c */ /* 0x000fe20003f06270 */
[----:B------:R-:W-:Y:S01]  /*11b30*/  @!P3 IMAD.IADD R239, R239, 0x1, -R168 ;  /* 0x00000001efefb824 */ /* 0x000fe200078e0aa8 */
[----:B------:R1:W-:Y:S01]  /*11b40*/  STL [R1+0x404], R5 ;  /* 0x0004040501007387 */ /* 0x0003e20000100800 */
[----:B------:R-:W-:-:S02]  /*11b50*/  VIADD R247, R2, 0x8d ;  /* 0x0000008d02f77836 */ /* 0x000fc40000000000 */
[--C-:B------:R-:W-:Y:S01]  /*11b60*/  @!P1 IMAD.IADD R3, R3, 0x1, -R168.reuse ;  /* 0x0000000103039824 */ /* 0x100fe200078e0aa8 */
[----:B------:R-:W-:Y:S01]  /*11b70*/  ISETP.GT.U32.AND P3, PT, R168, R239, PT ;  /* 0x000000efa800720c */ /* 0x000fe20003f64070 */
[----:B------:R-:W-:Y:S01]  /*11b80*/  @!P6 IMAD.IADD R242, R242, 0x1, -R168 ;  /* 0x00000001f2f2e824 */ /* 0x000fe200078e0aa8 */
[----:B------:R-:W-:Y:S01]  /*11b90*/  ISETP.GE.AND P6, PT, R244, RZ, PT ;  /* 0x000000fff400720c */ /* 0x000fe20003fc6270 */
[----:B0-----:R-:W-:Y:S01]  /*11ba0*/  IMAD.MOV.U32 R4, RZ, RZ, R238 ;  /* 0x000000ffff047224 */ /* 0x001fe200078e00ee */
[----:B------:R-:W-:Y:S01]  /*11bb0*/  ISETP.GT.U32.AND P1, PT, R168, R3, PT ;  /* 0x00000003a800720c */ /* 0x000fe20003f24070 */
[----:B------:R-:W-:Y:S01]  /*11bc0*/  VIADD R245, R2, 0x8c ;  /* 0x0000008c02f57836 */ /* 0x000fe20000000000 */
[----:B------:R-:W-:Y:S01]  /*11bd0*/  IABS R244, R247 ;  /* 0x000000f700f47213 */ /* 0x000fe20000000000 */
[----:B-1----:R-:W-:Y:S02]  /*11be0*/  IMAD.MOV.U32 R5, RZ, RZ, R241 ;  /* 0x000000ffff057224 */ /* 0x002fe400078e00f1 */
[----:B------:R-:W-:Y:S01]  /*11bf0*/  @!P4 IMAD.MOV R4, RZ, RZ, -R4 ;  /* 0x000000ffff04c224 */ /* 0x000fe200078e0a04 */
[----:B------:R-:W-:Y:S01]  /*11c00*/  ISETP.GE.AND P4, PT, R243, RZ, PT ;  /* 0x000000fff300720c */ /* 0x000fe20003f86270 */
[----:B------:R-:W-:Y:S01]  /*11c10*/  @!P2 IMAD.MOV R5, RZ, RZ, -R5 ;  /* 0x000000ffff05a224 */ /* 0x000fe200078e0a05 */
[----:B------:R-:W-:Y:S01]  /*11c20*/  ISETP.GT.U32.AND P2, PT, R168, R246, PT ;  /* 0x000000f6a800720c */ /* 0x000fe20003f44070 */
[----:B------:R-:W-:Y:S01]  /*11c30*/  VIADD R243, R2, 0x8b ;  /* 0x0000008b02f37836 */ /* 0x000fe20000000000 */
[----:B------:R0:W-:Y:S01]  /*11c40*/  STL [R1+0x408], R4 ;  /* 0x0004080401007387 */ /* 0x0001e20000100800 */
[----:B------:R-:W-:Y:S01]  /*11c50*/  IABS R238, R245 ;  /* 0x000000f500ee7213 */ /* 0x000fe20000000000 */
[--C-:B------:R-:W-:Y:S01]  /*11c60*/  @!P3 IMAD.IADD R239, R239, 0x1, -R168.reuse ;  /* 0x00000001efefb824 */ /* 0x100fe200078e0aa8 */
[----:B------:R-:W-:Y:S01]  /*11c70*/  ISETP.GE.AND P3, PT, R245, RZ, PT ;  /* 0x000000fff500720c */ /* 0x000fe20003f66270 */
[----:B------:R-:W-:Y:S01]  /*11c80*/  STL [R1+0x40c], R5 ;  /* 0x00040c0501007387 */ /* 0x000fe20000100800 */
[----:B------:R-:W-:Y:S01]  /*11c90*/  @!P1 IMAD.IADD R3, R3, 0x1, -R168 ;  /* 0x0000000103039824 */ /* 0x000fe200078e0aa8 */
[----:B------:R-:W-:Y:S01]  /*11ca0*/  IABS R240, R243 ;  /* 0x000000f300f07213 */ /* 0x000fe20000000000 */
[----:B------:R-:W-:Y:S01]  /*11cb0*/  IMAD.HI.U32 R241, R0, R238, RZ ;  /* 0x000000ee00f17227 */ /* 0x000fe200078e00ff */
[----:B------:R-:W-:-:S03]  /*11cc0*/  ISETP.GE.AND P1, PT, R243, RZ, PT ;  /* 0x000000fff300720c */ /* 0x000fc60003f26270 */
[----:B0-----:R-:W-:Y:S02]  /*11cd0*/  IMAD.MOV.U32 R4, RZ, RZ, R242 ;  /* 0x000000ffff047224 */ /* 0x001fe400078e00f2 */
[----:B------:R-:W-:Y:S02]  /*11ce0*/  @!P2 IMAD.IADD R246, R246, 0x1, -R168 ;  /* 0x00000001f6f6a824 */ /* 0x000fe400078e0aa8 */
[----:B------:R-:W-:Y:S01]  /*11cf0*/  @!P0 IMAD.MOV R4, RZ, RZ, -R4 ;  /* 0x000000ffff048224 */ /* 0x000fe200078e0a04 */
[----:B------:R-:W-:Y:S01]  /*11d00*/  ISETP.GE.AND P0, PT, R247, RZ, PT ;  /* 0x000000fff700720c */ /* 0x000fe20003f06270 */
[----:B------:R-:W-:Y:S01]  /*11d10*/  IMAD.HI.U32 R247, R0, R244, RZ ;  /* 0x000000f400f77227 */ /* 0x000fe200078e00ff */
[----:B------:R-:W-:Y:S02]  /*11d20*/  ISETP.GT.U32.AND P2, PT, R168, R246, PT ;  /* 0x000000f6a800720c */ /* 0x000fe40003f44070 */
[----:B------:R0:W-:Y:S01]  /*11d30*/  STL [R1+0x414], R4 ;  /* 0x0004140401007387 */ /* 0x0001e20000100800 */
[----:B------:R-:W-:-:S02]  /*11d40*/  IMAD.MOV R245, RZ, RZ, -R247 ;  /* 0x000000fffff57224 */ /* 0x000fc400078e0af7 */
[----:B------:R-:W-:Y:S02]  /*11d50*/  IMAD.MOV R241, RZ, RZ, -R241 ;  /* 0x000000fffff17224 */ /* 0x000fe400078e0af1 */
[C---:B------:R-:W-:Y:S02]  /*11d60*/  IMAD R243, R168.reuse, R245, R244 ;  /* 0x000000f5a8f37224 */ /* 0x040fe400078e02f4 */
[----:B------:R-:W-:Y:S02]  /*11d70*/  IMAD R241, R168, R241, R238 ;  /* 0x000000f1a8f17224 */ /* 0x000fe400078e02ee */
[----:B------:R-:W-:Y:S02]  /*11d80*/  VIADD R248, R2, 0x8a ;  /* 0x0000008a02f87836 */ /* 0x000fe40000000000 */
[----:B0-----:R-:W-:Y:S02]  /*11d90*/  IMAD.MOV.U32 R4, RZ, RZ, R239 ;  /* 0x000000ffff047224 */ /* 0x001fe400078e00ef */
[----:B------:R-:W-:Y:S01]  /*11da0*/  @!P2 IMAD.IADD R246, R246, 0x1, -R168 ;  /* 0x00000001f6f6a824 */ /* 0x000fe200078e0aa8 */
[C---:B------:R-:W-:Y:S01]  /*11db0*/  ISETP.GT.U32.AND P2, PT, R168.reuse, R241, PT ;  /* 0x000000f1a800720c */ /* 0x040fe20003f44070 */
[----:B------:R-:W-:Y:S01]  /*11dc0*/  @!P5 IMAD.MOV R4, RZ, RZ, -R4 ;  /* 0x000000ffff04d224 */ /* 0x000fe200078e0a04 */
[----:B------:R-:W-:Y:S01]  /*11dd0*/  ISETP.GT.U32.AND P5, PT, R168, R243, PT ;  /* 0x000000f3a800720c */ /* 0x000fe20003fa4070 */
[----:B------:R-:W-:-:S02]  /*11de0*/  IMAD.MOV.U32 R5, RZ, RZ, R3 ;  /* 0x000000ffff057224 */ /* 0x000fc400078e0003 */
[----:B------:R-:W-:Y:S01]  /*11df0*/  IMAD.HI.U32 R242, R0, R240, RZ ;  /* 0x000000f000f27227 */ /* 0x000fe200078e00ff */
[----:B------:R-:W-:Y:S03]  /*11e00*/  STL [R1+0x41c], R4 ;  /* 0x00041c0401007387 */ /* 0x000fe60000100800 */
[----:B------:R-:W-:Y:S01]  /*11e10*/  @!P4 IMAD.MOV R5, RZ, RZ, -R5 ;  /* 0x000000ffff05c224 */ /* 0x000fe200078e0a05 */
[----:B------:R-:W-:Y:S01]  /*11e20*/  ISETP.GE.AND P4, PT, R248, RZ, PT ;  /* 0x000000fff800720c */ /* 0x000fe20003f86270 */
[----:B------:R-:W-:Y:S01]  /*11e30*/  IMAD.MOV R242, RZ, RZ, -R242 ;  /* 0x000000fffff27224 */ /* 0x000fe200078e0af2 */
[----:B------:R-:W-:Y:S01]  /*11e40*/  IABS R248, R248 ;  /* 0x000000f800f87213 */ /* 0x000fe20000000000 */
[--C-:B------:R-:W-:Y:S01]  /*11e50*/  @!P2 IMAD.IADD R241, R241, 0x1, -R168.reuse ;  /* 0x00000001f1f1a824 */ /* 0x100fe200078e0aa8 */
[----:B------:R0:W-:Y:S01]  /*11e60*/  STL [R1+0x420], R5 ;  /* 0x0004200501007387 */ /* 0x0001e20000100800 */
[----:B------:R-:W-:-:S02]  /*11e70*/  @!P5 IMAD.IADD R243, R243, 0x1, -R168 ;  /* 0x00000001f3f3d824 */ /* 0x000fc400078e0aa8 */
[----:B------:R-:W-:Y:S01]  /*11e80*/  IMAD.HI.U32 R249, R0, R248, RZ ;  /* 0x000000f800f97227 */ /* 0x000fe200078e00ff */
[C---:B------:R-:W-:Y:S02]  /*11e90*/  ISETP.GT.U32.AND P2, PT, R168.reuse, R241, PT ;  /* 0x000000f1a800720c */ /* 0x040fe40003f44070 */
[----:B------:R-:W-:Y:S01]  /*11ea0*/  ISETP.GT.U32.AND P5, PT, R168, R243, PT ;  /* 0x000000f3a800720c */ /* 0x000fe20003fa4070 */
[----:B------:R-:W-:Y:S02]  /*11eb0*/  VIADD R239, R2, 0x89 ;  /* 0x0000008902ef7836 */ /* 0x000fe40000000000 */
[----:B------:R-:W-:Y:S02]  /*11ec0*/  IMAD R240, R168, R242, R240 ;  /* 0x000000f2a8f07224 */ /* 0x000fe400078e02f0 */
[----:B------:R-:W-:Y:S01]  /*11ed0*/  VIADD R244, R2, 0x87 ;  /* 0x0000008702f47836 */ /* 0x000fe20000000000 */
[----:B------:R-:W-:Y:S01]  /*11ee0*/  IABS R238, R239 ;  /* 0x000000ef00ee7213 */ /* 0x000fe20000000000 */
[----:B------:R-:W-:-:S02]  /*11ef0*/  IMAD.MOV R249, RZ, RZ, -R249 ;  /* 0x000000fffff97224 */ /* 0x000fc400078e0af9 */
[----:B0-----:R-:W-:Y:S01]  /*11f00*/  IMAD.MOV.U32 R5, RZ, RZ, R246 ;  /* 0x000000ffff057224 */ /* 0x001fe200078e00f6 */
[----:B------:R-:W-:Y:S01]  /*11f10*/  IABS R242, R244 ;  /* 0x000000f400f27213 */ /* 0x000fe20000000000 */
[--C-:B------:R-:W-:Y:S02]  /*11f20*/  @!P2 IMAD.IADD R241, R241, 0x1, -R168.reuse ;  /* 0x00000001f1f1a824 */ /* 0x100fe400078e0aa8 */
[----:B------:R-:W-:Y:S01]  /*11f30*/  @!P5 IMAD.IADD R243, R243, 0x1, -R168 ;  /* 0x00000001f3f3d824 */ /* 0x000fe200078e0aa8 */
[----:B------:R-:W-:Y:S01]  /*11f40*/  ISETP.GE.AND P5, PT, R239, RZ, PT ;  /* 0x000000ffef00720c */ /* 0x000fe20003fa6270 */
[----:B------:R-:W-:Y:S01]  /*11f50*/  @!P6 IMAD.MOV R5, RZ, RZ, -R5 ;  /* 0x000000ffff05e224 */ /* 0x000fe200078e0a05 */
[C---:B------:R-:W-:Y:S01]  /*11f60*/  ISETP.GT.U32.AND P6, PT, R168.reuse, R240, PT ;  /* 0x000000f0a800720c */ /* 0x040fe20003fc4070 */
[----:B------:R-:W-:Y:S02]  /*11f70*/  IMAD R239, R168, R249, R248 ;  /* 0x000000f9a8ef7224 */ /* 0x000fe400078e02f8 */
[----:B------:R-:W-:Y:S01]  /*11f80*/  VIADD R4, R2, 0x88 ;  /* 0x0000008802047836 */ /* 0x000fe20000000000 */
[----:B------:R0:W-:Y:S01]  /*11f90*/  STL [R1+0x410], R5 ;  /* 0x0004100501007387 */ /* 0x0001e20000100800 */
[----:B------:R-:W-:Y:S01]  /*11fa0*/  IMAD.HI.U32 R247, R0, R238, RZ ;  /* 0x000000ee00f77227 */ /* 0x000fe200078e00ff */
[----:B------:R-:W-:-:S02]  /*11fb0*/  ISETP.GT.U32.AND P2, PT, R168, R239, PT ;  /* 0x000000efa800720c */ /* 0x000fc40003f44070 */
[----:B------:R-:W-:Y:S01]  /*11fc0*/  IABS R3, R4 ;  /* 0x0000000400037213 */ /* 0x000fe20000000000 */
[----:B------:R-:W-:-:S04]  /*11fd0*/  IMAD.HI.U32 R245, R0, R242, RZ ;  /* 0x000000f200f57227 */ /* 0x000fc800078e00ff */
[----:B------:R-:W-:Y:S02]  /*11fe0*/  IMAD.MOV R247, RZ, RZ, -R247 ;  /* 0x000000fffff77224 */ /* 0x000fe400078e0af7 */
[----:B------:R-:W-:Y:S02]  /*11ff0*/  IMAD.MOV R245, RZ, RZ, -R245 ;  /* 0x000000fffff57224 */ /* 0x000fe400078e0af5 */
[C---:B------:R-:W-:Y:S02]  /*12000*/  IMAD R238, R168.reuse, R247, R238 ;  /* 0x000000f7a8ee7224 */ /* 0x040fe400078e02ee */
[----:B------:R-:W-:Y:S02]  /*12010*/  IMAD R242, R168, R245, R242 ;  /* 0x000000f5a8f27224 */ /* 0x000fe400078e02f2 */
[----:B------:R-:W-:Y:S01]  /*12020*/  @!P6 IMAD.IADD R240, R240, 0x1, -R168 ;  /* 0x00000001f0f0e824 */ /* 0x000fe200078e0aa8 */
[----:B------:R-:W-:Y:S01]  /*12030*/  ISETP.GT.U32.AND P6, PT, R168, R238, PT ;  /* 0x000000eea800720c */ /* 0x000fe20003fc4070 */
[----:B------:R-:W-:-:S02]  /*12040*/  VIADD R245, R2, 0x86 ;  /* 0x0000008602f57836 */ /* 0x000fc40000000000 */
[----:B------:R-:W-:-:S03]  /*12050*/  IMAD.HI.U32 R250, R0, R3, RZ ;  /* 0x0000000300fa7227 */ /* 0x000fc600078e00ff */
[----:B------:R-:W-:Y:S01]  /*12060*/  IABS R249, R245 ;  /* 0x000000f500f97213 */ /* 0x000fe20000000000 */
[----:B0-----:R-:W-:Y:S02]  /*12070*/  IMAD.MOV.U32 R5, RZ, RZ, R243 ;  /* 0x000000ffff057224 */ /* 0x001fe400078e00f3 */
[----:B------:R-:W-:Y:S01]  /*12080*/  @!P2 IMAD.IADD R239, R239, 0x1, -R168 ;  /* 0x00000001efefa824 */ /* 0x000fe200078e0aa8 */
[C---:B------:R-:W-:Y:S01]  /*12090*/  ISETP.GT.U32.AND P2, PT, R168.reuse, R240, PT ;  /* 0x000000f0a800720c */ /* 0x040fe20003f44070 */
[----:B------:R-:W-:Y:S02]  /*120a0*/  IMAD.MOV R246, RZ, RZ, -R250 ;  /* 0x000000fffff67224 */ /* 0x000fe400078e0afa */
[----:B------:R-:W-:Y:S01]  /*120b0*/  @!P0 IMAD.MOV R5, RZ, RZ, -R5 ;  /* 0x000000ffff058224 */ /* 0x000fe200078e0a05 */
[C---:B------:R-:W-:Y:S01]  /*120c0*/  ISETP.GT.U32.AND P0, PT, R168.reuse, R239, PT ;  /* 0x000000efa800720c */ /* 0x040fe20003f04070 */
[----:B------:R-:W-:Y:S02]  /*120d0*/  IMAD R3, R168, R246, R3 ;  /* 0x000000f6a8037224 */ /* 0x000fe400078e0203 */
[----:B------:R-:W-:Y:S01]  /*120e0*/  VIADD R246, R2, 0x85 ;  /* 0x0000008502f67836 */ /* 0x000fe20000000000 */
[----:B------:R0:W-:Y:S01]  /*120f0*/  STL [R1+0x3fc], R5 ;  /* 0x0003fc0501007387 */ /* 0x0001e20000100800 */
[----:B------:R-:W-:-:S03]  /*12100*/  IMAD.HI.U32 R243, R0, R249, RZ ;  /* 0x000000f900f37227 */ /* 0x000fc600078e00ff */
[----:B------:R-:W-:Y:S01]  /*12110*/  IABS R250, R246 ;  /* 0x000000f600fa7213 */ /* 0x000fe20000000000 */
[----:B------:R-:W-:Y:S02]  /*12120*/  IMAD.MOV R243, RZ, RZ, -R243 ;  /* 0x000000fffff37224 */ /* 0x000fe400078e0af3 */
[----:B------:R-:W-:Y:S02]  /*12130*/  VIADD R248, R2, 0x83 ;  /* 0x0000008302f87836 */ /* 0x000fe40000000000 */
[--C-:B------:R-:W-:Y:S02]  /*12140*/  @!P6 IMAD.IADD R238, R238, 0x1, -R168.reuse ;  /* 0x00000001eeeee824 */ /* 0x100fe400078e0aa8 */
[----:B0-----:R-:W-:Y:S01]  /*12150*/  IMAD.MOV.U32 R5, RZ, RZ, R241 ;  /* 0x000000ffff057224 */ /* 0x001fe200078e00f1 */
[----:B------:R-:W-:Y:S01]  /*12160*/  IABS R252, R248 ;  /* 0x000000f800fc7213 */ /* 0x000fe20000000000 */
[--C-:B------:R-:W-:Y:S01]  /*12170*/  @!P2 IMAD.IADD R240, R240, 0x1, -R168.reuse ;  /* 0x00000001f0f0a824 */ /* 0x100fe200078e0aa8 */
[C---:B------:R-:W-:Y:S01]  /*12180*/  ISETP.GT.U32.AND P2, PT, R168.reuse, R242, PT ;  /* 0x000000f2a800720c */ /* 0x040fe20003f44070 */
[----:B------:R-:W-:Y:S01]  /*12190*/  @!P3 IMAD.MOV R5, RZ, RZ, -R5 ;  /* 0x000000ffff05b224 */ /* 0x000fe200078e0a05 */
[C---:B------:R-:W-:Y:S01]  /*121a0*/  ISETP.GT.U32.AND P3, PT, R168.reuse, R3, PT ;  /* 0x00000003a800720c */ /* 0x040fe20003f64070 */
[C---:B------:R-:W-:Y:S01]  /*121b0*/  IMAD R249, R168.reuse, R243, R249 ;  /* 0x000000f3a8f97224 */ /* 0x040fe200078e02f9 */
[----:B------:R-:W-:Y:S01]  /*121c0*/  ISETP.GT.U32.AND P6, PT, R168, R238, PT ;  /* 0x000000eea800720c */ /* 0x000fe20003fc4070 */
[----:B------:R-:W-:Y:S01]  /*121d0*/  IMAD.HI.U32 R6, R0, R250, RZ ;  /* 0x000000fa00067227 */ /* 0x000fe200078e00ff */
[----:B------:R0:W-:Y:S03]  /*121e0*/  STL [R1+0x3f8], R5 ;  /* 0x0003f80501007387 */ /* 0x0001e60000100800 */
[----:B------:R-:W-:Y:S01]  /*121f0*/  @!P0 IMAD.IADD R239, R239, 0x1, -R168 ;  /* 0x00000001efef8824 */ /* 0x000fe200078e0aa8 */
[----:B------:R-:W-:Y:S01]  /*12200*/  ISETP.GT.U32.AND P0, PT, R168, R249, PT ;  /* 0x000000f9a800720c */ /* 0x000fe20003f04070 */
[----:B------:R-:W-:-:S02]  /*12210*/  VIADD R247, R2, 0x84 ;  /* 0x0000008402f77836 */ /* 0x000fc40000000000 */
[----:B------:R-:W-:Y:S02]  /*12220*/  IMAD.MOV R241, RZ, RZ, -R6 ;  /* 0x000000fffff17224 */ /* 0x000fe400078e0a06 */
[----:B------:R-:W-:Y:S01]  /*12230*/  @!P3 IMAD.IADD R3, R3, 0x1, -R168 ;  /* 0x000000010303b824 */ /* 0x000fe200078e0aa8 */
[----:B------:R-:W-:Y:S01]  /*12240*/  IABS R251, R247 ;  /* 0x000000f700fb7213 */ /* 0x000fe20000000000 */
[----:B0-----:R-:W-:Y:S01]  /*12250*/  IMAD.HI.U32 R5, R0, R252, RZ ;  /* 0x000000fc00057227 */ /* 0x001fe200078e00ff */
[----:B------:R-:W-:-:S03]  /*12260*/  ISETP.GE.AND P3, PT, R4, RZ, PT ;  /* 0x000000ff0400720c */ /* 0x000fc60003f66270 */
[----:B------:R-:W-:Y:S02]  /*12270*/  IMAD R250, R168, R241, R250 ;  /* 0x000000f1a8fa7224 */ /* 0x000fe400078e02fa */
[----:B------:R-:W-:Y:S02]  /*12280*/  IMAD.MOV R241, RZ, RZ, -R5 ;  /* 0x000000fffff17224 */ /* 0x000fe400078e0a05 */
[----:B------:R-:W-:Y:S02]  /*12290*/  IMAD.MOV.U32 R5, RZ, RZ, R240 ;  /* 0x000000ffff057224 */ /* 0x000fe400078e00f0 */
[----:B------:R-:W-:Y:S01]  /*122a0*/  @!P2 IMAD.IADD R242, R242, 0x1, -R168 ;  /* 0x00000001f2f2a824 */ /* 0x000fe200078e0aa8 */
[----:B------:R-:W-:Y:S01]  /*122b0*/  ISETP.GE.AND P2, PT, R244, RZ, PT ;  /* 0x000000fff400720c */ /* 0x000fe20003f46270 */
[----:B------:R-:W-:Y:S02]  /*122c0*/  IMAD.MOV.U32 R4, RZ, RZ, R239 ;  /* 0x000000ffff047224 */ /* 0x000fe400078e00ef */
[----:B------:R-:W-:-:S04]  /*122d0*/  IMAD.HI.U32 R243, R0, R251, RZ ;  /* 0x000000fb00f37227 */ /* 0x000fc800078e00ff */
[----:B------:R-:W-:Y:S01]  /*122e0*/  @!P1 IMAD.MOV R5, RZ, RZ, -R5 ;  /* 0x000000ffff059224 */ /* 0x000fe200078e0a05 */
[----:B------:R-:W-:Y:S01]  /*122f0*/  ISETP.GT.U32.AND P1, PT, R168, R242, PT ;  /* 0x000000f2a800720c */ /* 0x000fe20003f24070 */
[----:B------:R-:W-:Y:S01]  /*12300*/  @!P6 IMAD.IADD R238, R238, 0x1, -R168 ;  /* 0x00000001eeeee824 */ /* 0x000fe200078e0aa8 */
[C---:B------:R-:W-:Y:S01]  /*12310*/  ISETP.GT.U32.AND P6, PT, R168.reuse, R250, PT ;  /* 0x000000faa800720c */ /* 0x040fe20003fc4070 */
[----:B------:R-:W-:Y:S01]  /*12320*/  @!P4 IMAD.MOV R4, RZ, RZ, -R4 ;  /* 0x000000ffff04c224 */ /* 0x000fe200078e0a04 */
[----:B------:R-:W-:Y:S01]  /*12330*/  STL [R1+0x3e4], R5 ;  /* 0x0003e40501007387 */ /* 0x000fe20000100800 */
[----:B------:R-:W-:Y:S01]  /*12340*/  @!P0 IMAD.IADD R249, R249, 0x1, -R168 ;  /* 0x00000001f9f98824 */ /* 0x000fe200078e0aa8 */
[C---:B------:R-:W-:Y:S01]  /*12350*/  ISETP.GT.U32.AND P0, PT, R168.reuse, R3, PT ;  /* 0x00000003a800720c */ /* 0x040fe20003f04070 */
[----:B------:R-:W-:Y:S01]  /*12360*/  IMAD.MOV R243, RZ, RZ, -R243 ;  /* 0x000000fffff37224 */ /* 0x000fe200078e0af3 */
[----:B------:R0:W-:Y:S01]  /*12370*/  STL [R1+0x3e0], R4 ;  /* 0x0003e00401007387 */ /* 0x0001e20000100800 */
[C---:B------:R-:W-:Y:S01]  /*12380*/  IMAD R241, R168.reuse, R241, R252 ;  /* 0x000000f1a8f17224 */ /* 0x040fe200078e02fc */
[C---:B------:R-:W-:Y:S01]  /*12390*/  ISETP.GT.U32.AND P4, PT, R168.reuse, R249, PT ;  /* 0x000000f9a800720c */ /* 0x040fe20003f84070 */
[----:B------:R-:W-:-:S02]  /*123a0*/  IMAD R243, R168, R243, R251 ;  /* 0x000000f3a8f37224 */ /* 0x000fc400078e02fb */
[----:B------:R-:W-:Y:S02]  /*123b0*/  VIADD R251, R2, 0x82 ;  /* 0x0000008202fb7836 */ /* 0x000fe40000000000 */
[--C-:B------:R-:W-:Y:S02]  /*123c0*/  @!P6 IMAD.IADD R250, R250, 0x1, -R168.reuse ;  /* 0x00000001fafae824 */ /* 0x100fe400078e0aa8 */
[----:B------:R-:W-:Y:S01]  /*123d0*/  @!P1 IMAD.IADD R242, R242, 0x1, -R168 ;  /* 0x00000001f2f29824 */ /* 0x000fe200078e0aa8 */
[C---:B------:R-:W-:Y:S01]  /*123e0*/  ISETP.GT.U32.AND P1, PT, R168.reuse, R241, PT ;  /* 0x000000f1a800720c */ /* 0x040fe20003f24070 */
[----:B0-----:R-:W-:Y:S01]  /*123f0*/  IMAD.MOV.U32 R4, RZ, RZ, R238 ;  /* 0x000000ffff047224 */ /* 0x001fe200078e00ee */
[----:B------:R-:W-:Y:S01]  /*12400*/  IABS R240, R251 ;  /* 0x000000fb00f07213 */ /* 0x000fe20000000000 */
[----:B------:R-:W-:Y:S01]  /*12410*/  @!P0 IMAD.IADD R3, R3, 0x1, -R168 ;  /* 0x0000000103038824 */ /* 0x000fe200078e0aa8 */
[C---:B------:R-:W-:Y:S01]  /*12420*/  ISETP.GT.U32.AND P6, PT, R168.reuse, R250, PT ;  /* 0x000000faa800720c */ /* 0x040fe20003fc4070 */
[----:B------:R-:W-:Y:S01]  /*12430*/  @!P5 IMAD.MOV R4, RZ, RZ, -R4 ;  /* 0x000000ffff04d224 */ /* 0x000fe200078e0a04 */
[----:B------:R-:W-:Y:S01]  /*12440*/  ISETP.GT.U32.AND P5, PT, R168, R243, PT ;  /* 0x000000f3a800720c */ /* 0x000fe20003fa4070 */
[----:B------:R-:W-:Y:S01]  /*12450*/  IMAD.MOV.U32 R5, RZ, RZ, R3 ;  /* 0x000000ffff057224 */ /* 0x000fe200078e0003 */
[----:B------:R-:W-:Y:S01]  /*12460*/  ISETP.GE.AND P0, PT, R245, RZ, PT ;  /* 0x000000fff500720c */ /* 0x000fe20003f06270 */
[----:B------:R-:W-:Y:S01]  /*12470*/  IMAD.HI.U32 R239, R0, R240, RZ ;  /* 0x000000f000ef7227 */ /* 0x000fe200078e00ff */
[----:B------:R0:W-:Y:S03]  /*12480*/  STL [R1+0x3d0], R4 ;  /* 0x0003d00401007387 */ /* 0x0001e60000100800 */
[----:B------:R-:W-:-:S02]  /*12490*/  VIADD R244, R2, 0x81 ;  /* 0x0000008102f47836 */ /* 0x000fc40000000000 */
[----:B------:R-:W-:Y:S01]  /*124a0*/  @!P3 IMAD.MOV R5, RZ, RZ, -R5 ;  /* 0x000000ffff05b224 */ /* 0x000fe200078e0a05 */
[----:B------:R-:W-:Y:S01]  /*124b0*/  ISETP.GE.AND P3, PT, R251, RZ, PT ;  /* 0x000000fffb00720c */ /* 0x000fe20003f66270 */
[--C-:B------:R-:W-:Y:S01]  /*124c0*/  @!P4 IMAD.IADD R249, R249, 0x1, -R168.reuse ;  /* 0x00000001f9f9c824 */ /* 0x100fe200078e0aa8 */
[----:B------:R-:W-:Y:S01]  /*124d0*/  ISETP.GE.AND P4, PT, R246, RZ, PT ;  /* 0x000000fff600720c */ /* 0x000fe20003f86270 */
[----:B------:R-:W-:Y:S01]  /*124e0*/  @!P5 IMAD.IADD R243, R243, 0x1, -R168 ;  /* 0x00000001f3f3d824 */ /* 0x000fe200078e0aa8 */
[----:B------:R-:W-:Y:S01]  /*124f0*/  IABS R238, R244 ;  /* 0x000000f400ee7213 */ /* 0x000fe20000000000 */
[----:B------:R-:W-:Y:S01]  /*12500*/  IMAD.MOV R239, RZ, RZ, -R239 ;  /* 0x000000ffffef7224 */ /* 0x000fe200078e0aef */
[----:B------:R1:W-:Y:S01]  /*12510*/  STL [R1+0x3cc], R5 ;  /* 0x0003cc0501007387 */ /* 0x0003e20000100800 */
[----:B0-----:R-:W-:Y:S01]  /*12520*/  IMAD.MOV.U32 R4, RZ, RZ, R242 ;  /* 0x000000ffff047224 */ /* 0x001fe200078e00f2 */
[----:B------:R-:W-:Y:S01]  /*12530*/  ISETP.GE.AND P5, PT, R248, RZ, PT ;  /* 0x000000fff800720c */ /* 0x000fe20003fa6270 */
[----:B------:R-:W-:Y:S01]  /*12540*/  @!P1 IMAD.IADD R241, R241, 0x1, -R168 ;  /* 0x00000001f1f19824 */ /* 0x000fe200078e0aa8 */
[C---:B------:R-:W-:Y:S01]  /*12550*/  ISETP.GT.U32.AND P1, PT, R168.reuse, R243, PT ;  /* 0x000000f3a800720c */ /* 0x040fe20003f24070 */
[----:B------:R-:W-:-:S02]  /*12560*/  IMAD R240, R168, R239, R240 ;  /* 0x000000efa8f07224 */ /* 0x000fc400078e02f0 */
[----:B------:R-:W-:Y:S01]  /*12570*/  @!P2 IMAD.MOV R4, RZ, RZ, -R4 ;  /* 0x000000ffff04a224 */ /* 0x000fe200078e0a04 */
[----:B------:R-:W-:Y:S01]  /*12580*/  ISETP.GT.U32.AND P2, PT, R168, R241, PT ;  /* 0x000000f1a800720c */ /* 0x000fe20003f44070 */
[----:B------:R-:W-:Y:S01]  /*12590*/  @!P6 IMAD.IADD R250, R250, 0x1, -R168 ;  /* 0x00000001fafae824 */ /* 0x000fe200078e0aa8 */
[----:B------:R-:W-:Y:S01]  /*125a0*/  ISETP.GE.AND P6, PT, R247, RZ, PT ;  /* 0x000000fff700720c */ /* 0x000fe20003fc6270 */
[----:B-1----:R-:W-:Y:S01]  /*125b0*/  IMAD.MOV.U32 R5, RZ, RZ, R249 ;  /* 0x000000ffff057224 */ /* 0x002fe200078e00f9 */
[----:B------:R0:W-:Y:S01]  /*125c0*/  STL [R1+0x3c8], R4 ;  /* 0x0003c80401007387 */ /* 0x0001e20000100800 */
[----:B------:R-:W-:-:S04]  /*125d0*/  IMAD.HI.U32 R245, R0, R238, RZ ;  /* 0x000000ee00f57227 */ /* 0x000fc800078e00ff */
[----:B------:R-:W-:Y:S01]  /*125e0*/  @!P0 IMAD.MOV R5, RZ, RZ, -R5 ;  /* 0x000000ffff058224 */ /* 0x000fe200078e0a05 */
[----:B------:R-:W-:Y:S01]  /*125f0*/  ISETP.GT.U32.AND P0, PT, R168, R240, PT ;  /* 0x000000f0a800720c */ /* 0x000fe20003f04070 */
[----:B------:R-:W-:Y:S02]  /*12600*/  IMAD.MOV R3, RZ, RZ, -R245 ;  /* 0x000000ffff037224 */ /* 0x000fe400078e0af5 */
[----:B------:R-:W-:Y:S01]  /*12610*/  @!P1 IMAD.IADD R243, R243, 0x1, -R168 ;  /* 0x00000001f3f39824 */ /* 0x000fe200078e0aa8 */
[----:B------:R-:W-:Y:S01]  /*12620*/  STL [R1+0x3c4], R5 ;  /* 0x0003c40501007387 */ /* 0x000fe20000100800 */
[----:B0-----:R-:W-:Y:S01]  /*12630*/  IMAD.MOV.U32 R4, RZ, RZ, R250 ;  /* 0x000000ffff047224 */ /* 0x001fe200078e00fa */
[----:B------:R-:W-:Y:S01]  /*12640*/  ISETP.GE.AND P1, PT, R244, RZ, PT ;  /* 0x000000fff400720c */ /* 0x000fe20003f26270 */
[----:B------:R-:W-:Y:S02]  /*12650*/  IMAD R238, R168, R3, R238 ;  /* 0x00000003a8ee7224 */ /* 0x000fe400078e02ee */
[----:B------:R-:W-:-:S02]  /*12660*/  @!P4 IMAD.MOV R4, RZ, RZ, -R4 ;  /* 0x000000ffff04c224 */ /* 0x000fc400078e0a04 */
        /* <DEDUP_REMOVED lines=10> */
[----:B------:R-:W-:Y:S01]  /*12710*/  IMAD.MOV.U32 R239, RZ, RZ, R242 ;  /* 0x000000ffffef7224 */ /* 0x000fe200078e00f2 */
[----:B------:R-:W-:Y:S01]  /*12720*/  ISETP.GE.AND P0, PT, R3, RZ, PT ;  /* 0x000000ff0300720c */ /* 0x000fe20003f06270 */
        /* <DEDUP_REMOVED lines=9> */
[----:B------:R-:W-:Y:S02]  /*127c0*/  VIADD R244, R2, 0x7c ;  /* 0x0000007c02f47836 */ /* 0x000fe40000000000 */
[----:B------:R-:W-:Y:S02]  /*127d0*/  IMAD R239, R168, R3, R239 ;  /* 0x00000003a8ef7224 */ /* 0x000fe400078e02ef */
[----:B------:R-:W-:Y:S02]  /*127e0*/  VIADD R3, R2, 0x7b ;  /* 0x0000007b02037836 */ /* 0x000fe40000000000 */
[----:B------:R-:W-:Y:S02]  /*127f0*/  @!P6 IMAD.IADD R240, R240, 0x1, -R168 ;  /* 0x00000001f0f0e824 */ /* 0x000fe400078e0aa8 */
[----:B0-----:R-:W-:Y:S01]  /*12800*/  IMAD.MOV.U32 R4, RZ, RZ, R241 ;  /* 0x000000ffff047224 */ /* 0x001fe200078e00f1 */
[----:B------:R-:W-:Y:S01]  /*12810*/  IABS R243, R3 ;  /* 0x0000000300f37213 */ /* 0x000fe20000000000 */
[----:B------:R-:W-:-:S02]  /*12820*/  IMAD.MOV R241, RZ, RZ, -R242 ;  /* 0x000000fffff17224 */ /* 0x000fc400078e0af2 */
[----:B------:R-:W-:Y:S02]  /*12830*/  IMAD.MOV.U32 R5, RZ, RZ, R240 ;  /* 0x000000ffff057224 */ /* 0x000fe400078e00f0 */
        /* <DEDUP_REMOVED lines=11> */
[----:B------:R-:W-:Y:S01]  /*128f0*/  ISETP.GE.AND P4, PT, R242, RZ, PT ;  /* 0x000000fff200720c */ /* 0x000fe20003f86270 */
[----:B------:R-:W-:Y:S01]  /*12900*/  IMAD.HI.U32 R241, R0, R245, RZ ;  /* 0x000000f500f17227 */ /* 0x000fe200078e00ff */
[----:B------:R-:W-:Y:S01]  /*12910*/  IABS R242, R242 ;  /* 0x000000f200f27213 */ /* 0x000fe20000000000 */
[----:B------:R-:W-:Y:S02]  /*12920*/  STL [R1+0x3a4], R5 ;  /* 0x0003a40501007387 */ /* 0x000fe40000100800 */
[----:B------:R-:W-:Y:S02]  /*12930*/  @!P6 IMAD.IADD R246, R246, 0x1, -R168 ;  /* 0x00000001f6f6e824 */ /* 0x000fe400078e0aa8 */
[----:B0-----:R-:W-:Y:S02]  /*12940*/  IMAD.MOV.U32 R4, RZ, RZ, R238 ;  /* 0x000000ffff047224 */ /* 0x001fe400078e00ee */
[----:B------:R-:W-:Y:S01]  /*12950*/  IMAD.MOV R240, RZ, RZ, -R241 ;  /* 0x000000fffff07224 */ /* 0x000fe200078e0af1 */
[----:B------:R-:W-:Y:S01]  /*12960*/  ISETP.GT.U32.AND P6, PT, R168, R246, PT ;  /* 0x000000f6a800720c */ /* 0x000fe20003fc4070 */
[----:B------:R-:W-:Y:S01]  /*12970*/  @!P1 IMAD.MOV R4, RZ, RZ, -R4 ;  /* 0x000000ffff049224 */ /* 0x000fe200078e0a04 */
[----:B------:R-:W-:Y:S01]  /*12980*/  ISETP.GE.AND P1, PT, R244, RZ, PT ;  /* 0x000000fff400720c */ /* 0x000fe20003f26270 */
[----:B------:R-:W-:Y:S01]  /*12990*/  @!P3 IMAD.IADD R239, R239, 0x1, -R168 ;  /* 0x00000001efefb824 */ /* 0x000fe200078e0aa8 */
[----:B------:R-:W-:Y:S01]  /*129a0*/  IABS R244, R244 ;  /* 0x000000f400f47213 */ /* 0x000fe20000000000 */
[----:B------:R-:W-:Y:S01]  /*129b0*/  IMAD R245, R168, R240, R245 ;  /* 0x000000f0a8f57224 */ /* 0x000fe200078e02f5 */
[----:B------:R0:W-:Y:S01]  /*129c0*/  STL [R1+0x3b8], R4 ;  /* 0x0003b80401007387 */ /* 0x0001e20000100800 */
[----:B------:R-:W-:Y:S01]  /*129d0*/  IMAD.HI.U32 R238, R0, R242, RZ ;  /* 0x000000f200ee7227 */ /* 0x000fe200078e00ff */
[----:B------:R-:W-:-:S03]  /*129e0*/  ISETP.GT.U32.AND P3, PT, R168, R239, PT ;  /* 0x000000efa800720c */ /* 0x000fc60003f64070 */
[----:B------:R-:W-:-:S04]  /*129f0*/  IMAD.HI.U32 R240, R0, R244, RZ ;  /* 0x000000f400f07227 */ /* 0x000fc800078e00ff */
[----:B------:R-:W-:Y:S01]  /*12a00*/  @!P6 IMAD.IADD R246, R246, 0x1, -R168 ;  /* 0x00000001f6f6e824 */ /* 0x000fe200078e0aa8 */
[----:B------:R-:W-:Y:S01]  /*12a10*/  ISETP.GT.U32.AND P6, PT, R168, R245, PT ;  /* 0x000000f5a800720c */ /* 0x000fe20003fc4070 */
[----:B------:R-:W-:-:S04]  /*12a20*/  IMAD.HI.U32 R241, R0, R243, RZ ;  /* 0x000000f300f17227 */ /* 0x000fc800078e00ff */
[----:B------:R-:W-:Y:S02]  /*12a30*/  IMAD.MOV R240, RZ, RZ, -R240 ;  /* 0x000000fffff07224 */ /* 0x000fe400078e0af0 */
[----:B------:R-:W-:Y:S02]  /*12a40*/  IMAD.MOV R238, RZ, RZ, -R238 ;  /* 0x000000ffffee7224 */ /* 0x000fe400078e0aee */
[----:B------:R-:W-:Y:S02]  /*12a50*/  IMAD.MOV R241, RZ, RZ, -R241 ;  /* 0x000000fffff17224 */ /* 0x000fe400078e0af1 */
[C---:B------:R-:W-:Y:S02]  /*12a60*/  IMAD R244, R168.reuse, R240, R244 ;  /* 0x000000f0a8f47224 */ /* 0x040fe400078e02f4 */
[----:B------:R-:W-:Y:S01]  /*12a70*/  IMAD R242, R168, R238, R242 ;  /* 0x000000eea8f27224 */ /* 0x000fe200078e02f2 */
[----:B------:R-:W-:Y:S01]  /*12a80*/  IABS R238, R251 ;  /* 0x000000fb00ee7213 */ /* 0x000fe20000000000 */
[----:B0-----:R-:W-:-:S02]  /*12a90*/  IMAD.MOV.U32 R4, RZ, RZ, R246 ;  /* 0x000000ffff047224 */ /* 0x001fc400078e00f6 */
[C---:B------:R-:W-:Y:S02]  /*12aa0*/  IMAD R243, R168.reuse, R241, R243 ;  /* 0x000000f1a8f37224 */ /* 0x040fe400078e02f3 */
[----:B------:R-:W-:Y:S01]  /*12ab0*/  @!P3 IMAD.IADD R239, R239, 0x1, -R168 ;  /* 0x00000001efefb824 */ /* 0x000fe200078e0aa8 */
[C---:B------:R-:W-:Y:S01]  /*12ac0*/  ISETP.GT.U32.AND P3, PT, R168.reuse, R244, PT ;  /* 0x000000f4a800720c */ /* 0x040fe20003f64070 */
[----:B------:R-:W-:Y:S01]  /*12ad0*/  @!P2 IMAD.MOV R4, RZ, RZ, -R4 ;  /* 0x000000ffff04a224 */ /* 0x000fe200078e0a04 */
[C---:B------:R-:W-:Y:S01]  /*12ae0*/  ISETP.GT.U32.AND P2, PT, R168.reuse, R242, PT ;  /* 0x000000f2a800720c */ /* 0x040fe20003f44070 */
[----:B------:R-:W-:Y:S01]  /*12af0*/  @!P6 IMAD.IADD R245, R245, 0x1, -R168 ;  /* 0x00000001f5f5e824 */ /* 0x000fe200078e0aa8 */
[----:B------:R-:W-:Y:S01]  /*12b00*/  ISETP.GT.U32.AND P6, PT, R168, R243, PT ;  /* 0x000000f3a800720c */ /* 0x000fe20003fc4070 */
[----:B------:R-:W-:Y:S01]  /*12b10*/  VIADD R248, R2, 0x79 ;  /* 0x0000007902f87836 */ /* 0x000fe20000000000 */
[----:B------:R0:W-:Y:S01]  /*12b20*/  STL [R1+0x3ac], R4 ;  /* 0x0003ac0401007387 */ /* 0x0001e20000100800 */
[----:B------:R-:W-:-:S03]  /*12b30*/  IMAD.HI.U32 R240, R0, R238, RZ ;  /* 0x000000ee00f07227 */ /* 0x000fc600078e00ff */
[----:B------:R-:W-:Y:S01]  /*12b40*/  IABS R247, R248 ;  /* 0x000000f800f77213 */ /* 0x000fe20000000000 */
[----:B------:R-:W-:Y:S02]  /*12b50*/  IMAD.MOV R240, RZ, RZ, -R240 ;  /* 0x000000fffff07224 */ /* 0x000fe400078e0af0 */
[--C-:B------:R-:W-:Y:S02]  /*12b60*/  @!P3 IMAD.IADD R244, R244, 0x1, -R168.reuse ;  /* 0x00000001f4f4b824 */ /* 0x100fe400078e0aa8 */
[--C-:B------:R-:W-:Y:S01]  /*12b70*/  @!P2 IMAD.IADD R242, R242, 0x1, -R168.reuse ;  /* 0x00000001f2f2a824 */ /* 0x100fe200078e0aa8 */
[C---:B------:R-:W-:Y:S01]  /*12b80*/  ISETP.GT.U32.AND P2, PT, R168.reuse, R245, PT ;  /* 0x000000f5a800720c */ /* 0x040fe20003f44070 */
[----:B------:R-:W-:Y:S01]  /*12b90*/  @!P6 IMAD.IADD R243, R243, 0x1, -R168 ;  /* 0x00000001f3f3e824 */ /* 0x000fe200078e0aa8 */
[C---:B------:R-:W-:Y:S01]  /*12ba0*/  ISETP.GT.U32.AND P6, PT, R168.reuse, R244, PT ;  /* 0x000000f4a800720c */ /* 0x040fe20003fc4070 */
[----:B0-----:R-:W-:Y:S01]  /*12bb0*/  IMAD.MOV.U32 R4, RZ, RZ, R239 ;  /* 0x000000ffff047224 */ /* 0x001fe200078e00ef */
[----:B------:R-:W-:Y:S01]  /*12bc0*/  ISETP.GT.U32.AND P3, PT, R168, R242, PT ;  /* 0x000000f2a800720c */ /* 0x000fe20003f64070 */
[----:B------:R-:W-:-:S04]  /*12bd0*/  IMAD.HI.U32 R239, R0, R247, RZ ;  /* 0x000000f700ef7227 */ /* 0x000fc800078e00ff */
[----:B------:R-:W-:Y:S02]  /*12be0*/  IMAD.MOV R239, RZ, RZ, -R239 ;  /* 0x000000ffffef7224 */ /* 0x000fe400078e0aef */
[----:B------:R-:W-:Y:S01]  /*12bf0*/  @!P0 IMAD.MOV R4, RZ, RZ, -R4 ;  /* 0x000000ffff048224 */ /* 0x000fe200078e0a04 */
[C---:B------:R-:W-:Y:S01]  /*12c00*/  ISETP.GT.U32.AND P0, PT, R168.reuse, R243, PT ;  /* 0x000000f3a800720c */ /* 0x040fe20003f04070 */
[C---:B------:R-:W-:Y:S02]  /*12c10*/  IMAD R238, R168.reuse, R240, R238 ;  /* 0x000000f0a8ee7224 */ /* 0x040fe400078e02ee */
[C---:B------:R-:W-:Y:S01]  /*12c20*/  IMAD R247, R168.reuse, R239, R247 ;  /* 0x000000efa8f77224 */ /* 0x040fe200078e02f7 */
[----:B------:R0:W-:Y:S01]  /*12c30*/  STL [R1+0x3a8], R4 ;  /* 0x0003a80401007387 */ /* 0x0001e20000100800 */
[--C-:B------:R-:W-:Y:S01]  /*12c40*/  @!P2 IMAD.IADD R245, R245, 0x1, -R168.reuse ;  /* 0x00000001f5f5a824 */ /* 0x100fe200078e0aa8 */
[----:B------:R-:W-:Y:S01]  /*12c50*/  ISETP.GT.U32.AND P2, PT, R168, R238, PT ;  /* 0x000000eea800720c */ /* 0x000fe20003f44070 */
[----:B------:R-:W-:Y:S01]  /*12c60*/  @!P6 IMAD.IADD R244, R244, 0x1, -R168 ;  /* 0x00000001f4f4e824 */ /* 0x000fe200078e0aa8 */
[----:B------:R-:W-:Y:S01]  /*12c70*/  ISETP.GT.U32.AND P6, PT, R168, R247, PT ;  /* 0x000000f7a800720c */ /* 0x000fe20003fc4070 */
[----:B------:R-:W-:-:S02]  /*12c80*/  VIADD R239, R2, 0x76 ;  /* 0x0000007602ef7836 */ /* 0x000fc40000000000 */
[----:B------:R-:W-:Y:S02]  /*12c90*/  VIADD R241, R2, 0x78 ;  /* 0x0000007802f17836 */ /* 0x000fe40000000000 */
[--C-:B------:R-:W-:Y:S01]  /*12ca0*/  @!P0 IMAD.IADD R243, R243, 0x1, -R168.reuse ;  /* 0x00000001f3f38824 */ /* 0x100fe200078e0aa8 */
[----:B------:R-:W-:Y:S01]  /*12cb0*/  ISETP.GE.AND P0, PT, R251, RZ, PT ;  /* 0x000000fffb00720c */ /* 0x000fe20003f06270 */
[--C-:B------:R-:W-:Y:S01]  /*12cc0*/  @!P3 IMAD.IADD R242, R242, 0x1, -R168.reuse ;  /* 0x00000001f2f2b824 */ /* 0x100fe200078e0aa8 */
[----:B------:R-:W-:Y:S01]  /*12cd0*/  IABS R251, R239 ;  /* 0x000000ef00fb7213 */ /* 0x000fe20000000000 */
[----:B------:R-:W-:Y:S01]  /*12ce0*/  VIADD R240, R2, 0x77 ;  /* 0x0000007702f07836 */ /* 0x000fe20000000000 */
[----:B------:R-:W-:Y:S01]  /*12cf0*/  IABS R250, R241 ;  /* 0x000000f100fa7213 */ /* 0x000fe20000000000 */
[--C-:B------:R-:W-:Y:S01]  /*12d00*/  @!P2 IMAD.IADD R238, R238, 0x1, -R168.reuse ;  /* 0x00000001eeeea824 */ /* 0x100fe200078e0aa8 */
[----:B------:R-:W-:Y:S01]  /*12d10*/  ISETP.GE.AND P2, PT, R248, RZ, PT ;  /* 0x000000fff800720c */ /* 0x000fe20003f46270 */
[----:B------:R-:W-:Y:S01]  /*12d20*/  @!P6 IMAD.IADD R247, R247, 0x1, -R168 ;  /* 0x00000001f7f7e824 */ /* 0x000fe200078e0aa8 */
[----:B------:R-:W-:Y:S01]  /*12d30*/  IABS R249, R240 ;  /* 0x000000f000f97213 */ /* 0x000fe20000000000 */
[----:B0-----:R-:W-:Y:S01]  /*12d40*/  IMAD.MOV.U32 R4, RZ, RZ, R242 ;  /* 0x000000ffff047224 */ /* 0x001fe200078e00f2 */
[----:B------:R-:W-:Y:S01]  /*12d50*/  ISETP.GE.AND P3, PT, R3, RZ, PT ;  /* 0x000000ff0300720c */ /* 0x000fe20003f66270 */
[----:B------:R-:W-:-:S02]  /*12d60*/  IMAD.MOV.U32 R248, RZ, RZ, R251 ;  /* 0x000000fffff87224 */ /* 0x000fc400078e00fb */
[----:B------:R-:W-:Y:S01]  /*12d70*/  @!P4 IMAD.MOV R4, RZ, RZ, -R4 ;  /* 0x000000ffff04c224 */ /* 0x000fe200078e0a04 */
[----:B------:R-:W-:Y:S01]  /*12d80*/  ISETP.GT.U32.AND P4, PT, R168, R247, PT ;  /* 0x000000f7a800720c */ /* 0x000fe20003f84070 */
[----:B------:R-:W-:-:S04]  /*12d90*/  IMAD.HI.U32 R246, R0, R250, RZ ;  /* 0x000000fa00f67227 */ /* 0x000fc800078e00ff */
[----:B------:R-:W-:Y:S02]  /*12da0*/  IMAD.MOV.U32 R5, RZ, RZ, R245 ;  /* 0x000000ffff057224 */ /* 0x000fe400078e00f5 */
[----:B------:R-:W-:-:S04]  /*12db0*/  IMAD.HI.U32 R245, R0, R248, RZ ;  /* 0x000000f800f57227 */ /* 0x000fc800078e00ff */
[----:B------:R-:W-:Y:S02]  /*12dc0*/  IMAD.MOV R246, RZ, RZ, -R246 ;  /* 0x000000fffff67224 */ /* 0x000fe400078e0af6 */
[----:B------:R-:W-:Y:S02]  /*12dd0*/  IMAD.MOV R242, RZ, RZ, -R245 ;  /* 0x000000fffff27224 */ /* 0x000fe400078e0af5 */
[----:B------:R-:W-:Y:S01]  /*12de0*/  @!P5 IMAD.MOV R5, RZ, RZ, -R5 ;  /* 0x000000ffff05d224 */ /* 0x000fe200078e0a05 */
[C---:B------:R-:W-:Y:S01]  /*12df0*/  ISETP.GT.U32.AND P5, PT, R168.reuse, R238, PT ;  /* 0x000000eea800720c */ /* 0x040fe20003fa4070 */
[C---:B------:R-:W-:Y:S02]  /*12e00*/  IMAD R250, R168.reuse, R246, R250 ;  /* 0x000000f6a8fa7224 */ /* 0x040fe400078e02fa */
[----:B------:R-:W-:Y:S01]  /*12e10*/  IMAD R248, R168, R242, R248 ;  /* 0x000000f2a8f87224 */ /* 0x000fe200078e02f8 */
[----:B------:R-:W-:Y:S01]  /*12e20*/  STL [R1+0x370], R5 ;  /* 0x0003700501007387 */ /* 0x000fe20000100800 */
[----:B------:R-:W-:Y:S01]  /*12e30*/  IMAD.HI.U32 R3, R0, R249, RZ ;  /* 0x000000f900037227 */ /* 0x000fe200078e00ff */
[----:B------:R-:W-:-:S02]  /*12e40*/  ISETP.GT.U32.AND P6, PT, R168, R250, PT ;  /* 0x000000faa800720c */ /* 0x000fc40003fc4070 */
[----:B------:R0:W-:Y:S01]  /*12e50*/  STL [R1+0x374], R4 ;  /* 0x0003740401007387 */ /* 0x0001e20000100800 */
[--C-:B------:R-:W-:Y:S01]  /*12e60*/  @!P4 IMAD.IADD R247, R247, 0x1, -R168.reuse ;  /* 0x00000001f7f7c824 */ /* 0x100fe200078e0aa8 */
[----:B------:R-:W-:Y:S01]  /*12e70*/  ISETP.GT.U32.AND P4, PT, R168, R248, PT ;  /* 0x000000f8a800720c */ /* 0x000fe20003f84070 */
[----:B------:R-:W-:Y:S02]  /*12e80*/  IMAD.MOV R3, RZ, RZ, -R3 ;  /* 0x000000ffff037224 */ /* 0x000fe400078e0a03 */
[----:B------:R-:W-:Y:S01]  /*12e90*/  @!P5 IMAD.IADD R238, R238, 0x1, -R168 ;  /* 0x00000001eeeed824 */ /* 0x000fe200078e0aa8 */
[----:B------:R-:W-:Y:S01]  /*12ea0*/  ISETP.GE.AND P5, PT, R240, RZ, PT ;  /* 0x000000fff000720c */ /* 0x000fe20003fa6270 */
[----:B------:R-:W-:Y:S02]  /*12eb0*/  IMAD R249, R168, R3, R249 ;  /* 0x00000003a8f97224 */ /* 0x000fe400078e02f9 */
[----:B------:R-:W-:Y:S02]  /*12ec0*/  VIADD R240, R2, 0x74 ;  /* 0x0000007402f07836 */ /* 0x000fe40000000000 */
[----:B0-----:R-:W-:-:S02]  /*12ed0*/  IMAD.MOV.U32 R4, RZ, RZ, R243 ;  /* 0x000000ffff047224 */ /* 0x001fc400078e00f3 */
[----:B------:R-:W-:Y:S01]  /*12ee0*/  @!P6 IMAD.IADD R250, R250, 0x1, -R168 ;  /* 0x00000001fafae824 */ /* 0x000fe200078e0aa8 */
[----:B------:R-:W-:Y:S01]  /*12ef0*/  ISETP.GE.AND P6, PT, R239, RZ, PT ;  /* 0x000000ffef00720c */ /* 0x000fe20003fc6270 */
[----:B------:R-:W-:Y:S01]  /*12f00*/  @!P3 IMAD.MOV R4, RZ, RZ, -R4 ;  /* 0x000000ffff04b224 */ /* 0x000fe200078e0a04 */
[----:B------:R-:W-:Y:S01]  /*12f10*/  ISETP.GT.U32.AND P3, PT, R168, R249, PT ;  /* 0x000000f9a800720c */ /* 0x000fe20003f64070 */
[----:B------:R-:W-:Y:S01]  /*12f20*/  IMAD.MOV.U32 R5, RZ, RZ, R244 ;  /* 0x000000ffff057224 */ /* 0x000fe200078e00f4 */
[----:B------:R-:W-:Y:S01]  /*12f30*/  IABS R239, R240 ;  /* 0x000000f000ef7213 */ /* 0x000fe20000000000 */
[----:B------:R-:W-:Y:S02]  /*12f40*/  @!P4 IMAD.IADD R248, R248, 0x1, -R168 ;  /* 0x00000001f8f8c824 */ /* 0x000fe400078e0aa8 */
[----:B------:R-:W-:Y:S02]  /*12f50*/  VIADD R3, R2, 0x75 ;  /* 0x0000007502037836 */ /* 0x000fe40000000000 */
[----:B------:R-:W-:Y:S01]  /*12f60*/  @!P1 IMAD.MOV R5, RZ, RZ, -R5 ;  /* 0x000000ffff059224 */ /* 0x000fe200078e0a05 */
[----:B------:R-:W-:Y:S01]  /*12f70*/  ISETP.GE.AND P1, PT, R241, RZ, PT ;  /* 0x000000fff100720c */ /* 0x000fe20003f26270 */
[----:B------:R-:W-:Y:S01]  /*12f80*/  IMAD.HI.U32 R241, R0, R239, RZ ;  /* 0x000000ef00f17227 */ /* 0x000fe200078e00ff */
[----:B------:R-:W-:-:S02]  /*12f90*/  ISETP.GT.U32.AND P4, PT, R168, R248, PT ;  /* 0x000000f8a800720c */ /* 0x000fc40003f84070 */
[----:B------:R-:W-:Y:S01]  /*12fa0*/  IABS R245, R3 ;  /* 0x0000000300f57213 */ /* 0x000fe20000000000 */
[----:B------:R-:W-:Y:S01]  /*12fb0*/  @!P3 IMAD.IADD R249, R249, 0x1, -R168 ;  /* 0x00000001f9f9b824 */ /* 0x000fe200078e0aa8 */
[----:B------:R-:W-:Y:S01]  /*12fc0*/  ISETP.GT.U32.AND P3, PT, R168, R250, PT ;  /* 0x000000faa800720c */ /* 0x000fe20003f64070 */
[----:B------:R-:W-:Y:S01]  /*12fd0*/  IMAD.MOV R241, RZ, RZ, -R241 ;  /* 0x000000fffff17224 */ /* 0x000fe200078e0af1 */
[----:B------:R-:W-:Y:S01]  /*12fe0*/  STL [R1+0x37c], R5 ;  /* 0x00037c0501007387 */ /* 0x000fe20000100800 */
[----:B------:R-:W-:-:S03]  /*12ff0*/  IMAD.HI.U32 R242, R0, R245, RZ ;  /* 0x000000f500f27227 */ /* 0x000fc600078e00ff */
[----:B------:R0:W-:Y:S01]  /*13000*/  STL [R1+0x380], R4 ;  /* 0x0003800401007387 */ /* 0x0001e20000100800 */
[----:B------:R-:W-:Y:S02]  /*13010*/  IMAD R239, R168, R241, R239 ;  /* 0x000000f1a8ef7224 */ /* 0x000fe400078e02ef */
[----:B------:R-:W-:Y:S02]  /*13020*/  IMAD.MOV R242, RZ, RZ, -R242 ;  /* 0x000000fffff27224 */ /* 0x000fe400078e0af2 */
[--C-:B------:R-:W-:Y:S01]  /*13030*/  @!P4 IMAD.IADD R248, R248, 0x1, -R168.reuse ;  /* 0x00000001f8f8c824 */ /* 0x100fe200078e0aa8 */
[C---:B------:R-:W-:Y:S01]  /*13040*/  ISETP.GT.U32.AND P4, PT, R168.reuse, R239, PT ;  /* 0x000000efa800720c */ /* 0x040fe20003f84070 */
[----:B------:R-:W-:Y:S02]  /*13050*/  IMAD R245, R168, R242, R245 ;  /* 0x000000f2a8f57224 */ /* 0x000fe400078e02f5 */
[----:B------:R-:W-:Y:S02]  /*13060*/  @!P3 IMAD.IADD R250, R250, 0x1, -R168 ;  /* 0x00000001fafab824 */ /* 0x000fe400078e0aa8 */
[----:B0-----:R-:W-:Y:S01]  /*13070*/  IMAD.MOV.U32 R4, RZ, RZ, R238 ;  /* 0x000000ffff047224 */ /* 0x001fe200078e00ee */
[----:B------:R-:W-:Y:S01]  /*13080*/  ISETP.GT.U32.AND P3, PT, R168, R245, PT ;  /* 0x000000f5a800720c */ /* 0x000fe20003f64070 */
[----:B------:R-:W-:-:S02]  /*13090*/  VIADD R241, R2, 0x71 ;  /* 0x0000007102f17836 */ /* 0x000fc40000000000 */
[----:B------:R-:W-:Y:S01]  /*130a0*/  @!P0 IMAD.MOV R4, RZ, RZ, -R4 ;  /* 0x000000ffff048224 */ /* 0x000fe200078e0a04 */
[----:B------:R-:W-:Y:S01]  /*130b0*/  ISETP.GT.U32.AND P0, PT, R168, R249, PT ;  /* 0x000000f9a800720c */ /* 0x000fe20003f04070 */
[C---:B------:R-:W-:Y:S01]  /*130c0*/  VIADD R243, R2.reuse, 0x73 ;  /* 0x0000007302f37836 */ /* 0x040fe20000000000 */
[----:B------:R-:W-:Y:S01]  /*130d0*/  IABS R244, R241 ;  /* 0x000000f100f47213 */ /* 0x000fe20000000000 */
[----:B------:R-:W-:Y:S01]  /*130e0*/  IMAD.MOV.U32 R5, RZ, RZ, R247 ;  /* 0x000000ffff057224 */ /* 0x000fe200078e00f7 */
[----:B------:R0:W-:Y:S01]  /*130f0*/  STL [R1+0x384], R4 ;  /* 0x0003840401007387 */ /* 0x0001e20000100800 */
[--C-:B------:R-:W-:Y:S01]  /*13100*/  @!P4 IMAD.IADD R239, R239, 0x1, -R168.reuse ;  /* 0x00000001efefc824 */ /* 0x100fe200078e0aa8 */
[----:B------:R-:W-:Y:S01]  /*13110*/  IABS R246, R243 ;  /* 0x000000f300f67213 */ /* 0x000fe20000000000 */
[----:B------:R-:W-:Y:S02]  /*13120*/  VIADD R238, R2, 0x72 ;  /* 0x0000007202ee7836 */ /* 0x000fe40000000000 */
[----:B------:R-:W-:Y:S01]  /*13130*/  @!P2 IMAD.MOV R5, RZ, RZ, -R5 ;  /* 0x000000ffff05a224 */ /* 0x000fe200078e0a05 */
[----:B------:R-:W-:Y:S01]  /*13140*/  ISETP.GT.U32.AND P4, PT, R168, R239, PT ;  /* 0x000000efa800720c */ /* 0x000fe20003f84070 */
[--C-:B------:R-:W-:Y:S01]  /*13150*/  @!P3 IMAD.IADD R245, R245, 0x1, -R168.reuse ;  /* 0x00000001f5f5b824 */ /* 0x100fe200078e0aa8 */
[----:B------:R-:W-:Y:S01]  /*13160*/  IABS R242, R238 ;  /* 0x000000ee00f27213 */ /* 0x000fe20000000000 */
[----:B------:R-:W-:Y:S01]  /*13170*/  @!P0 IMAD.IADD R249, R249, 0x1, -R168 ;  /* 0x00000001f9f98824 */ /* 0x000fe200078e0aa8 */
[----:B------:R1:W-:Y:S01]  /*13180*/  STL [R1+0x2b4], R5 ;  /* 0x0002b40501007387 */ /* 0x0003e20000100800 */
[----:B------:R-:W-:Y:S01]  /*13190*/  IMAD.HI.U32 R247, R0, R244, RZ ;  /* 0x000000f400f77227 */ /* 0x000fe200078e00ff */
[----:B------:R-:W-:-:S02]  /*131a0*/  ISETP.GT.U32.AND P2, PT, R168, R245, PT ;  /* 0x000000f5a800720c */ /* 0x000fc40003f44070 */
[----:B------:R-:W-:Y:S01]  /*131b0*/  ISETP.GE.AND P0, PT, R3, RZ, PT ;  /* 0x000000ff0300720c */ /* 0x000fe20003f06270 */
[----:B0-----:R-:W-:Y:S01]  /*131c0*/  IMAD.MOV.U32 R4, RZ, RZ, R250 ;  /* 0x000000ffff047224 */ /* 0x001fe200078e00fa */
[----:B------:R-:W-:Y:S01]  /*131d0*/  ISETP.GE.AND P3, PT, R240, RZ, PT ;  /* 0x000000fff000720c */ /* 0x000fe20003f66270 */
[----:B------:R-:W-:-:S04]  /*131e0*/  IMAD.HI.U32 R251, R0, R246, RZ ;  /* 0x000000f600fb7227 */ /* 0x000fc800078e00ff */
[----:B-1----:R-:W-:Y:S02]  /*131f0*/  IMAD.MOV.U32 R5, RZ, RZ, R249 ;  /* 0x000000ffff057224 */ /* 0x002fe400078e00f9 */
[----:B------:R-:W-:Y:S02]  /*13200*/  IMAD.MOV R247, RZ, RZ, -R247 ;  /* 0x000000fffff77224 */ /* 0x000fe400078e0af7 */
[----:B------:R-:W-:Y:S02]  /*13210*/  @!P1 IMAD.MOV R4, RZ, RZ, -R4 ;  /* 0x000000ffff049224 */ /* 0x000fe400078e0a04 */
[----:B------:R-:W-:-:S03]  /*13220*/  IMAD.HI.U32 R3, R0, R242, RZ ;  /* 0x000000f200037227 */ /* 0x000fc600078e00ff */
[----:B------:R0:W-:Y:S01]  /*13230*/  STL [R1+0x2b8], R4 ;  /* 0x0002b80401007387 */ /* 0x0001e20000100800 */
[----:B------:R-:W-:Y:S02]  /*13240*/  IMAD.MOV R251, RZ, RZ, -R251 ;  /* 0x000000fffffb7224 */ /* 0x000fe400078e0afb */
[----:B------:R-:W-:Y:S01]  /*13250*/  @!P5 IMAD.MOV R5, RZ, RZ, -R5 ;  /* 0x000000ffff05d224 */ /* 0x000fe200078e0a05 */
[----:B------:R-:W-:Y:S01]  /*13260*/  ISETP.GE.AND P5, PT, R243, RZ, PT ;  /* 0x000000fff300720c */ /* 0x000fe20003fa6270 */
[C---:B------:R-:W-:Y:S02]  /*13270*/  IMAD R243, R168.reuse, R247, R244 ;  /* 0x000000f7a8f37224 */ /* 0x040fe400078e02f4 */
[----:B------:R-:W-:Y:S01]  /*13280*/  IMAD.MOV R3, RZ, RZ, -R3 ;  /* 0x000000ffff037224 */ /* 0x000fe200078e0a03 */
[----:B------:R-:W-:Y:S01]  /*13290*/  STL [R1+0x2d4], R5 ;  /* 0x0002d40501007387 */ /* 0x000fe20000100800 */
[----:B------:R-:W-:Y:S02]  /*132a0*/  IMAD R246, R168, R251, R246 ;  /* 0x000000fba8f67224 */ /* 0x000fe400078e02f6 */
[----:B0-----:R-:W-:-:S02]  /*132b0*/  IMAD.MOV.U32 R4, RZ, RZ, R248 ;  /* 0x000000ffff047224 */ /* 0x001fc400078e00f8 */
        /* <DEDUP_REMOVED lines=36> */
[----:B------:R-:W-:Y:S01]  /*13500*/  @!P0 IMAD.IADD R242, R242, 0x1, -R168 ;  /* 0x00000001f2f28824 */ /* 0x000fe200078e0aa8 */
[----:B------:R-:W-:Y:S01]  /*13510*/  ISETP.GE.AND P0, PT, R238, RZ, PT ;  /* 0x000000ffee00720c */ /* 0x000fe20003f06270 */
[----:B------:R-:W-:Y:S02]  /*13520*/  IMAD R245, R168, R239, R245 ;  /* 0x000000efa8f57224 */ /* 0x000fe400078e02f5 */
[----:B------:R-:W-:Y:S01]  /*13530*/  @!P3 IMAD.MOV R4, RZ, RZ, -R4 ;  /* 0x000000ffff04b224 */ /* 0x000fe200078e0a04 */
[----:B------:R-:W-:Y:S01]  /*13540*/  ISETP.GE.AND P3, PT, R240, RZ, PT ;  /* 0x000000fff000720c */ /* 0x000fe20003f66270 */
[----:B------:R-:W-:Y:S01]  /*13550*/  VIADD R238, R2, 0x6d ;  /* 0x0000006d02ee7836 */ /* 0x000fe20000000000 */
[C---:B------:R-:W-:Y:S01]  /*13560*/  ISETP.GT.U32.AND P4, PT, R168.reuse, R245, PT ;  /* 0x000000f5a800720c */ /* 0x040fe20003f84070 */
[----:B------:R-:W-:Y:S01]  /*13570*/  IMAD.MOV R248, RZ, RZ, -R248 ;  /* 0x000000fffff87224 */ /* 0x000fe200078e0af8 */
[----:B------:R0:W-:Y:S01]  /*13580*/  STL [R1+0x360], R4 ;  /* 0x0003600401007387 */ /* 0x0001e20000100800 */
[----:B------:R-:W-:Y:S01]  /*13590*/  @!P6 IMAD.IADD R3, R3, 0x1, -R168 ;  /* 0x000000010303e824 */ /* 0x000fe200078e0aa8 */
[----:B------:R-:W-:Y:S01]  /*135a0*/  IABS R240, R238 ;  /* 0x000000ee00f07213 */ /* 0x000fe20000000000 */
[----:B------:R-:W-:Y:S01]  /*135b0*/  IMAD R244, R168, R248, R244 ;  /* 0x000000f8a8f47224 */ /* 0x000fe200078e02f4 */
[----:B------:R-:W-:Y:S01]  /*135c0*/  ISETP.GE.AND P6, PT, R241, RZ, PT ;  /* 0x000000fff100720c */ /* 0x000fe20003fc6270 */
[----:B------:R-:W-:-:S02]  /*135d0*/  IMAD.MOV.U32 R5, RZ, RZ, R242 ;  /* 0x000000ffff057224 */ /* 0x000fc400078e00f2 */
[----:B------:R-:W-:Y:S02]  /*135e0*/  VIADD R239, R2, 0x6c ;  /* 0x0000006c02ef7836 */ /* 0x000fe40000000000 */
[----:B------:R-:W-:-:S03]  /*135f0*/  IMAD.HI.U32 R241, R0, R240, RZ ;  /* 0x000000f000f17227 */ /* 0x000fc600078e00ff */
[----:B------:R-:W-:Y:S01]  /*13600*/  IABS R247, R239 ;  /* 0x000000ef00f77213 */ /* 0x000fe20000000000 */
[----:B------:R-:W-:Y:S02]  /*13610*/  @!P4 IMAD.IADD R245, R245, 0x1, -R168 ;  /* 0x00000001f5f5c824 */ /* 0x000fe400078e0aa8 */
[----:B0-----:R-:W-:Y:S02]  /*13620*/  IMAD.MOV.U32 R4, RZ, RZ, R246 ;  /* 0x000000ffff047224 */ /* 0x001fe400078e00f6 */
[----:B------:R-:W-:Y:S01]  /*13630*/  @!P2 IMAD.MOV R5, RZ, RZ, -R5 ;  /* 0x000000ffff05a224 */ /* 0x000fe200078e0a05 */
[C---:B------:R-:W-:Y:S01]  /*13640*/  ISETP.GT.U32.AND P4, PT, R168.reuse, R245, PT ;  /* 0x000000f5a800720c */ /* 0x040fe20003f84070 */
[----:B------:R-:W-:Y:S01]  /*13650*/  @!P5 IMAD.MOV R4, RZ, RZ, -R4 ;  /* 0x000000ffff04d224 */ /* 0x000fe200078e0a04 */
[C---:B------:R-:W-:Y:S01]  /*13660*/  ISETP.GT.U32.AND P5, PT, R168.reuse, R3, PT ;  /* 0x00000003a800720c */ /* 0x040fe20003fa4070 */
[----:B------:R-:W-:Y:S01]  /*13670*/  IMAD.MOV R241, RZ, RZ, -R241 ;  /* 0x000000fffff17224 */ /* 0x000fe200078e0af1 */
[----:B------:R-:W-:Y:S01]  /*13680*/  ISETP.GT.U32.AND P2, PT, R168, R244, PT ;  /* 0x000000f4a800720c */ /* 0x000fe20003f44070 */
[----:B------:R-:W-:Y:S01]  /*13690*/  IMAD.HI.U32 R242, R0, R247, RZ ;  /* 0x000000f700f27227 */ /* 0x000fe200078e00ff */
[----:B------:R0:W-:Y:S03]  /*136a0*/  STL [R1+0x358], R4 ;  /* 0x0003580401007387 */ /* 0x0001e60000100800 */
[----:B------:R-:W-:Y:S01]  /*136b0*/  IMAD R240, R168, R241, R240 ;  /* 0x000000f1a8f07224 */ /* 0x000fe200078e02f0 */
[----:B------:R1:W-:Y:S01]  /*136c0*/  STL [R1+0x320], R5 ;  /* 0x0003200501007387 */ /* 0x0003e20000100800 */
[----:B------:R-:W-:-:S02]  /*136d0*/  IMAD.MOV R242, RZ, RZ, -R242 ;  /* 0x000000fffff27224 */ /* 0x000fc400078e0af2 */
[--C-:B------:R-:W-:Y:S01]  /*136e0*/  @!P4 IMAD.IADD R245, R245, 0x1, -R168.reuse ;  /* 0x00000001f5f5c824 */ /* 0x100fe200078e0aa8 */
[----:B------:R-:W-:Y:S01]  /*136f0*/  ISETP.GT.U32.AND P4, PT, R168, R240, PT ;  /* 0x000000f0a800720c */ /* 0x000fe20003f84070 */
[--C-:B------:R-:W-:Y:S01]  /*13700*/  @!P5 IMAD.IADD R3, R3, 0x1, -R168.reuse ;  /* 0x000000010303d824 */ /* 0x100fe200078e0aa8 */
[----:B------:R-:W-:Y:S01]  /*13710*/  ISETP.GE.AND P5, PT, R239, RZ, PT ;  /* 0x000000ffef00720c */ /* 0x000fe20003fa6270 */
[----:B------:R-:W-:Y:S02]  /*13720*/  @!P2 IMAD.IADD R244, R244, 0x1, -R168 ;  /* 0x00000001f4f4a824 */ /* 0x000fe400078e0aa8 */
[----:B0-----:R-:W-:Y:S02]  /*13730*/  IMAD.MOV.U32 R4, RZ, RZ, R243 ;  /* 0x000000ffff047224 */ /* 0x001fe400078e00f3 */
[C---:B------:R-:W-:Y:S01]  /*13740*/  IMAD R247, R168.reuse, R242, R247 ;  /* 0x000000f2a8f77224 */ /* 0x040fe200078e02f7 */
[----:B------:R-:W-:Y:S01]  /*13750*/  ISETP.GT.U32.AND P2, PT, R168, R244, PT ;  /* 0x000000f4a800720c */ /* 0x000fe20003f44070 */
[----:B-1----:R-:W-:-:S02]  /*13760*/  IMAD.MOV.U32 R5, RZ, RZ, R3 ;  /* 0x000000ffff057224 */ /* 0x002fc400078e0003 */
[----:B------:R-:W-:Y:S01]  /*13770*/  @!P1 IMAD.MOV R4, RZ, RZ, -R4 ;  /* 0x000000ffff049224 */ /* 0x000fe200078e0a04 */
[----:B------:R-:W-:Y:S01]  /*13780*/  ISETP.GE.AND P1, PT, R238, RZ, PT ;  /* 0x000000ffee00720c */ /* 0x000fe20003f26270 */
[----:B------:R-:W-:Y:S01]  /*13790*/  @!P3 IMAD.MOV R5, RZ, RZ, -R5 ;  /* 0x000000ffff05b224 */ /* 0x000fe200078e0a05 */
[----:B------:R-:W-:Y:S01]  /*137a0*/  ISETP.GT.U32.AND P3, PT, R168, R247, PT ;  /* 0x000000f7a800720c */ /* 0x000fe20003f64070 */
[--C-:B------:R-:W-:Y:S01]  /*137b0*/  @!P4 IMAD.IADD R240, R240, 0x1, -R168.reuse ;  /* 0x00000001f0f0c824 */ /* 0x100fe200078e0aa8 */
[----:B------:R0:W-:Y:S01]  /*137c0*/  STL [R1+0x324], R4 ;  /* 0x0003240401007387 */ /* 0x0001e20000100800 */
[C---:B------:R-:W-:Y:S02]  /*137d0*/  VIADD R243, R2.reuse, 0x6b ;  /* 0x0000006b02f37836 */ /* 0x040fe40000000000 */
[----:B------:R-:W-:Y:S01]  /*137e0*/  VIADD R242, R2, 0x6a ;  /* 0x0000006a02f27836 */ /* 0x000fe20000000000 */
[----:B------:R-:W-:Y:S01]  /*137f0*/  ISETP.GT.U32.AND P4, PT, R168, R240, PT ;  /* 0x000000f0a800720c */ /* 0x000fe20003f84070 */
[----:B------:R-:W-:Y:S01]  /*13800*/  @!P2 IMAD.IADD R244, R244, 0x1, -R168 ;  /* 0x00000001f4f4a824 */ /* 0x000fe200078e0aa8 */
[----:B------:R-:W-:Y:S01]  /*13810*/  IABS R239, R243 ;  /* 0x000000f300ef7213 */ /* 0x000fe20000000000 */
[----:B------:R-:W-:Y:S01]  /*13820*/  STL [R1+0x344], R5 ;  /* 0x0003440501007387 */ /* 0x000fe20000100800 */
[----:B------:R-:W-:Y:S01]  /*13830*/  IABS R241, R242 ;  /* 0x000000f200f17213 */ /* 0x000fe20000000000 */
[----:B------:R-:W-:Y:S01]  /*13840*/  VIADD R238, R2, 0x69 ;  /* 0x0000006902ee7836 */ /* 0x000fe20000000000 */
[----:B------:R-:W-:Y:S01]  /*13850*/  ISETP.GE.AND P2, PT, R242, RZ, PT ;  /* 0x000000fff200720c */ /* 0x000fe20003f46270 */
[----:B0-----:R-:W-:-:S02]  /*13860*/  IMAD.MOV.U32 R4, RZ, RZ, R245 ;  /* 0x000000ffff047224 */ /* 0x001fc400078e00f5 */
[----:B------:R-:W-:Y:S01]  /*13870*/  @!P3 IMAD.IADD R247, R247, 0x1, -R168 ;  /* 0x00000001f7f7b824 */ /* 0x000fe200078e0aa8 */
[----:B------:R-:W-:Y:S01]  /*13880*/  IABS R3, R238 ;  /* 0x000000ee00037213 */ /* 0x000fe20000000000 */
[----:B------:R-:W-:Y:S01]  /*13890*/  @!P0 IMAD.MOV R4, RZ, RZ, -R4 ;  /* 0x000000ffff048224 */ /* 0x000fe200078e0a04 */
[----:B------:R-:W-:Y:S01]  /*138a0*/  ISETP.GE.AND P0, PT, R243, RZ, PT ;  /* 0x000000fff300720c */ /* 0x000fe20003f06270 */
[----:B------:R-:W-:Y:S01]  /*138b0*/  IMAD.HI.U32 R245, R0, R239, RZ ;  /* 0x000000ef00f57227 */ /* 0x000fe200078e00ff */
[----:B------:R-:W-:Y:S02]  /*138c0*/  ISETP.GT.U32.AND P3, PT, R168, R247, PT ;  /* 0x000000f7a800720c */ /* 0x000fe40003f64070 */
        /* <DEDUP_REMOVED lines=47> */
[C---:B------:R-:W-:Y:S01]  /*13bc0*/  ISETP.GT.U32.AND P1, PT, R168.reuse, R247, PT ;  /* 0x000000f7a800720c */ /* 0x040fe20003f24070 */
[----:B------:R-:W-:Y:S01]  /*13bd0*/  IMAD.MOV R248, RZ, RZ, -R248 ;  /* 0x000000fffff87224 */ /* 0x000fe200078e0af8 */
[----:B------:R-:W-:Y:S01]  /*13be0*/  ISETP.GT.U32.AND P5, PT, R168, R3, PT ;  /* 0x00000003a800720c */ /* 0x000fe20003fa4070 */
[----:B0-----:R-:W-:-:S02]  /*13bf0*/  IMAD.MOV.U32 R4, RZ, RZ, R238 ;  /* 0x000000ffff047224 */ /* 0x001fc400078e00ee */
[----:B------:R-:W-:-:S04]  /*13c00*/  IMAD.HI.U32 R240, R0, R246, RZ ;  /* 0x000000f600f07227 */ /* 0x000fc800078e00ff */
[----:B------:R-:W-:Y:S02]  /*13c10*/  @!P0 IMAD.MOV R5, RZ, RZ, -R5 ;  /* 0x000000ffff058224 */ /* 0x000fe400078e0a05 */
[----:B------:R-:W-:Y:S01]  /*13c20*/  @!P2 IMAD.MOV R4, RZ, RZ, -R4 ;  /* 0x000000ffff04a224 */ /* 0x000fe200078e0a04 */
[----:B------:R-:W-:Y:S01]  /*13c30*/  ISETP.GE.AND P2, PT, R241, RZ, PT ;  /* 0x000000fff100720c */ /* 0x000fe20003f46270 */
[C---:B------:R-:W-:Y:S01]  /*13c40*/  IMAD R244, R168.reuse, R248, R244 ;  /* 0x000000f8a8f47224 */ /* 0x040fe200078e02f4 */
[----:B------:R-:W-:Y:S01]  /*13c50*/  STL [R1+0x318], R5 ;  /* 0x0003180501007387 */ /* 0x000fe20000100800 */
[----:B------:R-:W-:Y:S02]  /*13c60*/  IMAD.MOV R239, RZ, RZ, -R240 ;  /* 0x000000ffffef7224 */ /* 0x000fe400078e0af0 */
[----:B------:R-:W-:Y:S01]  /*13c70*/  @!P5 IMAD.IADD R3, R3, 0x1, -R168 ;  /* 0x000000010303d824 */ /* 0x000fe200078e0aa8 */
[----:B------:R0:W-:Y:S01]  /*13c80*/  STL [R1+0x310], R4 ;  /* 0x0003100401007387 */ /* 0x0001e20000100800 */
[C---:B------:R-:W-:Y:S01]  /*13c90*/  IMAD R246, R168.reuse, R239, R246 ;  /* 0x000000efa8f67224 */ /* 0x040fe200078e02f6 */
[----:B------:R-:W-:Y:S01]  /*13ca0*/  ISETP.GT.U32.AND P0, PT, R168, R244, PT ;  /* 0x000000f4a800720c */ /* 0x000fe20003f04070 */
[----:B------:R-:W-:-:S04]  /*13cb0*/  IMAD.HI.U32 R249, R0, R245, RZ ;  /* 0x000000f500f97227 */ /* 0x000fc800078e00ff */
[----:B------:R-:W-:Y:S02]  /*13cc0*/  @!P1 IMAD.IADD R247, R247, 0x1, -R168 ;  /* 0x00000001f7f79824 */ /* 0x000fe400078e0aa8 */
[----:B------:R-:W-:Y:S02]  /*13cd0*/  IMAD.MOV R249, RZ, RZ, -R249 ;  /* 0x000000fffff97224 */ /* 0x000fe400078e0af9 */
[----:B0-----:R-:W-:Y:S01]  /*13ce0*/  IMAD.MOV.U32 R4, RZ, RZ, R3 ;  /* 0x000000ffff047224 */ /* 0x001fe200078e0003 */
[C---:B------:R-:W-:Y:S01]  /*13cf0*/  ISETP.GT.U32.AND P1, PT, R168.reuse, R247, PT ;  /* 0x000000f7a800720c */ /* 0x040fe20003f24070 */
[C---:B------:R-:W-:Y:S02]  /*13d00*/  IMAD R245, R168.reuse, R249, R245 ;  /* 0x000000f9a8f57224 */ /* 0x040fe400078e02f5 */
        /* <DEDUP_REMOVED lines=8> */
[----:B------:R-:W-:Y:S01]  /*13d90*/  VIADD R240, R2, 0x62 ;  /* 0x0000006202f07836 */ /* 0x000fe20000000000 */
[----:B------:R-:W-:Y:S01]  /*13da0*/  IABS R241, R239 ;  /* 0x000000ef00f17213 */ /* 0x000fe20000000000 */
[----:B------:R-:W-:Y:S01]  /*13db0*/  @!P1 IMAD.IADD R247, R247, 0x1, -R168 ;  /* 0x00000001f7f79824 */ /* 0x000fe200078e0aa8 */
        /* <DEDUP_REMOVED lines=8> */
[----:B------:R-:W-:Y:S02]  /*13e40*/  @!P5 IMAD.IADD R245, R245, 0x1, -R168 ;  /* 0x00000001f5f5d824 */ /* 0x000fe400078e0aa8 */
[C---:B------:R-:W-:Y:S02]  /*13e50*/  IMAD R243, R168.reuse, R248, R243 ;  /* 0x000000f8a8f37224 */ /* 0x040fe400078e02f3 */
[----:B------:R-:W-:Y:S01]  /*13e60*/  IMAD.MOV R242, RZ, RZ, -R242 ;  /* 0x000000fffff27224 */ /* 0x000fe200078e0af2 */
[----:B------:R-:W-:Y:S01]  /*13e70*/  ISETP.GT.U32.AND P5, PT, R168, R245, PT ;  /* 0x000000f5a800720c */ /* 0x000fe20003fa4070 */
[----:B------:R-:W-:Y:S01]  /*13e80*/  @!P0 IMAD.IADD R244, R244, 0x1, -R168 ;  /* 0x00000001f4f48824 */ /* 0x000fe200078e0aa8 */
[C---:B------:R-:W-:Y:S01]  /*13e90*/  ISETP.GT.U32.AND P0, PT, R168.reuse, R243, PT ;  /* 0x000000f3a800720c */ /* 0x040fe20003f04070 */
[----:B------:R-:W-:Y:S02]  /*13ea0*/  IMAD R241, R168, R242, R241 ;  /* 0x000000f2a8f17224 */ /* 0x000fe400078e02f1 */
        /* <DEDUP_REMOVED lines=11> */
[----:B------:R-:W-:Y:S01]  /*13f60*/  @!P0 IMAD.IADD R243, R243, 0x1, -R168 ;  /* 0x00000001f3f38824 */ /* 0x000fe200078e0aa8 */
[----:B------:R-:W-:Y:S01]  /*13f70*/  ISETP.GE.AND P5, PT, R240, RZ, PT ;  /* 0x000000fff000720c */ /* 0x000fe20003fa6270 */
[----:B------:R-:W-:-:S02]  /*13f80*/  VIADD R3, R2, 0x61 ;  /* 0x0000006102037836 */ /* 0x000fc40000000000 */
[----:B------:R-:W-:Y:S01]  /*13f90*/  VIADD R238, R2, 0x60 ;  /* 0x0000006002ee7836 */ /* 0x000fe20000000000 */
[----:B------:R-:W-:Y:S01]  /*13fa0*/  ISETP.GT.U32.AND P0, PT, R168, R243, PT ;  /* 0x000000f3a800720c */ /* 0x000fe20003f04070 */
[----:B------:R-:W-:Y:S02]  /*13fb0*/  @!P6 IMAD.IADD R241, R241, 0x1, -R168 ;  /* 0x00000001f1f1e824 */ /* 0x000fe400078e0aa8 */
[----:B------:R-:W-:Y:S01]  /*13fc0*/  @!P4 IMAD.MOV R4, RZ, RZ, -R4 ;  /* 0x000000ffff04c224 */ /* 0x000fe200078e0a04 */
[----:B------:R-:W-:Y:S01]  /*13fd0*/  IABS R250, R238 ;  /* 0x000000ee00fa7213 */ /* 0x000fe20000000000 */
[----:B0-----:R-:W-:Y:S01]  /*13fe0*/  IMAD.MOV.U32 R5, RZ, RZ, R245 ;  /* 0x000000ffff057224 */ /* 0x001fe200078e00f5 */
[----:B------:R-:W-:Y:S01]  /*13ff0*/  IABS R245, R3 ;  /* 0x0000000300f57213 */ /* 0x000fe20000000000 */
[----:B------:R-:W-:Y:S01]  /*14000*/  VIADD R249, R2, 0x5c ;  /* 0x0000005c02f97836 */ /* 0x000fe20000000000 */
[----:B------:R-:W-:Y:S01]  /*14010*/  ISETP.GT.U32.AND P6, PT, R168, R241, PT ;  /* 0x000000f1a800720c */ /* 0x000fe20003fc4070 */
[----:B------:R-:W-:Y:S01]  /*14020*/  @!P2 IMAD.MOV R5, RZ, RZ, -R5 ;  /* 0x000000ffff05a224 */ /* 0x000fe200078e0a05 */
[----:B------:R-:W-:Y:S01]  /*14030*/  ISETP.GE.AND P2, PT, R3, RZ, PT ;  /* 0x000000ff0300720c */ /* 0x000fe20003f46270 */
[----:B------:R-:W-:Y:S01]  /*14040*/  IMAD.HI.U32 R240, R0, R245, RZ ;  /* 0x000000f500f07227 */ /* 0x000fe200078e00ff */
[----:B------:R-:W-:Y:S01]  /*14050*/  STL [R1+0x2d8], R4 ;  /* 0x0002d80401007387 */ /* 0x000fe20000100800 */
[----:B------:R-:W-:-:S02]  /*14060*/  ISETP.GE.AND P4, PT, R239, RZ, PT ;  /* 0x000000ffef00720c */ /* 0x000fc40003f86270 */
[----:B------:R-:W-:Y:S01]  /*14070*/  IMAD.HI.U32 R3, R0, R250, RZ ;  /* 0x000000fa00037227 */ /* 0x000fe200078e00ff */
[----:B------:R0:W-:Y:S03]  /*14080*/  STL [R1+0x2f4], R5 ;  /* 0x0002f40501007387 */ /* 0x0001e60000100800 */
[----:B------:R-:W-:Y:S02]  /*14090*/  IMAD.MOV R240, RZ, RZ, -R240 ;  /* 0x000000fffff07224 */ /* 0x000fe400078e0af0 */
[----:B------:R-:W-:Y:S01]  /*140a0*/  @!P0 IMAD.IADD R243, R243, 0x1, -R168 ;  /* 0x00000001f3f38824 */ /* 0x000fe200078e0aa8 */
[C---:B------:R-:W-:Y:S01]  /*140b0*/  ISETP.GT.U32.AND P0, PT, R168.reuse, R244, PT ;  /* 0x000000f4a800720c */ /* 0x040fe20003f04070 */
[----:B------:R-:W-:Y:S02]  /*140c0*/  IMAD.MOV R3, RZ, RZ, -R3 ;  /* 0x000000ffff037224 */ /* 0x000fe400078e0a03 */
[----:B------:R-:W-:-:S02]  /*140d0*/  IMAD R245, R168, R240, R245 ;  /* 0x000000f0a8f57224 */ /* 0x000fc400078e02f5 */
[C---:B------:R-:W-:Y:S02]  /*140e0*/  IMAD R250, R168.reuse, R3, R250 ;  /* 0x00000003a8fa7224 */ /* 0x040fe400078e02fa */
[----:B------:R-:W-:Y:S01]  /*140f0*/  @!P6 IMAD.IADD R241, R241, 0x1, -R168 ;  /* 0x00000001f1f1e824 */ /* 0x000fe200078e0aa8 */
[C---:B------:R-:W-:Y:S01]  /*14100*/  ISETP.GT.U32.AND P6, PT, R168.reuse, R245, PT ;  /* 0x000000f5a800720c */ /* 0x040fe20003fc4070 */
[----:B0-----:R-:W-:Y:S02]  /*14110*/  IMAD.MOV.U32 R5, RZ, RZ, R243 ;  /* 0x000000ffff057224 */ /* 0x001fe400078e00f3 */
[----:B------:R-:W-:Y:S02]  /*14120*/  IMAD.MOV.U32 R4, RZ, RZ, R246 ;  /* 0x000000ffff047224 */ /* 0x000fe400078e00f6 */
[----:B------:R-:W-:Y:S01]  /*14130*/  @!P3 IMAD.MOV R5, RZ, RZ, -R5 ;  /* 0x000000ffff05b224 */ /* 0x000fe200078e0a05 */
[----:B------:R-:W-:Y:S01]  /*14140*/  ISETP.GT.U32.AND P3, PT, R168, R250, PT ;  /* 0x000000faa800720c */ /* 0x000fe20003f64070 */
[----:B------:R-:W-:Y:S01]  /*14150*/  @!P1 IMAD.MOV R4, RZ, RZ, -R4 ;  /* 0x000000ffff049224 */ /* 0x000fe200078e0a04 */
[----:B------:R-:W-:Y:S01]  /*14160*/  ISETP.GE.AND P1, PT, R238, RZ, PT ;  /* 0x000000ffee00720c */ /* 0x000fe20003f26270 */
[----:B------:R-:W-:-:S02]  /*14170*/  VIADD R238, R2, 0x5f ;  /* 0x0000005f02ee7836 */ /* 0x000fc40000000000 */
[----:B------:R-:W-:Y:S01]  /*14180*/  VIADD R239, R2, 0x5e ;  /* 0x0000005e02ef7836 */ /* 0x000fe20000000000 */
[----:B------:R0:W-:Y:S01]  /*14190*/  STL [R1+0x2f8], R4 ;  /* 0x0002f80401007387 */ /* 0x0001e20000100800 */
[--C-:B------:R-:W-:Y:S01]  /*141a0*/  @!P6 IMAD.IADD R245, R245, 0x1, -R168.reuse ;  /* 0x00000001f5f5e824 */ /* 0x100fe200078e0aa8 */
[----:B------:R-:W-:Y:S01]  /*141b0*/  IABS R247, R238 ;  /* 0x000000ee00f77213 */ /* 0x000fe20000000000 */
[--C-:B------:R-:W-:Y:S01]  /*141c0*/  @!P0 IMAD.IADD R244, R244, 0x1, -R168.reuse ;  /* 0x00000001f4f48824 */ /* 0x100fe200078e0aa8 */
[----:B------:R-:W-:Y:S01]  /*141d0*/  IABS R242, R239 ;  /* 0x000000ef00f27213 */ /* 0x000fe20000000000 */
[----:B------:R-:W-:Y:S01]  /*141e0*/  STL [R1+0x2dc], R5 ;  /* 0x0002dc0501007387 */ /* 0x000fe20000100800 */
[----:B------:R-:W-:Y:S01]  /*141f0*/  ISETP.GT.U32.AND P6, PT, R168, R245, PT ;  /* 0x000000f5a800720c */ /* 0x000fe20003fc4070 */
[----:B------:R-:W-:Y:S01]  /*14200*/  @!P3 IMAD.IADD R250, R250, 0x1, -R168 ;  /* 0x00000001fafab824 */ /* 0x000fe200078e0aa8 */
[----:B------:R-:W-:Y:S01]  /*14210*/  ISETP.GT.U32.AND P0, PT, R168, R244, PT ;  /* 0x000000f4a800720c */ /* 0x000fe20003f04070 */
[----:B------:R-:W-:-:S03]  /*14220*/  IMAD.HI.U32 R240, R0, R247, RZ ;  /* 0x000000f700f07227 */ /* 0x000fc600078e00ff */
[----:B------:R-:W-:Y:S01]  /*14230*/  ISETP.GT.U32.AND P3, PT, R168, R250, PT ;  /* 0x000000faa800720c */ /* 0x000fe20003f64070 */
[----:B0-----:R-:W-:Y:S02]  /*14240*/  IMAD.MOV.U32 R4, RZ, RZ, R241 ;  /* 0x000000ffff047224 */ /* 0x001fe400078e00f1 */
[----:B------:R-:W-:-:S04]  /*14250*/  IMAD.HI.U32 R3, R0, R242, RZ ;  /* 0x000000f200037227 */ /* 0x000fc800078e00ff */
[----:B------:R-:W-:Y:S02]  /*14260*/  IMAD.MOV R240, RZ, RZ, -R240 ;  /* 0x000000fffff07224 */ /* 0x000fe400078e0af0 */
[----:B------:R-:W-:Y:S01]  /*14270*/  @!P4 IMAD.MOV R4, RZ, RZ, -R4 ;  /* 0x000000ffff04c224 */ /* 0x000fe200078e0a04 */
[----:B------:R-:W-:Y:S01]  /*14280*/  ISETP.GE.AND P4, PT, R238, RZ, PT ;  /* 0x000000ffee00720c */ /* 0x000fe20003f86270 */
[----:B------:R-:W-:Y:S01]  /*14290*/  IMAD.MOV R3, RZ, RZ, -R3 ;  /* 0x000000ffff037224 */ /* 0x000fe200078e0a03 */
[----:B------:R-:W-:Y:S01]  /*142a0*/  IABS R238, R252 ;  /* 0x000000fc00ee7213 */ /* 0x000fe20000000000 */
[C---:B------:R-:W-:Y:S01]  /*142b0*/  IMAD R247, R168.reuse, R240, R247 ;  /* 0x000000f0a8f77224 */ /* 0x040fe200078e02f7 */
[----:B------:R0:W-:Y:S01]  /*142c0*/  STL [R1+0x2e4], R4 ;  /* 0x0002e40401007387 */ /* 0x0001e20000100800 */
[----:B------:R-:W-:Y:S01]  /*142d0*/  IMAD R242, R168, R3, R242 ;  /* 0x00000003a8f27224 */ /* 0x000fe200078e02f2 */
[----:B------:R-:W-:Y:S01]  /*142e0*/  IABS R3, R249 ;  /* 0x000000f900037213 */ /* 0x000fe20000000000 */
[----:B------:R-:W-:-:S02]  /*142f0*/  VIADD R241, R2, 0x59 ;  /* 0x0000005902f17836 */ /* 0x000fc40000000000 */
[----:B------:R-:W-:-:S03]  /*14300*/  IMAD.HI.U32 R240, R0, R238, RZ ;  /* 0x000000ee00f07227 */ /* 0x000fc600078e00ff */
[----:B------:R-:W-:Y:S01]  /*14310*/  IABS R246, R241 ;  /* 0x000000f100f67213 */ /* 0x000fe20000000000 */
[----:B------:R-:W-:Y:S01]  /*14320*/  @!P6 IMAD.IADD R245, R245, 0x1, -R168 ;  /* 0x00000001f5f5e824 */ /* 0x000fe200078e0aa8 */
[----:B------:R-:W-:Y:S01]  /*14330*/  ISETP.GT.U32.AND P6, PT, R168, R247, PT ;  /* 0x000000f7a800720c */ /* 0x000fe20003fc4070 */
[----:B------:R-:W-:Y:S02]  /*14340*/  IMAD.MOV R240, RZ, RZ, -R240 ;  /* 0x000000fffff07224 */ /* 0x000fe400078e0af0 */
[----:B0-----:R-:W-:-:S04]  /*14350*/  IMAD.HI.U32 R4, R0, R3, RZ ;  /* 0x0000000300047227 */ /* 0x001fc800078e00ff */
[----:B------:R-:W-:Y:S01]  /*14360*/  @!P3 IMAD.IADD R250, R250, 0x1, -R168 ;  /* 0x00000001fafab824 */ /* 0x000fe200078e0aa8 */
[C---:B------:R-:W-:Y:S01]  /*14370*/  ISETP.GT.U32.AND P3, PT, R168.reuse, R242, PT ;  /* 0x000000f2a800720c */ /* 0x040fe20003f64070 */
        /* <DEDUP_REMOVED lines=11> */
[----:B------:R-:W-:Y:S01]  /*14430*/  @!P3 IMAD.IADD R242, R242, 0x1, -R168 ;  /* 0x00000001f2f2b824 */ /* 0x000fe200078e0aa8 */
[----:B------:R-:W-:Y:S01]  /*14440*/  ISETP.GT.U32.AND P3, PT, R168, R3, PT ;  /* 0x00000003a800720c */ /* 0x000fe20003f64070 */
[----:B------:R-:W-:-:S02]  /*14450*/  IMAD.MOV.U32 R4, RZ, RZ, R244 ;  /* 0x000000ffff047224 */ /* 0x000fc400078e00f4 */
[----:B------:R-:W-:Y:S02]  /*14460*/  VIADD R248, R2, 0x5b ;  /* 0x0000005b02f87836 */ /* 0x000fe40000000000 */
[----:B------:R-:W-:Y:S01]  /*14470*/  @!P5 IMAD.MOV R4, RZ, RZ, -R4 ;  /* 0x000000ffff04d224 */ /* 0x000fe200078e0a04 */
[----:B------:R-:W-:Y:S01]  /*14480*/  ISETP.GT.U32.AND P5, PT, R168, R247, PT ;  /* 0x000000f7a800720c */ /* 0x000fe20003fa4070 */
[----:B------:R-:W-:Y:S01]  /*14490*/  IMAD.HI.U32 R6, R0, R239, RZ ;  /* 0x000000ef00067227 */ /* 0x000fe200078e00ff */
[----:B------:R-:W-:Y:S02]  /*144a0*/  IABS R243, R248 ;  /* 0x000000f800f37213 */ /* 0x000fe40000000000 */
[----:B------:R0:W-:Y:S01]  /*144b0*/  STL [R1+0x2c4], R4 ;  /* 0x0002c40401007387 */ /* 0x0001e20000100800 */
[----:B------:R-:W-:Y:S01]  /*144c0*/  @!P6 IMAD.IADD R238, R238, 0x1, -R168 ;  /* 0x00000001eeeee824 */ /* 0x000fe200078e0aa8 */
[----:B------:R-:W-:Y:S01]  /*144d0*/  ISETP.GT.U32.AND P6, PT, R168, R242, PT ;  /* 0x000000f2a800720c */ /* 0x000fe20003fc4070 */
[----:B------:R-:W-:-:S04]  /*144e0*/  IMAD.HI.U32 R5, R0, R243, RZ ;  /* 0x000000f300057227 */ /* 0x000fc800078e00ff */
[----:B------:R-:W-:Y:S02]  /*144f0*/  IMAD.MOV R240, RZ, RZ, -R6 ;  /* 0x000000fffff07224 */ /* 0x000fe400078e0a06 */
[----:B------:R-:W-:Y:S01]  /*14500*/  @!P3 IMAD.IADD R3, R3, 0x1, -R168 ;  /* 0x000000010303b824 */ /* 0x000fe200078e0aa8 */
[C---:B------:R-:W-:Y:S01]  /*14510*/  ISETP.GT.U32.AND P3, PT, R168.reuse, R238, PT ;  /* 0x000000eea800720c */ /* 0x040fe20003f64070 */
[----:B0-----:R-:W-:Y:S02]  /*14520*/  IMAD.MOV.U32 R4, RZ, RZ, R245 ;  /* 0x000000ffff047224 */ /* 0x001fe400078e00f5 */
[----:B------:R-:W-:Y:S02]  /*14530*/  IMAD.MOV R5, RZ, RZ, -R5 ;  /* 0x000000ffff057224 */ /* 0x000fe400078e0a05 */
[----:B------:R-:W-:Y:S01]  /*14540*/  @!P2 IMAD.MOV R4, RZ, RZ, -R4 ;  /* 0x000000ffff04a224 */ /* 0x000fe200078e0a04 */
[C---:B------:R-:W-:Y:S01]  /*14550*/  ISETP.GT.U32.AND P2, PT, R168.reuse, R3, PT ;  /* 0x00000003a800720c */ /* 0x040fe20003f44070 */
[----:B------:R-:W-:-:S02]  /*14560*/  IMAD R239, R168, R240, R239 ;  /* 0x000000f0a8ef7224 */ /* 0x000fc400078e02ef */
[----:B------:R-:W-:Y:S01]  /*14570*/  VIADD R240, R2, 0x58 ;  /* 0x0000005802f07836 */ /* 0x000fe20000000000 */
[----:B------:R0:W-:Y:S01]  /*14580*/  STL [R1+0x2c0], R4 ;  /* 0x0002c00401007387 */ /* 0x0001e20000100800 */
[----:B------:R-:W-:Y:S02]  /*14590*/  IMAD R243, R168, R5, R243 ;  /* 0x00000005a8f37224 */ /* 0x000fe400078e02f3 */
[--C-:B------:R-:W-:Y:S01]  /*145a0*/  @!P5 IMAD.IADD R247, R247, 0x1, -R168.reuse ;  /* 0x00000001f7f7d824 */ /* 0x100fe200078e0aa8 */
[----:B------:R-:W-:Y:S01]  /*145b0*/  IABS R5, R240 ;  /* 0x000000f000057213 */ /* 0x000fe20000000000 */
[--C-:B------:R-:W-:Y:S01]  /*145c0*/  @!P3 IMAD.IADD R238, R238, 0x1, -R168.reuse ;  /* 0x00000001eeeeb824 */ /* 0x100fe200078e0aa8 */
[----:B------:R-:W-:Y:S01]  /*145d0*/  ISETP.GT.U32.AND P5, PT, R168, R239, PT ;  /* 0x000000efa800720c */ /* 0x000fe20003fa4070 */
        /* <DEDUP_REMOVED lines=9> */
[----:B------:R-:W-:Y:S02]  /*14670*/  IMAD.MOV.U32 R5, RZ, RZ, R247 ;  /* 0x000000ffff057224 */ /* 0x000fe400078e00f7 */
[----:B------:R-:W-:Y:S01]  /*14680*/  VIADD R244, R2, 0x57 ;  /* 0x0000005702f47836 */ /* 0x000fe20000000000 */
[----:B------:R0:W-:Y:S01]  /*14690*/  STL [R1+0x2bc], R4 ;  /* 0x0002bc0401007387 */ /* 0x0001e20000100800 */
[--C-:B------:R-:W-:Y:S01]  /*146a0*/  @!P5 IMAD.IADD R239, R239, 0x1, -R168.reuse ;  /* 0x00000001efefd824 */ /* 0x100fe200078e0aa8 */
[----:B------:R-:W-:Y:S01]  /*146b0*/  ISETP.GE.AND P5, PT, R251, RZ, PT ;  /* 0x000000fffb00720c */ /* 0x000fe20003fa6270 */
[----:B------:R-:W-:Y:S01]  /*146c0*/  @!P4 IMAD.MOV R5, RZ, RZ, -R5 ;  /* 0x000000ffff05c224 */ /* 0x000fe200078e0a05 */
[----:B------:R-:W-:Y:S01]  /*146d0*/  IABS R245, R244 ;  /* 0x000000f400f57213 */ /* 0x000fe20000000000 */
[--C-:B------:R-:W-:Y:S01]  /*146e0*/  @!P3 IMAD.IADD R246, R246, 0x1, -R168.reuse ;  /* 0x00000001f6f6b824 */ /* 0x100fe200078e0aa8 */
[----:B------:R-:W-:Y:S01]  /*146f0*/  ISETP.GT.U32.AND P4, PT, R168, R239, PT ;  /* 0x000000efa800720c */ /* 0x000fe20003f84070 */
[----:B------:R-:W-:Y:S01]  /*14700*/  @!P2 IMAD.MOV R3, RZ, RZ, -R3 ;  /* 0x000000ffff03a224 */ /* 0x000fe200078e0a03 */
[----:B------:R1:W-:Y:S01]  /*14710*/  STL [R1+0x2ac], R5 ;  /* 0x0002ac0501007387 */ /* 0x0003e20000100800 */
[----:B------:R-:W-:Y:S01]  /*14720*/  @!P1 IMAD.IADD R243, R243, 0x1, -R168 ;  /* 0x00000001f3f39824 */ /* 0x000fe200078e0aa8 */
[----:B------:R-:W-:Y:S01]  /*14730*/  ISETP.GE.AND P1, PT, R248, RZ, PT ;  /* 0x000000fff800720c */ /* 0x000fe20003f26270 */
[----:B0-----:R-:W-:Y:S01]  /*14740*/  IMAD.HI.U32 R4, R0, R250, RZ ;  /* 0x000000fa00047227 */ /* 0x001fe200078e00ff */
[----:B------:R-:W-:-:S02]  /*14750*/  ISETP.GE.AND P2, PT, R241, RZ, PT ;  /* 0x000000fff100720c */ /* 0x000fc40003f46270 */
[----:B------:R-:W-:Y:S01]  /*14760*/  ISETP.GT.U32.AND P3, PT, R168, R243, PT ;  /* 0x000000f3a800720c */ /* 0x000fe20003f64070 */
[----:B------:R-:W-:Y:S02]  /*14770*/  IMAD.MOV R249, RZ, RZ, -R4 ;  /* 0x000000fffff97224 */ /* 0x000fe400078e0a04 */
[----:B------:R-:W-:Y:S02]  /*14780*/  IMAD.MOV.U32 R4, RZ, RZ, R242 ;  /* 0x000000ffff047224 */ /* 0x000fe400078e00f2 */
[----:B------:R-:W-:-:S04]  /*14790*/  IMAD.HI.U32 R252, R0, R245, RZ ;  /* 0x000000f500fc7227 */ /* 0x000fc800078e00ff */
[----:B------:R-:W-:Y:S01]  /*147a0*/  @!P0 IMAD.MOV R4, RZ, RZ, -R4 ;  /* 0x000000ffff048224 */ /* 0x000fe200078e0a04 */
[C---:B------:R-:W-:Y:S01]  /*147b0*/  ISETP.GT.U32.AND P0, PT, R168.reuse, R246, PT ;  /* 0x000000f6a800720c */ /* 0x040fe20003f04070 */
[----:B------:R-:W-:Y:S02]  /*147c0*/  IMAD R250, R168, R249, R250 ;  /* 0x000000f9a8fa7224 */ /* 0x000fe400078e02fa */
[----:B------:R-:W-:Y:S01]  /*147d0*/  IMAD.MOV R252, RZ, RZ, -R252 ;  /* 0x000000fffffc7224 */ /* 0x000fe200078e0afc */
[----:B------:R0:W-:Y:S01]  /*147e0*/  STL [R1+0x2a4], R4 ;  /* 0x0002a40401007387 */ /* 0x0001e20000100800 */
[----:B------:R-:W-:Y:S02]  /*147f0*/  VIADD R247, R2, 0x56 ;  /* 0x0000005602f77836 */ /* 0x000fe40000000000 */
[----:B------:R-:W-:Y:S02]  /*14800*/  @!P3 IMAD.IADD R243, R243, 0x1, -R168 ;  /* 0x00000001f3f3b824 */ /* 0x000fe400078e0aa8 */
[----:B------:R-:W-:-:S02]  /*14810*/  IMAD R245, R168, R252, R245 ;  /* 0x000000fca8f57224 */ /* 0x000fc400078e02f5 */
[----:B------:R-:W-:Y:S01]  /*14820*/  @!P4 IMAD.IADD R239, R239, 0x1, -R168 ;  /* 0x00000001efefc824 */ /* 0x000fe200078e0aa8 */
[----:B------:R-:W-:Y:S01]  /*14830*/  ISETP.GE.AND P4, PT, R240, RZ, PT ;  /* 0x000000fff000720c */ /* 0x000fe20003f86270 */
[----:B-1----:R-:W-:Y:S01]  /*14840*/  IMAD.MOV.U32 R5, RZ, RZ, R243 ;  /* 0x000000ffff057224 */ /* 0x002fe200078e00f3 */
[C---:B------:R-:W-:Y:S01]  /*14850*/  ISETP.GT.U32.AND P3, PT, R168.reuse, R245, PT ;  /* 0x000000f5a800720c */ /* 0x040fe20003f64070 */
[----:B0-----:R-:W-:Y:S02]  /*14860*/  IMAD.MOV.U32 R4, RZ, RZ, R238 ;  /* 0x000000ffff047224 */ /* 0x001fe400078e00ee */
[----:B------:R-:W-:Y:S02]  /*14870*/  @!P1 IMAD.MOV R5, RZ, RZ, -R5 ;  /* 0x000000ffff059224 */ /* 0x000fe400078e0a05 */
[----:B------:R-:W-:Y:S01]  /*14880*/  @!P6 IMAD.MOV R4, RZ, RZ, -R4 ;  /* 0x000000ffff04e224 */ /* 0x000fe200078e0a04 */
[----:B------:R-:W-:Y:S01]  /*14890*/  ISETP.GT.U32.AND P6, PT, R168, R250, PT ;  /* 0x000000faa800720c */ /* 0x000fe20003fc4070 */
[--C-:B------:R-:W-:Y:S01]  /*148a0*/  @!P0 IMAD.IADD R246, R246, 0x1, -R168.reuse ;  /* 0x00000001f6f68824 */ /* 0x100fe200078e0aa8 */
[----:B------:R-:W-:Y:S01]  /*148b0*/  ISETP.GE.AND P0, PT, R244, RZ, PT ;  /* 0x000000fff400720c */ /* 0x000fe20003f06270 */
[----:B------:R-:W-:Y:S01]  /*148c0*/  VIADD R238, R2, 0x55 ;  /* 0x0000005502ee7836 */ /* 0x000fe20000000000 */
[----:B------:R0:W-:Y:S03]  /*148d0*/  STL [R1+0x29c], R4 ;  /* 0x00029c0401007387 */ /* 0x0001e60000100800 */
[----:B------:R-:W-:Y:S01]  /*148e0*/  @!P3 IMAD.IADD R245, R245, 0x1, -R168 ;  /* 0x00000001f5f5b824 */ /* 0x000fe200078e0aa8 */
[----:B------:R1:W-:Y:S01]  /*148f0*/  STL [R1+0x298], R3 ;  /* 0x0002980301007387 */ /* 0x0003e20000100800 */
[----:B------:R-:W-:-:S03]  /*14900*/  IABS R249, R238 ;  /* 0x000000ee00f97213 */ /* 0x000fc60000000000 */
[----:B------:R-:W-:Y:S01]  /*14910*/  STL [R1+0x288], R5 ;  /* 0x0002880501007387 */ /* 0x000fe20000100800 */
[----:B------:R-:W-:Y:S01]  /*14920*/  @!P6 IMAD.IADD R250, R250, 0x1, -R168 ;  /* 0x00000001fafae824 */ /* 0x000fe200078e0aa8 */
[----:B------:R-:W-:Y:S01]  /*14930*/  ISETP.GT.U32.AND P3, PT, R168, R245, PT ;  /* 0x000000f5a800720c */ /* 0x000fe20003f64070 */
[----:B0-----:R-:W-:Y:S01]  /*14940*/  IMAD.MOV.U32 R4, RZ, RZ, R239 ;  /* 0x000000ffff047224 */ /* 0x001fe200078e00ef */
[----:B------:R-:W-:Y:S01]  /*14950*/  ISETP.GE.AND P6, PT, R247, RZ, PT ;  /* 0x000000fff700720c */ /* 0x000fe20003fc6270 */
[----:B------:R-:W-:Y:S01]  /*14960*/  IMAD.HI.U32 R240, R0, R249, RZ ;  /* 0x000000f900f07227 */ /* 0x000fe200078e00ff */
[----:B-1----:R-:W-:Y:S02]  /*14970*/  IABS R3, R247 ;  /* 0x000000f700037213 */ /* 0x002fe40000000000 */
[----:B------:R-:W-:Y:S01]  /*14980*/  ISETP.GT.U32.AND P1, PT, R168, R250, PT ;  /* 0x000000faa800720c */ /* 0x000fe20003f24070 */
[----:B------:R-:W-:Y:S01]  /*14990*/  @!P5 IMAD.MOV R4, RZ, RZ, -R4 ;  /* 0x000000ffff04d224 */ /* 0x000fe200078e0a04 */
[----:B------:R-:W-:Y:S01]  /*149a0*/  ISETP.GE.AND P5, PT, R238, RZ, PT ;  /* 0x000000ffee00720c */ /* 0x000fe20003fa6270 */
[----:B------:R-:W-:-:S03]  /*149b0*/  IMAD.HI.U32 R241, R0, R3, RZ ;  /* 0x0000000300f17227 */ /* 0x000fc600078e00ff */
[----:B------:R0:W-:Y:S01]  /*149c0*/  STL [R1+0x284], R4 ;  /* 0x0002840401007387 */ /* 0x0001e20000100800 */
[----:B------:R-:W-:Y:S02]  /*149d0*/  IMAD.MOV R241, RZ, RZ, -R241 ;  /* 0x000000fffff17224 */ /* 0x000fe400078e0af1 */
[----:B------:R-:W-:Y:S02]  /*149e0*/  IMAD.MOV R240, RZ, RZ, -R240 ;  /* 0x000000fffff07224 */ /* 0x000fe400078e0af0 */
[----:B------:R-:W-:Y:S02]  /*149f0*/  IMAD R244, R168, R241, R3 ;  /* 0x000000f1a8f47224 */ /* 0x000fe400078e0203 */
[----:B------:R-:W-:Y:S02]  /*14a00*/  @!P1 IMAD.IADD R250, R250, 0x1, -R168 ;  /* 0x00000001fafa9824 */ /* 0x000fe400078e0aa8 */
[----:B------:R-:W-:Y:S02]  /*14a10*/  IMAD R249, R168, R240, R249 ;  /* 0x000000f0a8f97224 */ /* 0x000fe400078e02f9 */
[----:B0-----:R-:W-:-:S02]  /*14a20*/  IMAD.MOV.U32 R4, RZ, RZ, R246 ;  /* 0x000000ffff047224 */ /* 0x001fc400078e00f6 */
[----:B------:R-:W-:Y:S02]  /*14a30*/  VIADD R246, R2, 0x54 ;  /* 0x0000005402f67836 */ /* 0x000fe40000000000 */
[----:B------:R-:W-:Y:S01]  /*14a40*/  @!P2 IMAD.MOV R4, RZ, RZ, -R4 ;  /* 0x000000ffff04a224 */ /* 0x000fe200078e0a04 */
[----:B------:R-:W-:Y:S01]  /*14a50*/  ISETP.GT.U32.AND P2, PT, R168, R244, PT ;  /* 0x000000f4a800720c */ /* 0x000fe20003f44070 */
[----:B------:R-:W-:Y:S01]  /*14a60*/  @!P3 IMAD.IADD R245, R245, 0x1, -R168 ;  /* 0x00000001f5f5b824 */ /* 0x000fe200078e0aa8 */
[----:B------:R-:W-:Y:S01]  /*14a70*/  ISETP.GE.AND P1, PT, R246, RZ, PT ;  /* 0x000000fff600720c */ /* 0x000fe20003f26270 */
[----:B------:R-:W-:Y:S01]  /*14a80*/  VIADD R238, R2, 0x53 ;  /* 0x0000005302ee7836 */ /* 0x000fe20000000000 */
[----:B------:R-:W-:Y:S01]  /*14a90*/  IABS R246, R246 ;  /* 0x000000f600f67213 */ /* 0x000fe20000000000 */
[----:B------:R0:W-:Y:S01]  /*14aa0*/  STL [R1+0x118], R4 ;  /* 0x0001180401007387 */ /* 0x0001e20000100800 */
[----:B------:R-:W-:Y:S01]  /*14ab0*/  ISETP.GT.U32.AND P3, PT, R168, R249, PT ;  /* 0x000000f9a800720c */ /* 0x000fe20003f64070 */
[----:B------:R-:W-:Y:S01]  /*14ac0*/  VIADD R3, R2, 0x52 ;  /* 0x0000005202037836 */ /* 0x000fe20000000000 */
[----:B------:R-:W-:Y:S01]  /*14ad0*/  IABS R242, R238 ;  /* 0x000000ee00f27213 */ /* 0x000fe20000000000 */
[----:B------:R-:W-:-:S03]  /*14ae0*/  IMAD.HI.U32 R240, R0, R246, RZ ;  /* 0x000000f600f07227 */ /* 0x000fc600078e00ff */
[----:B------:R-:W-:Y:S01]  /*14af0*/  IABS R241, R3 ;  /* 0x0000000300f17213 */ /* 0x000fe20000000000 */
[----:B------:R-:W-:Y:S02]  /*14b00*/  @!P2 IMAD.IADD R244, R244, 0x1, -R168 ;  /* 0x00000001f4f4a824 */ /* 0x000fe400078e0aa8 */
[----:B0-----:R-:W-:Y:S02]  /*14b10*/  IMAD.MOV.U32 R4, RZ, RZ, R250 ;  /* 0x000000ffff047224 */ /* 0x001fe400078e00fa */
[----:B------:R-:W-:Y:S01]  /*14b20*/  IMAD.MOV R240, RZ, RZ, -R240 ;  /* 0x000000fffff07224 */ /* 0x000fe200078e0af0 */
[----:B------:R-:W-:Y:S01]  /*14b30*/  ISETP.GT.U32.AND P2, PT, R168, R244, PT ;  /* 0x000000f4a800720c */ /* 0x000fe20003f44070 */
[----:B------:R-:W-:Y:S01]  /*14b40*/  @!P4 IMAD.MOV R4, RZ, RZ, -R4 ;  /* 0x000000ffff04c224 */ /* 0x000fe200078e0a04 */
[----:B------:R-:W-:Y:S01]  /*14b50*/  ISETP.GE.AND P4, PT, R238, RZ, PT ;  /* 0x000000ffee00720c */ /* 0x000fe20003f86270 */
[----:B------:R-:W-:Y:S02]  /*14b60*/  IMAD R246, R168, R240, R246 ;  /* 0x000000f0a8f67224 */ /* 0x000fe400078e02f6 */
[----:B------:R-:W-:Y:S01]  /*14b70*/  @!P3 IMAD.IADD R249, R249, 0x1, -R168 ;  /* 0x00000001f9f9b824 */ /* 0x000fe200078e0aa8 */
[----:B------:R0:W-:Y:S01]  /*14b80*/  STL [R1+0x190], R4 ;  /* 0x0001900401007387 */ /* 0x0001e20000100800 */
[----:B------:R-:W-:-:S03]  /*14b90*/  IMAD.HI.U32 R239, R0, R242, RZ ;  /* 0x000000f200ef7227 */ /* 0x000fc600078e00ff */
[----:B------:R-:W-:Y:S01]  /*14ba0*/  ISETP.GT.U32.AND P3, PT, R168, R249, PT ;  /* 0x000000f9a800720c */ /* 0x000fe20003f64070 */
[----:B------:R-:W-:-:S04]  /*14bb0*/  IMAD.HI.U32 R238, R0, R241, RZ ;  /* 0x000000f100ee7227 */ /* 0x000fc800078e00ff */
[----:B------:R-:W-:Y:S01]  /*14bc0*/  @!P2 IMAD.IADD R244, R244, 0x1, -R168 ;  /* 0x00000001f4f4a824 */ /* 0x000fe200078e0aa8 */
[----:B------:R-:W-:Y:S01]  /*14bd0*/  ISETP.GT.U32.AND P2, PT, R168, R246, PT ;  /* 0x000000f6a800720c */ /* 0x000fe20003f44070 */
[----:B0-----:R-:W-:Y:S02]  /*14be0*/  IMAD.MOV.U32 R4, RZ, RZ, R245 ;  /* 0x000000ffff047224 */ /* 0x001fe400078e00f5 */
[----:B------:R-:W-:Y:S02]  /*14bf0*/  IMAD.MOV R239, RZ, RZ, -R239 ;  /* 0x000000ffffef7224 */ /* 0x000fe400078e0aef */
[----:B------:R-:W-:Y:S01]  /*14c00*/  @!P0 IMAD.MOV R4, RZ, RZ, -R4 ;  /* 0x000000ffff048224 */ /* 0x000fe200078e0a04 */
[----:B------:R-:W-:Y:S01]  /*14c10*/  ISETP.GE.AND P0, PT, R3, RZ, PT ;  /* 0x000000ff0300720c */ /* 0x000fe20003f06270 */
[----:B------:R-:W-:Y:S02]  /*14c20*/  VIADD R3, R2, 0x51 ;  /* 0x0000005102037836 */ /* 0x000fe40000000000 */
[----:B------:R-:W-:Y:S01]  /*14c30*/  IMAD.MOV R238, RZ, RZ, -R238 ;  /* 0x000000ffffee7224 */ /* 0x000fe200078e0aee */
[----:B------:R0:W-:Y:S01]  /*14c40*/  STL [R1+0x280], R4 ;  /* 0x0002800401007387 */ /* 0x0001e20000100800 */
[----:B------:R-:W-:Y:S01]  /*14c50*/  IMAD R242, R168, R239, R242 ;  /* 0x000000efa8f27224 */ /* 0x000fe200078e02f2 */
[----:B------:R-:W-:Y:S01]  /*14c60*/  IABS R240, R3 ;  /* 0x0000000300f07213 */ /* 0x000fe20000000000 */
[----:B------:R-:W-:-:S02]  /*14c70*/  @!P2 IMAD.IADD R246, R246, 0x1, -R168 ;  /* 0x00000001f6f6a824 */ /* 0x000fc400078e0aa8 */
[C---:B------:R-:W-:Y:S02]  /*14c80*/  IMAD R241, R168.reuse, R238, R241 ;  /* 0x000000eea8f17224 */ /* 0x040fe400078e02f1 */
[----:B------:R-:W-:Y:S01]  /*14c90*/  @!P3 IMAD.IADD R249, R249, 0x1, -R168 ;  /* 0x00000001f9f9b824 */ /* 0x000fe200078e0aa8 */
[----:B------:R-:W-:Y:S01]  /*14ca0*/  ISETP.GT.U32.AND P2, PT, R168, R246, PT ;  /* 0x000000f6a800720c */ /* 0x000fe20003f44070 */
[----:B------:R-:W-:Y:S01]  /*14cb0*/  VIADD R239, R2, 0x4f ;  /* 0x0000004f02ef7836 */ /* 0x000fe20000000000 */
[----:B------:R-:W-:Y:S01]  /*14cc0*/  ISETP.GT.U32.AND P3, PT, R168, R242, PT ;  /* 0x000000f2a800720c */ /* 0x000fe20003f64070 */
[----:B0-----:R-:W-:Y:S02]  /*14cd0*/  IMAD.MOV.U32 R4, RZ, RZ, R244 ;  /* 0x000000ffff047224 */ /* 0x001fe400078e00f4 */
[----:B------:R-:W-:Y:S01]  /*14ce0*/  IMAD.HI.U32 R244, R0, R240, RZ ;  /* 0x000000f000f47227 */ /* 0x000fe200078e00ff */
[----:B------:R-:W-:-:S03]  /*14cf0*/  IABS R247, R239 ;  /* 0x000000ef00f77213 */ /* 0x000fc60000000000 */
[----:B------:R-:W-:Y:S01]  /*14d00*/  @!P6 IMAD.MOV R4, RZ, RZ, -R4 ;  /* 0x000000ffff04e224 */ /* 0x000fe200078e0a04 */
[----:B------:R-:W-:Y:S01]  /*14d10*/  ISETP.GT.U32.AND P6, PT, R168, R241, PT ;  /* 0x000000f1a800720c */ /* 0x000fe20003fc4070 */
[----:B------:R-:W-:Y:S02]  /*14d20*/  IMAD.MOV R244, RZ, RZ, -R244 ;  /* 0x000000fffff47224 */ /* 0x000fe400078e0af4 */
[--C-:B------:R-:W-:Y:S01]  /*14d30*/  @!P2 IMAD.IADD R246, R246, 0x1, -R168.reuse ;  /* 0x00000001f6f6a824 */ /* 0x100fe200078e0aa8 */
[----:B------:R0:W-:Y:S01]  /*14d40*/  STL [R1+0x218], R4 ;  /* 0x0002180401007387 */ /* 0x0001e20000100800 */
[----:B------:R-:W-:Y:S02]  /*14d50*/  @!P3 IMAD.IADD R242, R242, 0x1, -R168 ;  /* 0x00000001f2f2b824 */ /* 0x000fe400078e0aa8 */
[C---:B------:R-:W-:Y:S02]  /*14d60*/  VIADD R245, R2.reuse, 0x50 ;  /* 0x0000005002f57836 */ /* 0x040fe40000000000 */
[----:B------:R-:W-:Y:S01]  /*14d70*/  VIADD R238, R2, 0x4e ;  /* 0x0000004e02ee7836 */ /* 0x000fe20000000000 */
[----:B------:R-:W-:-:S02]  /*14d80*/  ISETP.GT.U32.AND P3, PT, R168, R242, PT ;  /* 0x000000f2a800720c */ /* 0x000fc40003f64070 */
[----:B------:R-:W-:Y:S01]  /*14d90*/  IABS R248, R245 ;  /* 0x000000f500f87213 */ /* 0x000fe20000000000 */
[----:B------:R-:W-:Y:S01]  /*14da0*/  @!P6 IMAD.IADD R241, R241, 0x1, -R168 ;  /* 0x00000001f1f1e824 */ /* 0x000fe200078e0aa8 */
[----:B------:R-:W-:Y:S01]  /*14db0*/  IABS R243, R238 ;  /* 0x000000ee00f37213 */ /* 0x000fe20000000000 */
[----:B0-----:R-:W-:Y:S02]  /*14dc0*/  IMAD.MOV.U32 R4, RZ, RZ, R249 ;  /* 0x000000ffff047224 */ /* 0x001fe400078e00f9 */
[----:B------:R-:W-:Y:S01]  /*14dd0*/  IMAD.HI.U32 R249, R0, R248, RZ ;  /* 0x000000f800f97227 */ /* 0x000fe200078e00ff */
[----:B------:R-:W-:-:S03]  /*14de0*/  ISETP.GT.U32.AND P6, PT, R168, R241, PT ;  /* 0x000000f1a800720c */ /* 0x000fc60003fc4070 */
[----:B------:R-:W-:Y:S01]  /*14df0*/  @!P5 IMAD.MOV R4, RZ, RZ, -R4 ;  /* 0x000000ffff04d224 */ /* 0x000fe200078e0a04 */
[----:B------:R-:W-:Y:S01]  /*14e00*/  ISETP.GE.AND P5, PT, R3, RZ, PT ;  /* 0x000000ff0300720c */ /* 0x000fe20003fa6270 */
[----:B------:R-:W-:Y:S02]  /*14e10*/  IMAD R3, R168, R244, R240 ;  /* 0x000000f4a8037224 */ /* 0x000fe400078e02f0 */
[----:B------:R-:W-:Y:S01]  /*14e20*/  IMAD.HI.U32 R240, R0, R247, RZ ;  /* 0x000000f700f07227 */ /* 0x000fe200078e00ff */
[----:B------:R0:W-:Y:S02]  /*14e30*/  STL [R1+0x278], R4 ;  /* 0x0002780401007387 */ /* 0x0001e40000100800 */
[----:B------:R-:W-:Y:S01]  /*14e40*/  ISETP.GT.U32.AND P2, PT, R168, R3, PT ;  /* 0x00000003a800720c */ /* 0x000fe20003f44070 */
[----:B------:R-:W-:Y:S02]  /*14e50*/  IMAD.MOV R240, RZ, RZ, -R240 ;  /* 0x000000fffff07224 */ /* 0x000fe400078e0af0 */
[----:B------:R-:W-:-:S02]  /*14e60*/  IMAD.MOV R249, RZ, RZ, -R249 ;  /* 0x000000fffff97224 */ /* 0x000fc400078e0af9 */
[----:B------:R-:W-:Y:S02]  /*14e70*/  IMAD R247, R168, R240, R247 ;  /* 0x000000f0a8f77224 */ /* 0x000fe400078e02f7 */
[----:B------:R-:W-:Y:S01]  /*14e80*/  @!P3 IMAD.IADD R242, R242, 0x1, -R168 ;  /* 0x00000001f2f2b824 */ /* 0x000fe200078e0aa8 */
[----:B------:R-:W-:Y:S01]  /*14e90*/  ISETP.GE.AND P3, PT, R245, RZ, PT ;  /* 0x000000fff500720c */ /* 0x000fe20003f66270 */
[----:B0-----:R-:W-:Y:S02]  /*14ea0*/  IMAD.MOV.U32 R4, RZ, RZ, R246 ;  /* 0x000000ffff047224 */ /* 0x001fe400078e00f6 */
[C---:B------:R-:W-:Y:S02]  /*14eb0*/  IMAD R245, R168.reuse, R249, R248 ;  /* 0x000000f9a8f57224 */ /* 0x040fe400078e02f8 */
[----:B------:R-:W-:Y:S02]  /*14ec0*/  @!P2 IMAD.IADD R3, R3, 0x1, -R168 ;  /* 0x000000010303a824 */ /* 0x000fe400078e0aa8 */
[----:B------:R-:W-:Y:S01]  /*14ed0*/  @!P1 IMAD.MOV R4, RZ, RZ, -R4 ;  /* 0x000000ffff049224 */ /* 0x000fe200078e0a04 */
[C---:B------:R-:W-:Y:S01]  /*14ee0*/  ISETP.GT.U32.AND P2, PT, R168.reuse, R245, PT ;  /* 0x000000f5a800720c */ /* 0x040fe20003f44070 */
[----:B------:R-:W-:Y:S01]  /*14ef0*/  @!P6 IMAD.IADD R241, R241, 0x1, -R168 ;  /* 0x00000001f1f1e824 */ /* 0x000fe200078e0aa8 */
[----:B------:R-:W-:Y:S01]  /*14f00*/  ISETP.GT.U32.AND P1, PT, R168, R3, PT ;  /* 0x00000003a800720c */ /* 0x000fe20003f24070 */
[----:B------:R-:W-:Y:S01]  /*14f10*/  IMAD.HI.U32 R244, R0, R243, RZ ;  /* 0x000000f300f47227 */ /* 0x000fe200078e00ff */
[----:B------:R-:W-:Y:S01]  /*14f20*/  ISETP.GT.U32.AND P6, PT, R168, R247, PT ;  /* 0x000000f7a800720c */ /* 0x000fe20003fc4070 */
[----:B------:R0:W-:Y:S02]  /*14f30*/  STL [R1+0x250], R4 ;  /* 0x0002500401007387 */ /* 0x0001e40000100800 */
[----:B------:R-:W-:-:S02]  /*14f40*/  IMAD.MOV.U32 R5, RZ, RZ, R242 ;  /* 0x000000ffff057224 */ /* 0x000fc400078e00f2 */
[----:B------:R-:W-:Y:S02]  /*14f50*/  IMAD.MOV R244, RZ, RZ, -R244 ;  /* 0x000000fffff47224 */ /* 0x000fe400078e0af4 */
[----:B------:R-:W-:Y:S01]  /*14f60*/  @!P4 IMAD.MOV R5, RZ, RZ, -R5 ;  /* 0x000000ffff05c224 */ /* 0x000fe200078e0a05 */
[----:B------:R-:W-:Y:S01]  /*14f70*/  ISETP.GE.AND P4, PT, R239, RZ, PT ;  /* 0x000000ffef00720c */ /* 0x000fe20003f86270 */
[----:B------:R-:W-:Y:S02]  /*14f80*/  IMAD R243, R168, R244, R243 ;  /* 0x000000f4a8f37224 */ /* 0x000fe400078e02f3 */
[----:B0-----:R-:W-:Y:S01]  /*14f90*/  IMAD.MOV.U32 R4, RZ, RZ, R241 ;  /* 0x000000ffff047224 */ /* 0x001fe200078e00f1 */
[----:B------:R-:W-:Y:S01]  /*14fa0*/  STL [R1+0x25c], R5 ;  /* 0x00025c0501007387 */ /* 0x000fe20000100800 */
[----:B------:R-:W-:Y:S02]  /*14fb0*/  VIADD R239, R2, 0x4c ;  /* 0x0000004c02ef7836 */ /* 0x000fe40000000000 */
[----:B------:R-:W-:Y:S01]  /*14fc0*/  @!P0 IMAD.MOV R4, RZ, RZ, -R4 ;  /* 0x000000ffff048224 */ /* 0x000fe200078e0a04 */
[----:B------:R-:W-:Y:S01]  /*14fd0*/  ISETP.GT.U32.AND P0, PT, R168, R243, PT ;  /* 0x000000f3a800720c */ /* 0x000fe20003f04070 */
[--C-:B------:R-:W-:Y:S01]  /*14fe0*/  @!P1 IMAD.IADD R3, R3, 0x1, -R168.reuse ;  /* 0x0000000103039824 */ /* 0x100fe200078e0aa8 */
[----:B------:R-:W-:Y:S01]  /*14ff0*/  IABS R242, R239 ;  /* 0x000000ef00f27213 */ /* 0x000fe20000000000 */
[----:B------:R-:W-:Y:S01]  /*15000*/  VIADD R240, R2, 0x4d ;  /* 0x0000004d02f07836 */ /* 0x000fe20000000000 */
[----:B------:R0:W-:Y:S01]  /*15010*/  STL [R1+0x260], R4 ;  /* 0x0002600401007387 */ /* 0x0001e20000100800 */
[--C-:B------:R-:W-:Y:S01]  /*15020*/  @!P6 IMAD.IADD R247, R247, 0x1, -R168.reuse ;  /* 0x00000001f7f7e824 */ /* 0x100fe200078e0aa8 */
[----:B------:R-:W-:Y:S01]  /*15030*/  ISETP.GE.AND P1, PT, R238, RZ, PT ;  /* 0x000000ffee00720c */ /* 0x000fe20003f26270 */
        /* <DEDUP_REMOVED lines=8> */
[----:B------:R-:W-:-:S04]  /*150c0*/  IMAD.HI.U32 R241, R0, R246, RZ ;  /* 0x000000f600f17227 */ /* 0x000fc800078e00ff */
[----:B------:R-:W-:Y:S01]  /*150d0*/  @!P5 IMAD.MOV R4, RZ, RZ, -R4 ;  /* 0x000000ffff04d224 */ /* 0x000fe200078e0a04 */
[C---:B------:R-:W-:Y:S01]  /*150e0*/  ISETP.GT.U32.AND P5, PT, R168.reuse, R247, PT ;  /* 0x000000f7a800720c */ /* 0x040fe20003fa4070 */
[----:B------:R-:W-:Y:S02]  /*150f0*/  IMAD.MOV R240, RZ, RZ, -R240 ;  /* 0x000000fffff07224 */ /* 0x000fe400078e0af0 */
[----:B------:R-:W-:Y:S01]  /*15100*/  IMAD.MOV R241, RZ, RZ, -R241 ;  /* 0x000000fffff17224 */ /* 0x000fe200078e0af1 */
[----:B------:R0:W-:Y:S01]  /*15110*/  STL [R1+0x264], R4 ;  /* 0x0002640401007387 */ /* 0x0001e20000100800 */
[----:B------:R-:W-:Y:S02]  /*15120*/  @!P0 IMAD.IADD R243, R243, 0x1, -R168 ;  /* 0x00000001f3f38824 */ /* 0x000fe400078e0aa8 */
[C---:B------:R-:W-:Y:S02]  /*15130*/  IMAD R242, R168.reuse, R240, R242 ;  /* 0x000000f0a8f27224 */ /* 0x040fe400078e02f2 */
[C---:B------:R-:W-:Y:S01]  /*15140*/  IMAD R246, R168.reuse, R241, R246 ;  /* 0x000000f1a8f67224 */ /* 0x040fe200078e02f6 */
[----:B------:R-:W-:Y:S01]  /*15150*/  ISETP.GT.U32.AND P0, PT, R168, R243, PT ;  /* 0x000000f3a800720c */ /* 0x000fe20003f04070 */
[----:B------:R-:W-:-:S02]  /*15160*/  @!P6 IMAD.IADD R245, R245, 0x1, -R168 ;  /* 0x00000001f5f5e824 */ /* 0x000fc400078e0aa8 */
[--C-:B------:R-:W-:Y:S01]  /*15170*/  @!P5 IMAD.IADD R247, R247, 0x1, -R168.reuse ;  /* 0x00000001f7f7d824 */ /* 0x100fe200078e0aa8 */
[----:B------:R-:W-:Y:S01]  /*15180*/  ISETP.GT.U32.AND P5, PT, R168, R242, PT ;  /* 0x000000f2a800720c */ /* 0x000fe20003fa4070 */
[----:B------:R-:W-:Y:S01]  /*15190*/  VIADD R3, R2, 0x4a ;  /* 0x0000004a02037836 */ /* 0x000fe20000000000 */
[----:B------:R-:W-:Y:S01]  /*151a0*/  ISETP.GT.U32.AND P6, PT, R168, R246, PT ;  /* 0x000000f6a800720c */ /* 0x000fe20003fc4070 */
[----:B------:R-:W-:Y:S02]  /*151b0*/  VIADD R238, R2, 0x4b ;  /* 0x0000004b02ee7836 */ /* 0x000fe40000000000 */
[----:B0-----:R-:W-:Y:S01]  /*151c0*/  IMAD.MOV.U32 R4, RZ, RZ, R245 ;  /* 0x000000ffff047224 */ /* 0x001fe200078e00f5 */
[----:B------:R-:W-:Y:S01]  /*151d0*/  IABS R240, R3 ;  /* 0x0000000300f07213 */ /* 0x000fe20000000000 */
[----:B------:R-:W-:Y:S01]  /*151e0*/  IMAD.MOV.U32 R5, RZ, RZ, R247 ;  /* 0x000000ffff057224 */ /* 0x000fe200078e00f7 */
[----:B------:R-:W-:Y:S01]  /*151f0*/  IABS R241, R238 ;  /* 0x000000ee00f17213 */ /* 0x000fe20000000000 */
[----:B------:R-:W-:Y:S01]  /*15200*/  @!P0 IMAD.IADD R243, R243, 0x1, -R168 ;  /* 0x00000001f3f38824 */ /* 0x000fe200078e0aa8 */
[----:B------:R-:W-:Y:S01]  /*15210*/  ISETP.GE.AND P0, PT, R239, RZ, PT ;  /* 0x000000ffef00720c */ /* 0x000fe20003f06270 */
[----:B------:R-:W-:-:S02]  /*15220*/  IMAD.MOV.U32 R239, RZ, RZ, R248 ;  /* 0x000000ffffef7224 */ /* 0x000fc400078e00f8 */
[----:B------:R-:W-:Y:S02]  /*15230*/  @!P5 IMAD.IADD R242, R242, 0x1, -R168 ;  /* 0x00000001f2f2d824 */ /* 0x000fe400078e0aa8 */
[----:B------:R-:W-:-:S04]  /*15240*/  IMAD.HI.U32 R249, R0, R240, RZ ;  /* 0x000000f000f97227 */ /* 0x000fc800078e00ff */
[----:B------:R-:W-:Y:S01]  /*15250*/  @!P6 IMAD.IADD R246, R246, 0x1, -R168 ;  /* 0x00000001f6f6e824 */ /* 0x000fe200078e0aa8 */
[----:B------:R-:W-:Y:S01]  /*15260*/  ISETP.GE.AND P6, PT, R238, RZ, PT ;  /* 0x000000ffee00720c */ /* 0x000fe20003fc6270 */
[----:B------:R-:W-:Y:S01]  /*15270*/  @!P3 IMAD.MOV R4, RZ, RZ, -R4 ;  /* 0x000000ffff04b224 */ /* 0x000fe200078e0a04 */
[----:B------:R-:W-:Y:S01]  /*15280*/  ISETP.GT.U32.AND P3, PT, R168, R242, PT ;  /* 0x000000f2a800720c */ /* 0x000fe20003f64070 */
[----:B------:R-:W-:Y:S01]  /*15290*/  IMAD.HI.U32 R238, R0, R239, RZ ;  /* 0x000000ef00ee7227 */ /* 0x000fe200078e00ff */
[----:B------:R-:W-:Y:S02]  /*152a0*/  ISETP.GT.U32.AND P5, PT, R168, R246, PT ;  /* 0x000000f6a800720c */ /* 0x000fe40003fa4070 */
[----:B------:R0:W-:Y:S01]  /*152b0*/  STL [R1+0x254], R4 ;  /* 0x0002540401007387 */ /* 0x0001e20000100800 */
[----:B------:R-:W-:Y:S02]  /*152c0*/  IMAD.MOV R245, RZ, RZ, -R249 ;  /* 0x000000fffff57224 */ /* 0x000fe400078e0af9 */
[----:B------:R-:W-:-:S02]  /*152d0*/  IMAD.MOV R238, RZ, RZ, -R238 ;  /* 0x000000ffffee7224 */ /* 0x000fc400078e0aee */
[C---:B------:R-:W-:Y:S02]  /*152e0*/  IMAD R240, R168.reuse, R245, R240 ;  /* 0x000000f5a8f07224 */ /* 0x040fe400078e02f0 */
[----:B------:R-:W-:Y:S02]  /*152f0*/  IMAD R239, R168, R238, R239 ;  /* 0x000000eea8ef7224 */ /* 0x000fe400078e02ef */
[----:B------:R-:W-:-:S04]  /*15300*/  IMAD.HI.U32 R248, R0, R241, RZ ;  /* 0x000000f100f87227 */ /* 0x000fc800078e00ff */
[----:B0-----:R-:W-:Y:S02]  /*15310*/  IMAD.MOV.U32 R4, RZ, RZ, R243 ;  /* 0x000000ffff047224 */ /* 0x001fe400078e00f3 */
[----:B------:R-:W-:Y:S01]  /*15320*/  @!P3 IMAD.IADD R242, R242, 0x1, -R168 ;  /* 0x00000001f2f2b824 */ /* 0x000fe200078e0aa8 */
[C---:B------:R-:W-:Y:S01]  /*15330*/  ISETP.GT.U32.AND P3, PT, R168.reuse, R239, PT ;  /* 0x000000efa800720c */ /* 0x040fe20003f64070 */
[----:B------:R-:W-:Y:S01]  /*15340*/  @!P1 IMAD.MOV R4, RZ, RZ, -R4 ;  /* 0x000000ffff049224 */ /* 0x000fe200078e0a04 */
[----:B------:R-:W-:Y:S01]  /*15350*/  ISETP.GT.U32.AND P1, PT, R168, R240, PT ;  /* 0x000000f0a800720c */ /* 0x000fe20003f24070 */
[----:B------:R-:W-:Y:S02]  /*15360*/  IMAD.MOV R248, RZ, RZ, -R248 ;  /* 0x000000fffff87224 */ /* 0x000fe400078e0af8 */
[----:B------:R-:W-:Y:S02]  /*15370*/  VIADD R243, R2, 0x47 ;  /* 0x0000004702f37836 */ /* 0x000fe40000000000 */
[----:B------:R-:W-:-:S02]  /*15380*/  IMAD R241, R168, R248, R241 ;  /* 0x000000f8a8f17224 */ /* 0x000fc400078e02f1 */
[--C-:B------:R-:W-:Y:S01]  /*15390*/  @!P5 IMAD.IADD R246, R246, 0x1, -R168.reuse ;  /* 0x00000001f6f6d824 */ /* 0x100fe200078e0aa8 */
[----:B------:R-:W-:Y:S01]  /*153a0*/  ISETP.GE.AND P5, PT, R3, RZ, PT ;  /* 0x000000ff0300720c */ /* 0x000fe20003fa6270 */
[----:B------:R-:W-:Y:S01]  /*153b0*/  @!P4 IMAD.MOV R5, RZ, RZ, -R5 ;  /* 0x000000ffff05c224 */ /* 0x000fe200078e0a05 */
[----:B------:R-:W-:Y:S01]  /*153c0*/  IABS R3, R243 ;  /* 0x000000f300037213 */ /* 0x000fe20000000000 */
[--C-:B------:R-:W-:Y:S01]  /*153d0*/  @!P3 IMAD.IADD R239, R239, 0x1, -R168.reuse ;  /* 0x00000001efefb824 */ /* 0x100fe200078e0aa8 */
[----:B------:R-:W-:Y:S01]  /*153e0*/  ISETP.GT.U32.AND P4, PT, R168, R241, PT ;  /* 0x000000f1a800720c */ /* 0x000fe20003f84070 */
[----:B------:R-:W-:Y:S01]  /*153f0*/  @!P1 IMAD.IADD R240, R240, 0x1, -R168 ;  /* 0x00000001f0f09824 */ /* 0x000fe200078e0aa8 */
[----:B------:R-:W-:Y:S01]  /*15400*/  STL [R1+0x238], R5 ;  /* 0x0002380501007387 */ /* 0x000fe20000100800 */
[----:B------:R-:W-:-:S03]  /*15410*/  IMAD.HI.U32 R247, R0, R3, RZ ;  /* 0x0000000300f77227 */ /* 0x000fc600078e00ff */
[----:B------:R-:W-:Y:S01]  /*15420*/  ISETP.GT.U32.AND P3, PT, R168, R240, PT ;  /* 0x000000f0a800720c */ /* 0x000fe20003f64070 */
[----:B------:R-:W-:Y:S01]  /*15430*/  VIADD R249, R2, 0x48 ;  /* 0x0000004802f97836 */ /* 0x000fe20000000000 */
[----:B------:R0:W-:Y:S01]  /*15440*/  STL [R1+0x240], R4 ;  /* 0x0002400401007387 */ /* 0x0001e20000100800 */
[----:B------:R-:W-:-:S03]  /*15450*/  IMAD.MOV R247, RZ, RZ, -R247 ;  /* 0x000000fffff77224 */ /* 0x000fc600078e0af7 */
[----:B------:R-:W-:Y:S01]  /*15460*/  IABS R238, R249 ;  /* 0x000000f900ee7213 */ /* 0x000fe20000000000 */
[----:B------:R-:W-:Y:S02]  /*15470*/  IMAD R3, R168, R247, R3 ;  /* 0x000000f7a8037224 */ /* 0x000fe400078e0203 */
[----:B------:R-:W-:Y:S01]  /*15480*/  @!P4 IMAD.IADD R241, R241, 0x1, -R168 ;  /* 0x00000001f1f1c824 */ /* 0x000fe200078e0aa8 */
[----:B------:R-:W-:Y:S01]  /*15490*/  ISETP.GE.AND P4, PT, R244, RZ, PT ;  /* 0x000000fff400720c */ /* 0x000fe20003f86270 */
[----:B------:R-:W-:-:S03]  /*154a0*/  IMAD.HI.U32 R245, R0, R238, RZ ;  /* 0x000000ee00f57227 */ /* 0x000fc600078e00ff */
[----:B------:R-:W-:Y:S01]  /*154b0*/  ISETP.GT.U32.AND P1, PT, R168, R241, PT ;  /* 0x000000f1a800720c */ /* 0x000fe20003f24070 */
[----:B0-----:R-:W-:Y:S02]  /*154c0*/  IMAD.MOV.U32 R4, RZ, RZ, R246 ;  /* 0x000000ffff047224 */ /* 0x001fe400078e00f6 */
[----:B------:R-:W-:Y:S01]  /*154d0*/  @!P3 IMAD.IADD R240, R240, 0x1, -R168 ;  /* 0x00000001f0f0b824 */ /* 0x000fe200078e0aa8 */
[C---:B------:R-:W-:Y:S01]  /*154e0*/  ISETP.GT.U32.AND P3, PT, R168.reuse, R3, PT ;  /* 0x00000003a800720c */ /* 0x040fe20003f64070 */
[----:B------:R-:W-:Y:S01]  /*154f0*/  @!P2 IMAD.MOV R4, RZ, RZ, -R4 ;  /* 0x000000ffff04a224 */ /* 0x000fe200078e0a04 */
[----:B------:R-:W-:Y:S01]  /*15500*/  ISETP.GT.U32.AND P2, PT, R168, R239, PT ;  /* 0x000000efa800720c */ /* 0x000fe20003f44070 */
[C---:B------:R-:W-:Y:S02]  /*15510*/  VIADD R244, R2.reuse, 0x46 ;  /* 0x0000004602f47836 */ /* 0x040fe40000000000 */
[----:B------:R-:W-:Y:S01]  /*15520*/  IMAD.MOV R245, RZ, RZ, -R245 ;  /* 0x000000fffff57224 */ /* 0x000fe200078e0af5 */
[----:B------:R0:W-:Y:S01]  /*15530*/  STL [R1+0x244], R4 ;  /* 0x0002440401007387 */ /* 0x0001e20000100800 */
[----:B------:R-:W-:Y:S01]  /*15540*/  VIADD R247, R2, 0x44 ;  /* 0x0000004402f77836 */ /* 0x000fe20000000000 */
[----:B------:R-:W-:Y:S01]  /*15550*/  IABS R246, R244 ;  /* 0x000000f400f67213 */ /* 0x000fe20000000000 */
[----:B------:R-:W-:-:S02]  /*15560*/  IMAD R238, R168, R245, R238 ;  /* 0x000000f5a8ee7224 */ /* 0x000fc400078e02ee */
[----:B------:R-:W-:Y:S02]  /*15570*/  VIADD R245, R2, 0x45 ;  /* 0x0000004502f57836 */ /* 0x000fe40000000000 */
[----:B------:R-:W-:-:S03]  /*15580*/  IMAD.HI.U32 R250, R0, R246, RZ ;  /* 0x000000f600fa7227 */ /* 0x000fc600078e00ff */
[----:B------:R-:W-:Y:S01]  /*15590*/  IABS R248, R245 ;  /* 0x000000f500f87213 */ /* 0x000fe20000000000 */
[----:B0-----:R-:W-:Y:S02]  /*155a0*/  IMAD.MOV.U32 R4, RZ, RZ, R242 ;  /* 0x000000ffff047224 */ /* 0x001fe400078e00f2 */
[--C-:B------:R-:W-:Y:S02]  /*155b0*/  @!P3 IMAD.IADD R3, R3, 0x1, -R168.reuse ;  /* 0x000000010303b824 */ /* 0x100fe400078e0aa8 */
[--C-:B------:R-:W-:Y:S01]  /*155c0*/  @!P1 IMAD.IADD R241, R241, 0x1, -R168.reuse ;  /* 0x00000001f1f19824 */ /* 0x100fe200078e0aa8 */
[C---:B------:R-:W-:Y:S01]  /*155d0*/  ISETP.GT.U32.AND P1, PT, R168.reuse, R238, PT ;  /* 0x000000eea800720c */ /* 0x040fe20003f24070 */
[----:B------:R-:W-:Y:S01]  /*155e0*/  @!P2 IMAD.IADD R239, R239, 0x1, -R168 ;  /* 0x00000001efefa824 */ /* 0x000fe200078e0aa8 */
[----:B------:R-:W-:Y:S01]  /*155f0*/  ISETP.GE.AND P2, PT, R249, RZ, PT ;  /* 0x000000fff900720c */ /* 0x000fe20003f46270 */
[----:B------:R-:W-:Y:S01]  /*15600*/  IMAD.MOV R249, RZ, RZ, -R250 ;  /* 0x000000fffff97224 */ /* 0x000fe200078e0afa */
[----:B------:R-:W-:Y:S01]  /*15610*/  IABS R250, R247 ;  /* 0x000000f700fa7213 */ /* 0x000fe20000000000 */
[----:B------:R-:W-:Y:S01]  /*15620*/  @!P0 IMAD.MOV R4, RZ, RZ, -R4 ;  /* 0x000000ffff048224 */ /* 0x000fe200078e0a04 */
[----:B------:R-:W-:Y:S01]  /*15630*/  ISETP.GT.U32.AND P0, PT, R168, R3, PT ;  /* 0x00000003a800720c */ /* 0x000fe20003f04070 */
[----:B------:R-:W-:-:S03]  /*15640*/  IMAD.HI.U32 R251, R0, R248, RZ ;  /* 0x000000f800fb7227 */ /* 0x000fc600078e00ff */
[----:B------:R0:W-:Y:S01]  /*15650*/  STL [R1+0x230], R4 ;  /* 0x0002300401007387 */ /* 0x0001e20000100800 */
[C---:B------:R-:W-:Y:S02]  /*15660*/  IMAD R246, R168.reuse, R249, R246 ;  /* 0x000000f9a8f67224 */ /* 0x040fe400078e02f6 */
[----:B------:R-:W-:Y:S02]  /*15670*/  IMAD.MOV.U32 R6, RZ, RZ, R241 ;  /* 0x000000ffff067224 */ /* 0x000fe400078e00f1 */
[----:B------:R-:W-:Y:S02]  /*15680*/  IMAD.MOV R251, RZ, RZ, -R251 ;  /* 0x000000fffffb7224 */ /* 0x000fe400078e0afb */
[----:B------:R-:W-:Y:S01]  /*15690*/  @!P6 IMAD.MOV R6, RZ, RZ, -R6 ;  /* 0x000000ffff06e224 */ /* 0x000fe200078e0a06 */
[C---:B------:R-:W-:Y:S01]  /*156a0*/  ISETP.GT.U32.AND P6, PT, R168.reuse, R246, PT ;  /* 0x000000f6a800720c */ /* 0x040fe20003fc4070 */
[----:B------:R-:W-:Y:S02]  /*156b0*/  IMAD R248, R168, R251, R248 ;  /* 0x000000fba8f87224 */ /* 0x000fe400078e02f8 */
[----:B------:R-:W-:Y:S01]  /*156c0*/  @!P1 IMAD.IADD R238, R238, 0x1, -R168 ;  /* 0x00000001eeee9824 */ /* 0x000fe200078e0aa8 */
[----:B------:R-:W-:Y:S01]  /*156d0*/  ISETP.GE.AND P1, PT, R243, RZ, PT ;  /* 0x000000fff300720c */ /* 0x000fe20003f26270 */
[----:B------:R-:W-:Y:S01]  /*156e0*/  IMAD.MOV.U32 R5, RZ, RZ, R240 ;  /* 0x000000ffff057224 */ /* 0x000fe200078e00f0 */
[----:B------:R-:W-:Y:S01]  /*156f0*/  STL [R1+0x228], R6 ;  /* 0x0002280601007387 */ /* 0x000fe20000100800 */
[----:B0-----:R-:W-:Y:S01]  /*15700*/  IMAD.MOV.U32 R4, RZ, RZ, R239 ;  /* 0x000000ffff047224 */ /* 0x001fe200078e00ef */
[C---:B------:R-:W-:Y:S01]  /*15710*/  ISETP.GT.U32.AND P3, PT, R168.reuse, R238, PT ;  /* 0x000000eea800720c */ /* 0x040fe20003f64070 */
[----:B------:R-:W-:Y:S01]  /*15720*/  @!P0 IMAD.IADD R3, R3, 0x1, -R168 ;  /* 0x0000000103038824 */ /* 0x000fe200078e0aa8 */
[----:B------:R-:W-:Y:S01]  /*15730*/  ISETP.GT.U32.AND P0, PT, R168, R248, PT ;  /* 0x000000f8a800720c */ /* 0x000fe20003f04070 */
[----:B------:R-:W-:-:S04]  /*15740*/  IMAD.HI.U32 R240, R0, R250, RZ ;  /* 0x000000fa00f07227 */ /* 0x000fc800078e00ff */
[----:B------:R-:W-:Y:S01]  /*15750*/  @!P5 IMAD.MOV R5, RZ, RZ, -R5 ;  /* 0x000000ffff05d224 */ /* 0x000fe200078e0a05 */
[----:B------:R-:W-:Y:S01]  /*15760*/  ISETP.GE.AND P5, PT, R244, RZ, PT ;  /* 0x000000fff400720c */ /* 0x000fe20003fa6270 */
[----:B------:R-:W-:Y:S01]  /*15770*/  @!P4 IMAD.MOV R4, RZ, RZ, -R4 ;  /* 0x000000ffff04c224 */ /* 0x000fe200078e0a04 */
[----:B------:R-:W-:Y:S01]  /*15780*/  ISETP.GE.AND P4, PT, R245, RZ, PT ;  /* 0x000000fff500720c */ /* 0x000fe20003f86270 */
[----:B------:R-:W-:Y:S01]  /*15790*/  IMAD.MOV R240, RZ, RZ, -R240 ;  /* 0x000000fffff07224 */ /* 0x000fe200078e0af0 */
[----:B------:R0:W-:Y:S01]  /*157a0*/  STL [R1+0x224], R5 ;  /* 0x0002240501007387 */ /* 0x0001e20000100800 */
[----:B------:R-:W-:Y:S02]  /*157b0*/  @!P6 IMAD.IADD R246, R246, 0x1, -R168 ;  /* 0x00000001f6f6e824 */ /* 0x000fe400078e0aa8 */
[----:B------:R-:W-:Y:S01]  /*157c0*/  VIADD R239, R2, 0x43 ;  /* 0x0000004302ef7836 */ /* 0x000fe20000000000 */
[----:B------:R1:W-:Y:S01]  /*157d0*/  STL [R1+0x220], R4 ;  /* 0x0002200401007387 */ /* 0x0003e20000100800 */
[C---:B------:R-:W-:Y:S01]  /*157e0*/  IMAD R240, R168.reuse, R240, R250 ;  /* 0x000000f0a8f07224 */ /* 0x040fe200078e02fa */
[----:B------:R-:W-:Y:S01]  /*157f0*/  ISETP.GT.U32.AND P6, PT, R168, R246, PT ;  /* 0x000000f6a800720c */ /* 0x000fe20003fc4070 */
[--C-:B------:R-:W-:Y:S01]  /*15800*/  @!P0 IMAD.IADD R248, R248, 0x1, -R168.reuse ;  /* 0x00000001f8f88824 */ /* 0x100fe200078e0aa8 */
[----:B------:R-:W-:Y:S01]  /*15810*/  IABS R243, R239 ;  /* 0x000000ef00f37213 */ /* 0x000fe20000000000 */
[----:B------:R-:W-:Y:S01]  /*15820*/  @!P3 IMAD.IADD R238, R238, 0x1, -R168 ;  /* 0x00000001eeeeb824 */ /* 0x000fe200078e0aa8 */
[----:B------:R-:W-:Y:S01]  /*15830*/  ISETP.GE.AND P3, PT, R247, RZ, PT ;  /* 0x000000fff700720c */ /* 0x000fe20003f66270 */
[----:B------:R-:W-:Y:S01]  /*15840*/  VIADD R244, R2, 0x41 ;  /* 0x0000004102f47836 */ /* 0x000fe20000000000 */
[----:B------:R-:W-:Y:S01]  /*15850*/  ISETP.GT.U32.AND P0, PT, R168, R248, PT ;  /* 0x000000f8a800720c */ /* 0x000fe20003f04070 */
[----:B0-----:R-:W-:-:S02]  /*15860*/  IMAD.MOV.U32 R5, RZ, RZ, R238 ;  /* 0x000000ffff057224 */ /* 0x001fc400078e00ee */
[----:B-1----:R-:W-:Y:S01]  /*15870*/  IMAD.MOV.U32 R4, RZ, RZ, R3 ;  /* 0x000000ffff047224 */ /* 0x002fe200078e0003 */
[----:B------:R-:W-:Y:S01]  /*15880*/  IABS R241, R244 ;  /* 0x000000f400f17213 */ /* 0x000fe20000000000 */
[----:B------:R-:W-:-:S04]  /*15890*/  IMAD.HI.U32 R3, R0, R243, RZ ;  /* 0x000000f300037227 */ /* 0x000fc800078e00ff */
[----:B------:R-:W-:Y:S01]  /*158a0*/  @!P1 IMAD.MOV R4, RZ, RZ, -R4 ;  /* 0x000000ffff049224 */ /* 0x000fe200078e0a04 */
[----:B------:R-:W-:Y:S01]  /*158b0*/  ISETP.GT.U32.AND P1, PT, R168, R240, PT ;  /* 0x000000f0a800720c */ /* 0x000fe20003f24070 */
[----:B------:R-:W-:Y:S01]  /*158c0*/  @!P2 IMAD.MOV R5, RZ, RZ, -R5 ;  /* 0x000000ffff05a224 */ /* 0x000fe200078e0a05 */
[----:B------:R-:W-:Y:S01]  /*158d0*/  ISETP.GE.AND P2, PT, R239, RZ, PT ;  /* 0x000000ffef00720c */ /* 0x000fe20003f46270 */
[----:B------:R-:W-:Y:S02]  /*158e0*/  VIADD R238, R2, 0x42 ;  /* 0x0000004202ee7836 */ /* 0x000fe40000000000 */
[----:B------:R-:W-:Y:S01]  /*158f0*/  IMAD.MOV R3, RZ, RZ, -R3 ;  /* 0x000000ffff037224 */ /* 0x000fe200078e0a03 */
[----:B------:R-:W-:Y:S01]  /*15900*/  STL [R1+0x1dc], R5 ;  /* 0x0001dc0501007387 */ /* 0x000fe20000100800 */
[--C-:B------:R-:W-:Y:S01]  /*15910*/  @!P6 IMAD.IADD R246, R246, 0x1, -R168.reuse ;  /* 0x00000001f6f6e824 */ /* 0x100fe200078e0aa8 */
[----:B------:R-:W-:Y:S01]  /*15920*/  IABS R239, R238 ;  /* 0x000000ee00ef7213 */ /* 0x000fe20000000000 */
[----:B------:R-:W-:Y:S01]  /*15930*/  IMAD R243, R168, R3, R243 ;  /* 0x00000003a8f37224 */ /* 0x000fe200078e02f3 */
[----:B------:R0:W-:Y:S01]  /*15940*/  STL [R1+0x19c], R4 ;  /* 0x00019c0401007387 */ /* 0x0001e20000100800 */
[--C-:B------:R-:W-:Y:S01]  /*15950*/  @!P0 IMAD.IADD R248, R248, 0x1, -R168.reuse ;  /* 0x00000001f8f88824 */ /* 0x100fe200078e0aa8 */
[----:B------:R-:W-:Y:S01]  /*15960*/  ISETP.GE.AND P6, PT, R238, RZ, PT ;  /* 0x000000ffee00720c */ /* 0x000fe20003fc6270 */
[----:B------:R-:W-:Y:S01]  /*15970*/  @!P1 IMAD.IADD R240, R240, 0x1, -R168 ;  /* 0x00000001f0f09824 */ /* 0x000fe200078e0aa8 */
[----:B------:R-:W-:Y:S01]  /*15980*/  ISETP.GT.U32.AND P0, PT, R168, R243, PT ;  /* 0x000000f3a800720c */ /* 0x000fe20003f04070 */
[----:B------:R-:W-:-:S03]  /*15990*/  IMAD.HI.U32 R242, R0, R239, RZ ;  /* 0x000000ef00f27227 */ /* 0x000fc600078e00ff */
[----:B------:R-:W-:Y:S01]  /*159a0*/  ISETP.GT.U32.AND P1, PT, R168, R240, PT ;  /* 0x000000f0a800720c */ /* 0x000fe20003f24070 */
[----:B------:R-:W-:Y:S02]  /*159b0*/  IMAD.MOV R242, RZ, RZ, -R242 ;  /* 0x000000fffff27224 */ /* 0x000fe400078e0af2 */
[----:B0-----:R-:W-:Y:S02]  /*159c0*/  IMAD.MOV.U32 R4, RZ, RZ, R246 ;  /* 0x000000ffff047224 */ /* 0x001fe400078e00f6 */
[----:B------:R-:W-:Y:S02]  /*159d0*/  VIADD R238, R2, 0x40 ;  /* 0x0000004002ee7836 */ /* 0x000fe40000000000 */
[----:B------:R-:W-:Y:S01]  /*159e0*/  @!P5 IMAD.MOV R4, RZ, RZ, -R4 ;  /* 0x000000ffff04d224 */ /* 0x000fe200078e0a04 */
[----:B------:R-:W-:Y:S01]  /*159f0*/  ISETP.GE.AND P5, PT, R244, RZ, PT ;  /* 0x000000fff400720c */ /* 0x000fe20003fa6270 */
[----:B------:R-:W-:Y:S01]  /*15a00*/  IMAD.HI.U32 R245, R0, R241, RZ ;  /* 0x000000f100f57227 */ /* 0x000fe200078e00ff */
[----:B------:R-:W-:-:S02]  /*15a10*/  IABS R3, R238 ;  /* 0x000000ee00037213 */ /* 0x000fc40000000000 */
[----:B------:R0:W-:Y:S01]  /*15a20*/  STL [R1+0x1a0], R4 ;  /* 0x0001a00401007387 */ /* 0x0001e20000100800 */
[----:B------:R-:W-:Y:S02]  /*15a30*/  IMAD R239, R168, R242, R239 ;  /* 0x000000f2a8ef7224 */ /* 0x000fe400078e02ef */
[----:B------:R-:W-:Y:S02]  /*15a40*/  IMAD.MOV R245, RZ, RZ, -R245 ;  /* 0x000000fffff57224 */ /* 0x000fe400078e0af5 */
[--C-:B------:R-:W-:Y:S01]  /*15a50*/  @!P1 IMAD.IADD R240, R240, 0x1, -R168.reuse ;  /* 0x00000001f0f09824 */ /* 0x100fe200078e0aa8 */
[----:B------:R-:W-:Y:S01]  /*15a60*/  ISETP.GT.U32.AND P1, PT, R168, R239, PT ;  /* 0x000000efa800720c */ /* 0x000fe20003f24070 */
[----:B------:R-:W-:Y:S02]  /*15a70*/  @!P0 IMAD.IADD R243, R243, 0x1, -R168 ;  /* 0x00000001f3f38824 */ /* 0x000fe400078e0aa8 */
[----:B------:R-:W-:Y:S02]  /*15a80*/  VIADD R249, R2, 0x31 ;  /* 0x0000003102f97836 */ /* 0x000fe40000000000 */
[----:B0-----:R-:W-:Y:S01]  /*15a90*/  IMAD.MOV.U32 R4, RZ, RZ, R248 ;  /* 0x000000ffff047224 */ /* 0x001fe200078e00f8 */
[----:B------:R-:W-:Y:S01]  /*15aa0*/  ISETP.GT.U32.AND P0, PT, R168, R243, PT ;  /* 0x000000f3a800720c */ /* 0x000fe20003f04070 */
[----:B------:R-:W-:-:S02]  /*15ab0*/  VIADD R6, R2, 0x14 ;  /* 0x0000001402067836 */ /* 0x000fc40000000000 */
[----:B------:R-:W-:Y:S01]  /*15ac0*/  @!P4 IMAD.MOV R4, RZ, RZ, -R4 ;  /* 0x000000ffff04c224 */ /* 0x000fe200078e0a04 */
[----:B------:R-:W-:Y:S01]  /*15ad0*/  ISETP.GE.AND P4, PT, R238, RZ, PT ;  /* 0x000000ffee00720c */ /* 0x000fe20003f86270 */
[----:B------:R-:W-:Y:S02]  /*15ae0*/  IMAD R238, R168, R245, R241 ;  /* 0x000000f5a8ee7224 */ /* 0x000fe400078e02f1 */
[----:B------:R-:W-:Y:S01]  /*15af0*/  IMAD.HI.U32 R241, R0, R3, RZ ;  /* 0x0000000300f17227 */ /* 0x000fe200078e00ff */
[----:B------:R0:W-:Y:S03]  /*15b00*/  STL [R1+0x200], R4 ;  /* 0x0002000401007387 */ /* 0x0001e60000100800 */
[----:B------:R-:W-:Y:S02]  /*15b10*/  @!P1 IMAD.IADD R239, R239, 0x1, -R168 ;  /* 0x00000001efef9824 */ /* 0x000fe400078e0aa8 */
[----:B------:R-:W-:-:S02]  /*15b20*/  VIADD R245, R2, 0x3f ;  /* 0x0000003f02f57836 */ /* 0x000fc40000000000 */
[----:B------:R-:W-:Y:S01]  /*15b30*/  @!P0 IMAD.IADD R243, R243, 0x1, -R168 ;  /* 0x00000001f3f38824 */ /* 0x000fe200078e0aa8 */
[C---:B------:R-:W-:Y:S01]  /*15b40*/  ISETP.GT.U32.AND P1, PT, R168.reuse, R239, PT ;  /* 0x000000efa800720c */ /* 0x040fe20003f24070 */
[----:B0-----:R-:W-:Y:S01]  /*15b50*/  IMAD.MOV.U32 R4, RZ, RZ, R240 ;  /* 0x000000ffff047224 */ /* 0x001fe200078e00f0 */
[----:B------:R-:W-:Y:S01]  /*15b60*/  IABS R242, R245 ;  /* 0x000000f500f27213 */ /* 0x000fe20000000000 */
[----:B------:R-:W-:Y:S02]  /*15b70*/  IMAD.MOV R240, RZ, RZ, -R241 ;  /* 0x000000fffff07224 */ /* 0x000fe400078e0af1 */
        /* <DEDUP_REMOVED lines=8> */
[----:B------:R-:W-:Y:S02]  /*15c00*/  IMAD.MOV R244, RZ, RZ, -R244 ;  /* 0x000000fffff47224 */ /* 0x000fe400078e0af4 */
[--C-:B------:R-:W-:Y:S01]  /*15c10*/  @!P1 IMAD.IADD R239, R239, 0x1, -R168.reuse ;  /* 0x00000001efef9824 */ /* 0x100fe200078e0aa8 */
[----:B------:R-:W-:Y:S01]  /*15c20*/  ISETP.GE.AND P1, PT, R241, RZ, PT ;  /* 0x000000fff100720c */ /* 0x000fe20003f26270 */
[----:B------:R-:W-:Y:S02]  /*15c30*/  @!P3 IMAD.IADD R238, R238, 0x1, -R168 ;  /* 0x00000001eeeeb824 */ /* 0x000fe400078e0aa8 */
[----:B0-----:R-:W-:Y:S02]  /*15c40*/  IMAD.MOV.U32 R4, RZ, RZ, R243 ;  /* 0x000000ffff047224 */ /* 0x001fe400078e00f3 */
[----:B------:R-:W-:Y:S01]  /*15c50*/  IMAD.HI.U32 R243, R0, R247, RZ ;  /* 0x000000f700f37227 */ /* 0x000fe200078e00ff */
[----:B------:R-:W-:-:S03]  /*15c60*/  ISETP.GT.U32.AND P3, PT, R168, R238, PT ;  /* 0x000000eea800720c */ /* 0x000fc60003f64070 */
[----:B------:R-:W-:Y:S02]  /*15c70*/  IMAD.MOV R243, RZ, RZ, -R243 ;  /* 0x000000fffff37224 */ /* 0x000fe400078e0af3 */
[----:B------:R-:W-:Y:S02]  /*15c80*/  @!P0 IMAD.IADD R240, R240, 0x1, -R168 ;  /* 0x00000001f0f08824 */ /* 0x000fe400078e0aa8 */
[----:B------:R-:W-:Y:S02]  /*15c90*/  VIADD R3, R2, 0x3d ;  /* 0x0000003d02037836 */ /* 0x000fe40000000000 */
[C---:B------:R-:W-:Y:S01]  /*15ca0*/  IMAD R242, R168.reuse, R244, R242 ;  /* 0x000000f4a8f27224 */ /* 0x040fe200078e02f2 */
[C---:B------:R-:W-:Y:S01]  /*15cb0*/  ISETP.GT.U32.AND P0, PT, R168.reuse, R240, PT ;  /* 0x000000f0a800720c */ /* 0x040fe20003f04070 */
[----:B------:R-:W-:Y:S01]  /*15cc0*/  IMAD R247, R168, R243, R247 ;  /* 0x000000f3a8f77224 */ /* 0x000fe200078e02f7 */
[----:B------:R-:W-:Y:S01]  /*15cd0*/  IABS R246, R3 ;  /* 0x0000000300f67213 */ /* 0x000fe20000000000 */
[----:B------:R-:W-:-:S02]  /*15ce0*/  IMAD.MOV.U32 R5, RZ, RZ, R239 ;  /* 0x000000ffff057224 */ /* 0x000fc400078e00ef */
[----:B------:R-:W-:Y:S01]  /*15cf0*/  @!P2 IMAD.MOV R4, RZ, RZ, -R4 ;  /* 0x000000ffff04a224 */ /* 0x000fe200078e0a04 */
[----:B------:R-:W-:Y:S01]  /*15d00*/  ISETP.GE.AND P2, PT, R245, RZ, PT ;  /* 0x000000fff500720c */ /* 0x000fe20003f46270 */
[----:B------:R-:W-:Y:S01]  /*15d10*/  @!P3 IMAD.IADD R238, R238, 0x1, -R168 ;  /* 0x00000001eeeeb824 */ /* 0x000fe200078e0aa8 */
[C---:B------:R-:W-:Y:S01]  /*15d20*/  ISETP.GT.U32.AND P3, PT, R168.reuse, R242, PT ;  /* 0x000000f2a800720c */ /* 0x040fe20003f64070 */
[----:B------:R-:W-:Y:S01]  /*15d30*/  @!P6 IMAD.MOV R5, RZ, RZ, -R5 ;  /* 0x000000ffff05e224 */ /* 0x000fe200078e0a05 */
[----:B------:R-:W-:Y:S01]  /*15d40*/  ISETP.GT.U32.AND P6, PT, R168, R247, PT ;  /* 0x000000f7a800720c */ /* 0x000fe20003fc4070 */
[----:B------:R0:W-:Y:S01]  /*15d50*/  STL [R1+0x204], R4 ;  /* 0x0002040401007387 */ /* 0x0001e20000100800 */
[----:B------:R-:W-:-:S03]  /*15d60*/  IMAD.HI.U32 R245, R0, R246, RZ ;  /* 0x000000f600f57227 */ /* 0x000fc600078e00ff */
[----:B------:R-:W-:Y:S01]  /*15d70*/  STL [R1+0x1e0], R5 ;  /* 0x0001e00501007387 */ /* 0x000fe20000100800 */
[----:B------:R-:W-:Y:S02]  /*15d80*/  IMAD.MOV R241, RZ, RZ, -R245 ;  /* 0x000000fffff17224 */ /* 0x000fe400078e0af5 */
[C---:B------:R-:W-:Y:S02]  /*15d90*/  VIADD R239, R2.reuse, 0x3c ;  /* 0x0000003c02ef7836 */ /* 0x040fe40000000000 */
[----:B------:R-:W-:Y:S02]  /*15da0*/  VIADD R245, R2, 0x3b ;  /* 0x0000003b02f57836 */ /* 0x000fe40000000000 */
[----:B0-----:R-:W-:Y:S01]  /*15db0*/  IMAD.MOV.U32 R4, RZ, RZ, R238 ;  /* 0x000000ffff047224 */ /* 0x001fe200078e00ee */
[----:B------:R-:W-:Y:S01]  /*15dc0*/  IABS R238, R239 ;  /* 0x000000ef00ee7213 */ /* 0x000fe20000000000 */
[----:B------:R-:W-:Y:S02]  /*15dd0*/  @!P0 IMAD.IADD R240, R240, 0x1, -R168 ;  /* 0x00000001f0f08824 */ /* 0x000fe400078e0aa8 */
[----:B------:R-:W-:Y:S01]  /*15de0*/  @!P5 IMAD.MOV R4, RZ, RZ, -R4 ;  /* 0x000000ffff04d224 */ /* 0x000fe200078e0a04 */
[----:B------:R-:W-:Y:S01]  /*15df0*/  ISETP.GE.AND P5, PT, R3, RZ, PT ;  /* 0x000000ff0300720c */ /* 0x000fe20003fa6270 */
[--C-:B------:R-:W-:Y:S01]  /*15e00*/  @!P3 IMAD.IADD R242, R242, 0x1, -R168.reuse ;  /* 0x00000001f2f2b824 */ /* 0x100fe200078e0aa8 */
[----:B------:R-:W-:Y:S01]  /*15e10*/  IABS R3, R245 ;  /* 0x000000f500037213 */ /* 0x000fe20000000000 */
[----:B------:R-:W-:Y:S01]  /*15e20*/  @!P6 IMAD.IADD R247, R247, 0x1, -R168 ;  /* 0x00000001f7f7e824 */ /* 0x000fe200078e0aa8 */
[----:B------:R0:W-:Y:S01]  /*15e30*/  STL [R1+0x1ec], R4 ;  /* 0x0001ec0401007387 */ /* 0x0001e20000100800 */
[----:B------:R-:W-:Y:S01]  /*15e40*/  IMAD R246, R168, R241, R246 ;  /* 0x000000f1a8f67224 */ /* 0x000fe200078e02f6 */
[----:B------:R-:W-:Y:S01]  /*15e50*/  ISETP.GE.AND P3, PT, R239, RZ, PT ;  /* 0x000000ffef00720c */ /* 0x000fe20003f66270 */
[----:B------:R-:W-:Y:S01]  /*15e60*/  IMAD.HI.U32 R239, R0, R238, RZ ;  /* 0x000000ee00ef7227 */ /* 0x000fe200078e00ff */
[----:B------:R-:W-:-:S02]  /*15e70*/  ISETP.GT.U32.AND P6, PT, R168, R242, PT ;  /* 0x000000f2a800720c */ /* 0x000fc40003fc4070 */
[----:B------:R-:W-:Y:S01]  /*15e80*/  ISETP.GT.U32.AND P0, PT, R168, R246, PT ;  /* 0x000000f6a800720c */ /* 0x000fe20003f04070 */
[----:B------:R-:W-:Y:S02]  /*15e90*/  IMAD.MOV R239, RZ, RZ, -R239 ;  /* 0x000000ffffef7224 */ /* 0x000fe400078e0aef */
[----:B------:R-:W-:Y:S02]  /*15ea0*/  VIADD R244, R2, 0x3a ;  /* 0x0000003a02f47836 */ /* 0x000fe40000000000 */
[----:B0-----:R-:W-:Y:S02]  /*15eb0*/  IMAD.MOV.U32 R4, RZ, RZ, R240 ;  /* 0x000000ffff047224 */ /* 0x001fe400078e00f0 */
[----:B------:R-:W-:Y:S01]  /*15ec0*/  IMAD.HI.U32 R240, R0, R3, RZ ;  /* 0x0000000300f07227 */ /* 0x000fe200078e00ff */
[----:B------:R-:W-:-:S03]  /*15ed0*/  IABS R241, R244 ;  /* 0x000000f400f17213 */ /* 0x000fc60000000000 */
[----:B------:R-:W-:Y:S01]  /*15ee0*/  @!P4 IMAD.MOV R4, RZ, RZ, -R4 ;  /* 0x000000ffff04c224 */ /* 0x000fe200078e0a04 */
[C---:B------:R-:W-:Y:S01]  /*15ef0*/  ISETP.GT.U32.AND P4, PT, R168.reuse, R247, PT ;  /* 0x000000f7a800720c */ /* 0x040fe20003f84070 */
[----:B------:R-:W-:Y:S02]  /*15f00*/  IMAD.MOV R240, RZ, RZ, -R240 ;  /* 0x000000fffff07224 */ /* 0x000fe400078e0af0 */
[C---:B------:R-:W-:Y:S01]  /*15f10*/  IMAD R238, R168.reuse, R239, R238 ;  /* 0x000000efa8ee7224 */ /* 0x040fe200078e02ee */
[----:B------:R0:W-:Y:S01]  /*15f20*/  STL [R1+0x1f4], R4 ;  /* 0x0001f40401007387 */ /* 0x0001e20000100800 */
[----:B------:R-:W-:Y:S02]  /*15f30*/  IMAD R3, R168, R240, R3 ;  /* 0x000000f0a8037224 */ /* 0x000fe400078e0203 */
[--C-:B------:R-:W-:Y:S01]  /*15f40*/  @!P6 IMAD.IADD R242, R242, 0x1, -R168.reuse ;  /* 0x00000001f2f2e824 */ /* 0x100fe200078e0aa8 */
[----:B------:R-:W-:Y:S01]  /*15f50*/  ISETP.GT.U32.AND P6, PT, R168, R238, PT ;  /* 0x000000eea800720c */ /* 0x000fe20003fc4070 */
[----:B------:R-:W-:-:S02]  /*15f60*/  @!P0 IMAD.IADD R246, R246, 0x1, -R168 ;  /* 0x00000001f6f68824 */ /* 0x000fc400078e0aa8 */
[----:B------:R-:W-:Y:S02]  /*15f70*/  VIADD R239, R2, 0x39 ;  /* 0x0000003902ef7836 */ /* 0x000fe40000000000 */
[----:B------:R-:W-:Y:S01]  /*15f80*/  @!P4 IMAD.IADD R247, R247, 0x1, -R168 ;  /* 0x00000001f7f7c824 */ /* 0x000fe200078e0aa8 */
[----:B------:R-:W-:Y:S01]  /*15f90*/  ISETP.GT.U32.AND P4, PT, R168, R3, PT ;  /* 0x00000003a800720c */ /* 0x000fe20003f84070 */
[----:B------:R-:W-:Y:S01]  /*15fa0*/  IMAD.HI.U32 R243, R0, R241, RZ ;  /* 0x000000f100f37227 */ /* 0x000fe200078e00ff */
[----:B------:R-:W-:Y:S02]  /*15fb0*/  ISETP.GT.U32.AND P0, PT, R168, R246, PT ;  /* 0x000000f6a800720c */ /* 0x000fe40003f04070 */
[----:B------:R-:W-:Y:S01]  /*15fc0*/  IABS R248, R239 ;  /* 0x000000ef00f87213 */ /* 0x000fe20000000000 */
[----:B0-----:R-:W-:Y:S02]  /*15fd0*/  IMAD.MOV.U32 R4, RZ, RZ, R242 ;  /* 0x000000ffff047224 */ /* 0x001fe400078e00f2 */
[----:B------:R-:W-:Y:S01]  /*15fe0*/  @!P6 IMAD.IADD R238, R238, 0x1, -R168 ;  /* 0x00000001eeeee824 */ /* 0x000fe200078e0aa8 */
[----:B------:R-:W-:Y:S01]  /*15ff0*/  ISETP.GE.AND P6, PT, R244, RZ, PT ;  /* 0x000000fff400720c */ /* 0x000fe20003fc6270 */
[----:B------:R-:W-:-:S02]  /*16000*/  IMAD.MOV.U32 R242, RZ, RZ, R248 ;  /* 0x000000fffff27224 */ /* 0x000fc400078e00f8 */
[----:B------:R-:W-:Y:S02]  /*16010*/  IMAD.MOV R243, RZ, RZ, -R243 ;  /* 0x000000fffff37224 */ /* 0x000fe400078e0af3 */
[----:B------:R-:W-:Y:S02]  /*16020*/  @!P4 IMAD.IADD R3, R3, 0x1, -R168 ;  /* 0x000000010303c824 */ /* 0x000fe400078e0aa8 */
[----:B------:R-:W-:Y:S01]  /*16030*/  @!P2 IMAD.MOV R4, RZ, RZ, -R4 ;  /* 0x000000ffff04a224 */ /* 0x000fe200078e0a04 */
[----:B------:R-:W-:Y:S01]  /*16040*/  ISETP.GT.U32.AND P2, PT, R168, R238, PT ;  /* 0x000000eea800720c */ /* 0x000fe20003f44070 */
[----:B------:R-:W-:Y:S01]  /*16050*/  IMAD.HI.U32 R244, R0, R242, RZ ;  /* 0x000000f200f47227 */ /* 0x000fe200078e00ff */
[C---:B------:R-:W-:Y:S02]  /*16060*/  ISETP.GT.U32.AND P4, PT, R168.reuse, R3, PT ;  /* 0x00000003a800720c */ /* 0x040fe40003f84070 */
[----:B------:R0:W-:Y:S01]  /*16070*/  STL [R1+0x1e8], R4 ;  /* 0x0001e80401007387 */ /* 0x0001e20000100800 */
[----:B------:R-:W-:-:S02]  /*16080*/  IMAD R241, R168, R243, R241 ;  /* 0x000000f3a8f17224 */ /* 0x000fc400078e02f1 */
[----:B------:R-:W-:Y:S02]  /*16090*/  IMAD.MOV.U32 R5, RZ, RZ, R247 ;  /* 0x000000ffff057224 */ /* 0x000fe400078e00f7 */
[----:B------:R-:W-:Y:S01]  /*160a0*/  @!P0 IMAD.IADD R246, R246, 0x1, -R168 ;  /* 0x00000001f6f68824 */ /* 0x000fe200078e0aa8 */
[----:B------:R-:W-:Y:S01]  /*160b0*/  ISETP.GE.AND P0, PT, R245, RZ, PT ;  /* 0x000000fff500720c */ /* 0x000fe20003f06270 */
[----:B------:R-:W-:Y:S02]  /*160c0*/  VIADD R240, R2, 0x38 ;  /* 0x0000003802f07836 */ /* 0x000fe40000000000 */
[----:B------:R-:W-:Y:S02]  /*160d0*/  IMAD.MOV R244, RZ, RZ, -R244 ;  /* 0x000000fffff47224 */ /* 0x000fe400078e0af4 */
[----:B------:R-:W-:Y:S01]  /*160e0*/  @!P1 IMAD.MOV R5, RZ, RZ, -R5 ;  /* 0x000000ffff059224 */ /* 0x000fe200078e0a05 */
[C---:B------:R-:W-:Y:S01]  /*160f0*/  ISETP.GT.U32.AND P1, PT, R168.reuse, R241, PT ;  /* 0x000000f1a800720c */ /* 0x040fe20003f24070 */
[----:B0-----:R-:W-:Y:S01]  /*16100*/  IMAD.MOV.U32 R4, RZ, RZ, R246 ;  /* 0x000000ffff047224 */ /* 0x001fe200078e00f6 */
[----:B------:R-:W-:Y:S01]  /*16110*/  IABS R245, R240 ;  /* 0x000000f000f57213 */ /* 0x000fe20000000000 */
[----:B------:R-:W-:Y:S01]  /*16120*/  IMAD R242, R168, R244, R242 ;  /* 0x000000f4a8f27224 */ /* 0x000fe200078e02f2 */
[----:B------:R-:W-:Y:S01]  /*16130*/  STL [R1+0x1ac], R5 ;  /* 0x0001ac0501007387 */ /* 0x000fe20000100800 */
[----:B------:R-:W-:Y:S01]  /*16140*/  @!P5 IMAD.MOV R4, RZ, RZ, -R4 ;  /* 0x000000ffff04d224 */ /* 0x000fe200078e0a04 */
[----:B------:R-:W-:Y:S01]  /*16150*/  ISETP.GE.AND P5, PT, R239, RZ, PT ;  /* 0x000000ffef00720c */ /* 0x000fe20003fa6270 */
[--C-:B------:R-:W-:Y:S01]  /*16160*/  @!P2 IMAD.IADD R238, R238, 0x1, -R168.reuse ;  /* 0x00000001eeeea824 */ /* 0x100fe200078e0aa8 */
[----:B------:R-:W-:Y:S01]  /*16170*/  ISETP.GE.AND P2, PT, R240, RZ, PT ;  /* 0x000000fff000720c */ /* 0x000fe20003f46270 */
[----:B------:R-:W-:Y:S01]  /*16180*/  @!P4 IMAD.IADD R3, R3, 0x1, -R168 ;  /* 0x000000010303c824 */ /* 0x000fe200078e0aa8 */
[----:B------:R-:W-:Y:S01]  /*16190*/  ISETP.GT.U32.AND P4, PT, R168, R242, PT ;  /* 0x000000f2a800720c */ /* 0x000fe20003f84070 */
[----:B------:R-:W-:Y:S01]  /*161a0*/  IMAD.HI.U32 R243, R0, R245, RZ ;  /* 0x000000f500f37227 */ /* 0x000fe200078e00ff */
[----:B------:R0:W-:Y:S03]  /*161b0*/  STL [R1+0x1b4], R4 ;  /* 0x0001b40401007387 */ /* 0x0001e60000100800 */
[----:B------:R-:W-:-:S02]  /*161c0*/  IMAD.MOV R243, RZ, RZ, -R243 ;  /* 0x000000fffff37224 */ /* 0x000fc400078e0af3 */
[----:B------:R-:W-:Y:S02]  /*161d0*/  @!P1 IMAD.IADD R241, R241, 0x1, -R168 ;  /* 0x00000001f1f19824 */ /* 0x000fe400078e0aa8 */
[----:B------:R-:W-:Y:S02]  /*161e0*/  IMAD R245, R168, R243, R245 ;  /* 0x000000f3a8f57224 */ /* 0x000fe400078e02f5 */
[----:B------:R-:W-:Y:S02]  /*161f0*/  VIADD R243, R2, 0x37 ;  /* 0x0000003702f37836 */ /* 0x000fe40000000000 */
[----:B0-----:R-:W-:Y:S01]  /*16200*/  IMAD.MOV.U32 R4, RZ, RZ, R238 ;  /* 0x000000ffff047224 */ /* 0x001fe200078e00ee */
[----:B------:R-:W-:Y:S01]  /*16210*/  ISETP.GT.U32.AND P1, PT, R168, R245, PT ;  /* 0x000000f5a800720c */ /* 0x000fe20003f24070 */
[----:B------:R-:W-:Y:S01]  /*16220*/  VIADD R239, R2, 0x36 ;  /* 0x0000003602ef7836 */ /* 0x000fe20000000000 */
[----:B------:R-:W-:Y:S01]  /*16230*/  IABS R251, R243 ;  /* 0x000000f300fb7213 */ /* 0x000fe20000000000 */
[----:B------:R-:W-:Y:S01]  /*16240*/  @!P3 IMAD.MOV R4, RZ, RZ, -R4 ;  /* 0x000000ffff04b224 */ /* 0x000fe200078e0a04 */
[----:B------:R-:W-:Y:S01]  /*16250*/  ISETP.GT.U32.AND P3, PT, R168, R241, PT ;  /* 0x000000f1a800720c */ /* 0x000fe20003f64070 */
[----:B------:R-:W-:Y:S01]  /*16260*/  @!P4 IMAD.IADD R242, R242, 0x1, -R168 ;  /* 0x00000001f2f2c824 */ /* 0x000fe200078e0aa8 */
[----:B------:R-:W-:Y:S01]  /*16270*/  IABS R250, R239 ;  /* 0x000000ef00fa7213 */ /* 0x000fe20000000000 */
[----:B------:R-:W-:Y:S01]  /*16280*/  IMAD.HI.U32 R238, R0, R251, RZ ;  /* 0x000000fb00ee7227 */ /* 0x000fe200078e00ff */
[----:B------:R0:W-:Y:S01]  /*16290*/  STL [R1+0x1cc], R4 ;  /* 0x0001cc0401007387 */ /* 0x0001e20000100800 */
[----:B------:R-:W-:-:S02]  /*162a0*/  ISETP.GE.AND P4, PT, R243, RZ, PT ;  /* 0x000000fff300720c */ /* 0x000fc40003f86270 */
[----:B------:R-:W-:Y:S02]  /*162b0*/  IMAD.MOV R238, RZ, RZ, -R238 ;  /* 0x000000ffffee7224 */ /* 0x000fe400078e0aee */
[----:B------:R-:W-:Y:S02]  /*162c0*/  VIADD R240, R2, 0x35 ;  /* 0x0000003502f07836 */ /* 0x000fe40000000000 */
[----:B------:R-:W-:Y:S02]  /*162d0*/  IMAD R251, R168, R238, R251 ;  /* 0x000000eea8fb7224 */ /* 0x000fe400078e02fb */
[----:B------:R-:W-:Y:S01]  /*162e0*/  @!P3 IMAD.IADD R241, R241, 0x1, -R168 ;  /* 0x00000001f1f1b824 */ /* 0x000fe200078e0aa8 */
[----:B------:R-:W-:Y:S01]  /*162f0*/  IABS R243, R240 ;  /* 0x000000f000f37213 */ /* 0x000fe20000000000 */
[----:B0-----:R-:W-:Y:S01]  /*16300*/  IMAD.MOV.U32 R4, RZ, RZ, R3 ;  /* 0x000000ffff047224 */ /* 0x001fe200078e0003 */
[----:B------:R-:W-:Y:S01]  /*16310*/  ISETP.GE.AND P3, PT, R239, RZ, PT ;  /* 0x000000ffef00720c */ /* 0x000fe20003f66270 */
[----:B------:R-:W-:-:S04]  /*16320*/  IMAD.HI.U32 R3, R0, R250, RZ ;  /* 0x000000fa00037227 */ /* 0x000fc800078e00ff */
[----:B------:R-:W-:Y:S01]  /*16330*/  @!P0 IMAD.MOV R4, RZ, RZ, -R4 ;  /* 0x000000ffff048224 */ /* 0x000fe200078e0a04 */
[C---:B------:R-:W-:Y:S01]  /*16340*/  ISETP.GT.U32.AND P0, PT, R168.reuse, R242, PT ;  /* 0x000000f2a800720c */ /* 0x040fe20003f04070 */
[----:B------:R-:W-:Y:S02]  /*16350*/  IMAD.MOV R3, RZ, RZ, -R3 ;  /* 0x000000ffff037224 */ /* 0x000fe400078e0a03 */
[----:B------:R-:W-:Y:S01]  /*16360*/  IMAD.MOV.U32 R5, RZ, RZ, R241 ;  /* 0x000000ffff057224 */ /* 0x000fe200078e00f1 */
[----:B------:R0:W-:Y:S01]  /*16370*/  STL [R1+0x1d0], R4 ;  /* 0x0001d00401007387 */ /* 0x0001e20000100800 */
[C---:B------:R-:W-:Y:S02]  /*16380*/  IMAD R250, R168.reuse, R3, R250 ;  /* 0x00000003a8fa7224 */ /* 0x040fe400078e02fa */
[----:B------:R-:W-:Y:S02]  /*16390*/  @!P6 IMAD.MOV R5, RZ, RZ, -R5 ;  /* 0x000000ffff05e224 */ /* 0x000fe400078e0a05 */
[----:B------:R-:W-:Y:S01]  /*163a0*/  IMAD.MOV.U32 R239, RZ, RZ, R243 ;  /* 0x000000ffffef7224 */ /* 0x000fe200078e00f3 */
[----:B------:R-:W-:Y:S01]  /*163b0*/  ISETP.GT.U32.AND P6, PT, R168, R250, PT ;  /* 0x000000faa800720c */ /* 0x000fe20003fc4070 */
[----:B------:R-:W-:Y:S01]  /*163c0*/  VIADD R238, R2, 0x34 ;  /* 0x0000003402ee7836 */ /* 0x000fe20000000000 */
[----:B------:R-:W-:Y:S01]  /*163d0*/  STL [R1+0x1b8], R5 ;  /* 0x0001b80501007387 */ /* 0x000fe20000100800 */
[----:B------:R-:W-:Y:S01]  /*163e0*/  @!P0 IMAD.IADD R242, R242, 0x1, -R168 ;  /* 0x00000001f2f28824 */ /* 0x000fe200078e0aa8 */
[----:B------:R-:W-:Y:S01]  /*163f0*/  ISETP.GT.U32.AND P0, PT, R168, R251, PT ;  /* 0x000000fba800720c */ /* 0x000fe20003f04070 */
[----:B------:R-:W-:Y:S01]  /*16400*/  IMAD.HI.U32 R3, R0, R239, RZ ;  /* 0x000000ef00037227 */ /* 0x000fe200078e00ff */
[----:B------:R-:W-:-:S03]  /*16410*/  IABS R241, R238 ;  /* 0x000000ee00f17213 */ /* 0x000fc60000000000 */
[--C-:B------:R-:W-:Y:S02]  /*16420*/  @!P1 IMAD.IADD R245, R245, 0x1, -R168.reuse ;  /* 0x00000001f5f59824 */ /* 0x100fe400078e0aa8 */
[----:B------:R-:W-:Y:S02]  /*16430*/  IMAD.MOV R3, RZ, RZ, -R3 ;  /* 0x000000ffff037224 */ /* 0x000fe400078e0a03 */
[----:B------:R-:W-:Y:S01]  /*16440*/  @!P6 IMAD.IADD R250, R250, 0x1, -R168 ;  /* 0x00000001fafae824 */ /* 0x000fe200078e0aa8 */
[C---:B------:R-:W-:Y:S01]  /*16450*/  ISETP.GT.U32.AND P1, PT, R168.reuse, R245, PT ;  /* 0x000000f5a800720c */ /* 0x040fe20003f24070 */
[----:B0-----:R-:W-:Y:S02]  /*16460*/  IMAD.MOV.U32 R4, RZ, RZ, R242 ;  /* 0x000000ffff047224 */ /* 0x001fe400078e00f2 */
[----:B------:R-:W-:Y:S01]  /*16470*/  @!P0 IMAD.IADD R251, R251, 0x1, -R168 ;  /* 0x00000001fbfb8824 */ /* 0x000fe200078e0aa8 */
[C---:B------:R-:W-:Y:S01]  /*16480*/  ISETP.GT.U32.AND P6, PT, R168.reuse, R250, PT ;  /* 0x000000faa800720c */ /* 0x040fe20003fc4070 */
[----:B------:R-:W-:-:S02]  /*16490*/  IMAD R239, R168, R3, R239 ;  /* 0x00000003a8ef7224 */ /* 0x000fc400078e02ef */
[----:B------:R-:W-:Y:S01]  /*164a0*/  IMAD.HI.U32 R3, R0, R241, RZ ;  /* 0x000000f100037227 */ /* 0x000fe200078e00ff */
[----:B------:R-:W-:-:S03]  /*164b0*/  ISETP.GT.U32.AND P0, PT, R168, R251, PT ;  /* 0x000000fba800720c */ /* 0x000fc60003f04070 */
[----:B------:R-:W-:Y:S01]  /*164c0*/  @!P5 IMAD.MOV R4, RZ, RZ, -R4 ;  /* 0x000000ffff04d224 */ /* 0x000fe200078e0a04 */
[----:B------:R-:W-:Y:S01]  /*164d0*/  ISETP.GE.AND P5, PT, R240, RZ, PT ;  /* 0x000000fff000720c */ /* 0x000fe20003fa6270 */
[C---:B------:R-:W-:Y:S02]  /*164e0*/  VIADD R247, R2.reuse, 0x33 ;  /* 0x0000003302f77836 */ /* 0x040fe40000000000 */
[C---:B------:R-:W-:Y:S01]  /*164f0*/  VIADD R240, R2.reuse, 0x32 ;  /* 0x0000003202f07836 */ /* 0x040fe20000000000 */
[----:B------:R0:W-:Y:S01]  /*16500*/  STL [R1+0x1bc], R4 ;  /* 0x0001bc0401007387 */ /* 0x0001e20000100800 */
[----:B------:R-:W-:Y:S01]  /*16510*/  IMAD.MOV R3, RZ, RZ, -R3 ;  /* 0x000000ffff037224 */ /* 0x000fe200078e0a03 */
[----:B------:R-:W-:Y:S01]  /*16520*/  IABS R242, R247 ;  /* 0x000000f700f27213 */ /* 0x000fe20000000000 */
[----:B------:R-:W-:Y:S01]  /*16530*/  VIADD R248, R2, 0x30 ;  /* 0x0000003002f87836 */ /* 0x000fe20000000000 */
[----:B------:R-:W-:Y:S01]  /*16540*/  IABS R243, R240 ;  /* 0x000000f000f37213 */ /* 0x000fe20000000000 */
[----:B------:R-:W-:Y:S01]  /*16550*/  IMAD R241, R168, R3, R241 ;  /* 0x00000003a8f17224 */ /* 0x000fe200078e02f1 */
[----:B------:R-:W-:Y:S01]  /*16560*/  IABS R3, R249 ;  /* 0x000000f900037213 */ /* 0x000fe20000000000 */
[--C-:B------:R-:W-:Y:S01]  /*16570*/  @!P1 IMAD.IADD R245, R245, 0x1, -R168.reuse ;  /* 0x00000001f5f59824 */ /* 0x100fe200078e0aa8 */
[----:B------:R-:W-:Y:S01]  /*16580*/  ISETP.GE.AND P1, PT, R238, RZ, PT ;  /* 0x000000ffee00720c */ /* 0x000fe20003f26270 */
[--C-:B------:R-:W-:Y:S01]  /*16590*/  @!P0 IMAD.IADD R251, R251, 0x1, -R168.reuse ;  /* 0x00000001fbfb8824 */ /* 0x100fe200078e0aa8 */
[----:B------:R-:W-:Y:S01]  /*165a0*/  ISETP.GT.U32.AND P0, PT, R168, R239, PT ;  /* 0x000000efa800720c */ /* 0x000fe20003f04070 */
[----:B------:R-:W-:Y:S01]  /*165b0*/  @!P6 IMAD.IADD R250, R250, 0x1, -R168 ;  /* 0x00000001fafae824 */ /* 0x000fe200078e0aa8 */
[----:B------:R-:W-:Y:S01]  /*165c0*/  IABS R238, R248 ;  /* 0x000000f800ee7213 */ /* 0x000fe20000000000 */
[----:B------:R-:W-:Y:S01]  /*165d0*/  IMAD.HI.U32 R246, R0, R242, RZ ;  /* 0x000000f200f67227 */ /* 0x000fe200078e00ff */
[----:B------:R-:W-:-:S03]  /*165e0*/  ISETP.GT.U32.AND P6, PT, R168, R241, PT ;  /* 0x000000f1a800720c */ /* 0x000fc60003fc4070 */
[----:B------:R-:W-:-:S04]  /*165f0*/  IMAD.HI.U32 R244, R0, R243, RZ ;  /* 0x000000f300f47227 */ /* 0x000fc800078e00ff */
[----:B------:R-:W-:Y:S02]  /*16600*/  IMAD.MOV R246, RZ, RZ, -R246 ;  /* 0x000000fffff67224 */ /* 0x000fe400078e0af6 */
[----:B------:R-:W-:Y:S02]  /*16610*/  IMAD.MOV R244, RZ, RZ, -R244 ;  /* 0x000000fffff47224 */ /* 0x000fe400078e0af4 */
[----:B0-----:R-:W-:-:S04]  /*16620*/  IMAD.HI.U32 R4, R0, R238, RZ ;  /* 0x000000ee00047227 */ /* 0x001fc800078e00ff */
[C---:B------:R-:W-:Y:S02]  /*16630*/  IMAD R242, R168.reuse, R246, R242 ;  /* 0x000000f6a8f27224 */ /* 0x040fe400078e02f2 */
[C---:B------:R-:W-:Y:S02]  /*16640*/  IMAD R243, R168.reuse, R244, R243 ;  /* 0x000000f4a8f37224 */ /* 0x040fe400078e02f3 */
[----:B------:R-:W-:Y:S02]  /*16650*/  IMAD.MOV R4, RZ, RZ, -R4 ;  /* 0x000000ffff047224 */ /* 0x000fe400078e0a04 */
[--C-:B------:R-:W-:Y:S01]  /*16660*/  @!P0 IMAD.IADD R239, R239, 0x1, -R168.reuse ;  /* 0x00000001efef8824 */ /* 0x100fe200078e0aa8 */
[C---:B------:R-:W-:Y:S01]  /*16670*/  ISETP.GT.U32.AND P0, PT, R168.reuse, R242, PT ;  /* 0x000000f2a800720c */ /* 0x040fe20003f04070 */
[----:B------:R-:W-:Y:S01]  /*16680*/  @!P6 IMAD.IADD R241, R241, 0x1, -R168 ;  /* 0x00000001f1f1e824 */ /* 0x000fe200078e0aa8 */
[C---:B------:R-:W-:Y:S01]  /*16690*/  ISETP.GT.U32.AND P6, PT, R168.reuse, R243, PT ;  /* 0x000000f3a800720c */ /* 0x040fe20003fc4070 */
[----:B------:R-:W-:-:S02]  /*166a0*/  IMAD R238, R168, R4, R238 ;  /* 0x00000004a8ee7224 */ /* 0x000fc400078e02ee */
[----:B------:R-:W-:Y:S02]  /*166b0*/  IMAD.MOV.U32 R4, RZ, RZ, R245 ;  /* 0x000000ffff047224 */ /* 0x000fe400078e00f5 */
[----:B------:R-:W-:Y:S02]  /*166c0*/  VIADD R244, R2, 0x2f ;  /* 0x0000002f02f47836 */ /* 0x000fe40000000000 */
[----:B------:R-:W-:Y:S01]  /*166d0*/  @!P2 IMAD.MOV R4, RZ, RZ, -R4 ;  /* 0x000000ffff04a224 */ /* 0x000fe200078e0a04 */
[----:B------:R-:W-:Y:S01]  /*166e0*/  ISETP.GT.U32.AND P2, PT, R168, R239, PT ;  /* 0x000000efa800720c */ /* 0x000fe20003f44070 */
[----:B------:R-:W-:Y:S01]  /*166f0*/  IMAD.HI.U32 R5, R0, R3, RZ ;  /* 0x0000000300057227 */ /* 0x000fe200078e00ff */
[----:B------:R-:W-:Y:S02]  /*16700*/  IABS R252, R244 ;  /* 0x000000f400fc7213 */ /* 0x000fe40000000000 */
[----:B------:R0:W-:Y:S01]  /*16710*/  STL [R1+0x198], R4 ;  /* 0x0001980401007387 */ /* 0x0001e20000100800 */
[--C-:B------:R-:W-:Y:S01]  /*16720*/  @!P0 IMAD.IADD R242, R242, 0x1, -R168.reuse ;  /* 0x00000001f2f28824 */ /* 0x100fe200078e0aa8 */
[----:B------:R-:W-:Y:S01]  /*16730*/  ISETP.GT.U32.AND P0, PT, R168, R241, PT ;  /* 0x000000f1a800720c */ /* 0x000fe20003f04070 */
[----:B------:R-:W-:-:S02]  /*16740*/  @!P6 IMAD.IADD R243, R243, 0x1, -R168 ;  /* 0x00000001f3f3e824 */ /* 0x000fc400078e0aa8 */
[----:B------:R-:W-:Y:S02]  /*16750*/  IMAD.MOV R5, RZ, RZ, -R5 ;  /* 0x000000ffff057224 */ /* 0x000fe400078e0a05 */
[----:B------:R-:W-:Y:S01]  /*16760*/  VIADD R246, R2, 0x2e ;  /* 0x0000002e02f67836 */ /* 0x000fe20000000000 */
[C---:B------:R-:W-:Y:S01]  /*16770*/  ISETP.GT.U32.AND P6, PT, R168.reuse, R243, PT ;  /* 0x000000f3a800720c */ /* 0x040fe20003fc4070 */
[----:B------:R-:W-:Y:S02]  /*16780*/  IMAD R3, R168, R5, R3 ;  /* 0x00000005a8037224 */ /* 0x000fe400078e0203 */
[----:B0-----:R-:W-:Y:S01]  /*16790*/  IMAD.MOV.U32 R4, RZ, RZ, R251 ;  /* 0x000000ffff047224 */ /* 0x001fe200078e00fb */
[----:B------:R-:W-:Y:S01]  /*167a0*/  IABS R5, R246 ;  /* 0x000000f600057213 */ /* 0x000fe20000000000 */
[----:B------:R-:W-:-:S04]  /*167b0*/  IMAD.HI.U32 R245, R0, R252, RZ ;  /* 0x000000fc00f57227 */ /* 0x000fc800078e00ff */
[----:B------:R-:W-:Y:S01]  /*167c0*/  @!P4 IMAD.MOV R4, RZ, RZ, -R4 ;  /* 0x000000ffff04c224 */ /* 0x000fe200078e0a04 */
[C---:B------:R-:W-:Y:S01]  /*167d0*/  ISETP.GT.U32.AND P4, PT, R168.reuse, R242, PT ;  /* 0x000000f2a800720c */ /* 0x040fe20003f84070 */
[----:B------:R-:W-:Y:S02]  /*167e0*/  IMAD.MOV R245, RZ, RZ, -R245 ;  /* 0x000000fffff57224 */ /* 0x000fe400078e0af5 */
[--C-:B------:R-:W-:Y:S01]  /*167f0*/  @!P2 IMAD.IADD R239, R239, 0x1, -R168.reuse ;  /* 0x00000001efefa824 */ /* 0x100fe200078e0aa8 */
[----:B------:R0:W-:Y:S01]  /*16800*/  STL [R1+0x194], R4 ;  /* 0x0001940401007387 */ /* 0x0001e20000100800 */
[----:B------:R-:W-:Y:S01]  /*16810*/  @!P0 IMAD.IADD R241, R241, 0x1, -R168 ;  /* 0x00000001f1f18824 */ /* 0x000fe200078e0aa8 */
[----:B------:R-:W-:Y:S01]  /*16820*/  ISETP.GE.AND P0, PT, R247, RZ, PT ;  /* 0x000000fff700720c */ /* 0x000fe20003f06270 */
[C---:B------:R-:W-:Y:S01]  /*16830*/  IMAD R245, R168.reuse, R245, R252 ;  /* 0x000000f5a8f57224 */ /* 0x040fe200078e02fc */
[----:B------:R-:W-:Y:S01]  /*16840*/  ISETP.GT.U32.AND P2, PT, R168, R238, PT ;  /* 0x000000eea800720c */ /* 0x000fe20003f44070 */
[----:B------:R-:W-:-:S02]  /*16850*/  VIADD R247, R2, 0x2d ;  /* 0x0000002d02f77836 */ /* 0x000fc40000000000 */
[--C-:B------:R-:W-:Y:S01]  /*16860*/  @!P6 IMAD.IADD R243, R243, 0x1, -R168.reuse ;  /* 0x00000001f3f3e824 */ /* 0x100fe200078e0aa8 */
[----:B------:R-:W-:Y:S01]  /*16870*/  ISETP.GE.AND P6, PT, R240, RZ, PT ;  /* 0x000000fff000720c */ /* 0x000fe20003fc6270 */
[----:B------:R-:W-:Y:S01]  /*16880*/  @!P4 IMAD.IADD R242, R242, 0x1, -R168 ;  /* 0x00000001f2f2c824 */ /* 0x000fe200078e0aa8 */
[C---:B------:R-:W-:Y:S01]  /*16890*/  ISETP.GT.U32.AND P4, PT, R168.reuse, R245, PT ;  /* 0x000000f5a800720c */ /* 0x040fe20003f84070 */
[----:B0-----:R-:W-:Y:S01]  /*168a0*/  IMAD.MOV.U32 R4, RZ, RZ, R250 ;  /* 0x000000ffff047224 */ /* 0x001fe200078e00fa */
[----:B------:R-:W-:Y:S01]  /*168b0*/  IABS R240, R247 ;  /* 0x000000f700f07213 */ /* 0x000fe20000000000 */
[----:B------:R-:W-:Y:S02]  /*168c0*/  IMAD.MOV.U32 R250, RZ, RZ, R5 ;  /* 0x000000fffffa7224 */ /* 0x000fe400078e0005 */
[----:B------:R-:W-:Y:S01]  /*168d0*/  @!P3 IMAD.MOV R4, RZ, RZ, -R4 ;  /* 0x000000ffff04b224 */ /* 0x000fe200078e0a04 */
[----:B------:R-:W-:Y:S01]  /*168e0*/  ISETP.GT.U32.AND P3, PT, R168, R3, PT ;  /* 0x00000003a800720c */ /* 0x000fe20003f64070 */
[----:B------:R-:W-:-:S02]  /*168f0*/  IMAD.MOV.U32 R5, RZ, RZ, R239 ;  /* 0x000000ffff057224 */ /* 0x000fc400078e00ef */
[----:B------:R-:W-:Y:S01]  /*16900*/  IMAD.HI.U32 R251, R0, R250, RZ ;  /* 0x000000fa00fb7227 */ /* 0x000fe200078e00ff */
[----:B------:R0:W-:Y:S03]  /*16910*/  STL [R1+0x18c], R4 ;  /* 0x00018c0401007387 */ /* 0x0001e60000100800 */
[----:B------:R-:W-:Y:S02]  /*16920*/  @!P5 IMAD.MOV R5, RZ, RZ, -R5 ;  /* 0x000000ffff05d224 */ /* 0x000fe400078e0a05 */
[----:B------:R-:W-:Y:S02]  /*16930*/  IMAD.MOV R251, RZ, RZ, -R251 ;  /* 0x000000fffffb7224 */ /* 0x000fe400078e0afb */
[--C-:B------:R-:W-:Y:S01]  /*16940*/  @!P4 IMAD.IADD R245, R245, 0x1, -R168.reuse ;  /* 0x00000001f5f5c824 */ /* 0x100fe200078e0aa8 */
[----:B------:R1:W-:Y:S01]  /*16950*/  STL [R1+0x184], R5 ;  /* 0x0001840501007387 */ /* 0x0003e20000100800 */
[----:B------:R-:W-:Y:S01]  /*16960*/  @!P3 IMAD.IADD R3, R3, 0x1, -R168 ;  /* 0x000000010303b824 */ /* 0x000fe200078e0aa8 */
[----:B------:R-:W-:Y:S01]  /*16970*/  ISETP.GE.AND P3, PT, R249, RZ, PT ;  /* 0x000000fff900720c */ /* 0x000fe20003f66270 */
[----:B0-----:R-:W-:Y:S01]  /*16980*/  IMAD.MOV.U32 R4, RZ, RZ, R241 ;  /* 0x000000ffff047224 */ /* 0x001fe200078e00f1 */
[C---:B------:R-:W-:Y:S01]  /*16990*/  ISETP.GT.U32.AND P5, PT, R168.reuse, R245, PT ;  /* 0x000000f5a800720c */ /* 0x040fe20003fa4070 */
[----:B------:R-:W-:Y:S01]  /*169a0*/  IMAD.MOV.U32 R249, RZ, RZ, R240 ;  /* 0x000000fffff97224 */ /* 0x000fe200078e00f0 */
[----:B------:R-:W-:Y:S01]  /*169b0*/  ISETP.GT.U32.AND P4, PT, R168, R3, PT ;  /* 0x00000003a800720c */ /* 0x000fe20003f84070 */
[----:B------:R-:W-:-:S02]  /*169c0*/  @!P1 IMAD.MOV R4, RZ, RZ, -R4 ;  /* 0x000000ffff049224 */ /* 0x000fc400078e0a04 */
[----:B------:R-:W-:Y:S02]  /*169d0*/  IMAD R240, R168, R251, R250 ;  /* 0x000000fba8f07224 */ /* 0x000fe400078e02fa */
[----:B------:R-:W-:Y:S01]  /*169e0*/  @!P2 IMAD.IADD R238, R238, 0x1, -R168 ;  /* 0x00000001eeeea824 */ /* 0x000fe200078e0aa8 */
[----:B------:R0:W-:Y:S01]  /*169f0*/  STL [R1+0x180], R4 ;  /* 0x0001800401007387 */ /* 0x0001e20000100800 */
[----:B------:R-:W-:Y:S01]  /*16a00*/  ISETP.GE.AND P2, PT, R248, RZ, PT ;  /* 0x000000fff800720c */ /* 0x000fe20003f46270 */
[----:B------:R-:W-:Y:S02]  /*16a10*/  VIADD R248, R2, 0x2c ;  /* 0x0000002c02f87836 */ /* 0x000fe40000000000 */
[----:B------:R-:W-:Y:S01]  /*16a20*/  IMAD.HI.U32 R239, R0, R249, RZ ;  /* 0x000000f900ef7227 */ /* 0x000fe200078e00ff */
[----:B------:R-:W-:Y:S02]  /*16a30*/  ISETP.GT.U32.AND P1, PT, R168, R238, PT ;  /* 0x000000eea800720c */ /* 0x000fe40003f24070 */
[----:B------:R-:W-:Y:S01]  /*16a40*/  IABS R241, R248 ;  /* 0x000000f800f17213 */ /* 0x000fe20000000000 */
[----:B-1----:R-:W-:-:S02]  /*16a50*/  IMAD.MOV.U32 R5, RZ, RZ, R242 ;  /* 0x000000ffff057224 */ /* 0x002fc400078e00f2 */
[----:B0-----:R-:W-:Y:S02]  /*16a60*/  IMAD.MOV.U32 R4, RZ, RZ, R243 ;  /* 0x000000ffff047224 */ /* 0x001fe400078e00f3 */
[----:B------:R-:W-:Y:S02]  /*16a70*/  IMAD.MOV R243, RZ, RZ, -R239 ;  /* 0x000000fffff37224 */ /* 0x000fe400078e0aef */
[----:B------:R-:W-:Y:S01]  /*16a80*/  @!P6 IMAD.MOV R4, RZ, RZ, -R4 ;  /* 0x000000ffff04e224 */ /* 0x000fe200078e0a04 */
[C---:B------:R-:W-:Y:S01]  /*16a90*/  ISETP.GT.U32.AND P6, PT, R168.reuse, R240, PT ;  /* 0x000000f0a800720c */ /* 0x040fe20003fc4070 */
[----:B------:R-:W-:Y:S02]  /*16aa0*/  IMAD.MOV.U32 R239, RZ, RZ, R241 ;  /* 0x000000ffffef7224 */ /* 0x000fe400078e00f1 */
[----:B------:R-:W-:Y:S02]  /*16ab0*/  IMAD R243, R168, R243, R249 ;  /* 0x000000f3a8f37224 */ /* 0x000fe400078e02f9 */
[----:B------:R-:W-:Y:S01]  /*16ac0*/  @!P0 IMAD.MOV R5, RZ, RZ, -R5 ;  /* 0x000000ffff058224 */ /* 0x000fe200078e0a05 */
[----:B------:R-:W-:Y:S01]  /*16ad0*/  ISETP.GE.AND P0, PT, R244, RZ, PT ;  /* 0x000000fff400720c */ /* 0x000fe20003f06270 */
[----:B------:R-:W-:-:S03]  /*16ae0*/  IMAD.HI.U32 R241, R0, R239, RZ ;  /* 0x000000ef00f17227 */ /* 0x000fc600078e00ff */
[----:B------:R-:W-:Y:S01]  /*16af0*/  STL [R1+0x17c], R5 ;  /* 0x00017c0501007387 */ /* 0x000fe20000100800 */
[--C-:B------:R-:W-:Y:S01]  /*16b00*/  @!P5 IMAD.IADD R245, R245, 0x1, -R168.reuse ;  /* 0x00000001f5f5d824 */ /* 0x100fe200078e0aa8 */
[----:B------:R-:W-:Y:S01]  /*16b10*/  ISETP.GT.U32.AND P5, PT, R168, R243, PT ;  /* 0x000000f3a800720c */ /* 0x000fe20003fa4070 */
[--C-:B------:R-:W-:Y:S01]  /*16b20*/  @!P6 IMAD.IADD R240, R240, 0x1, -R168.reuse ;  /* 0x00000001f0f0e824 */ /* 0x100fe200078e0aa8 */
[----:B------:R0:W-:Y:S01]  /*16b30*/  STL [R1+0x178], R4 ;  /* 0x0001780401007387 */ /* 0x0001e20000100800 */
[----:B------:R-:W-:Y:S01]  /*16b40*/  @!P4 IMAD.IADD R3, R3, 0x1, -R168 ;  /* 0x000000010303c824 */ /* 0x000fe200078e0aa8 */
[----:B------:R-:W-:Y:S01]  /*16b50*/  ISETP.GE.AND P4, PT, R246, RZ, PT ;  /* 0x000000fff600720c */ /* 0x000fe20003f86270 */
[----:B------:R-:W-:Y:S01]  /*16b60*/  IMAD.MOV R241, RZ, RZ, -R241 ;  /* 0x000000fffff17224 */ /* 0x000fe200078e0af1 */
[----:B------:R-:W-:Y:S01]  /*16b70*/  ISETP.GT.U32.AND P6, PT, R168, R240, PT ;  /* 0x000000f0a800720c */ /* 0x000fe20003fc4070 */
[C---:B------:R-:W-:Y:S02]  /*16b80*/  VIADD R249, R2.reuse, 0x2b ;  /* 0x0000002b02f97836 */ /* 0x040fe40000000000 */
[----:B------:R-:W-:-:S02]  /*16b90*/  VIADD R242, R2, 0x28 ;  /* 0x0000002802f27836 */ /* 0x000fc40000000000 */
[--C-:B------:R-:W-:Y:S01]  /*16ba0*/  @!P1 IMAD.IADD R238, R238, 0x1, -R168.reuse ;  /* 0x00000001eeee9824 */ /* 0x100fe200078e0aa8 */
[----:B------:R-:W-:Y:S01]  /*16bb0*/  IABS R244, R249 ;  /* 0x000000f900f47213 */ /* 0x000fe20000000000 */
[----:B0-----:R-:W-:Y:S01]  /*16bc0*/  IMAD.MOV.U32 R4, RZ, RZ, R3 ;  /* 0x000000ffff047224 */ /* 0x001fe200078e0003 */
[----:B------:R-:W-:Y:S01]  /*16bd0*/  ISETP.GE.AND P1, PT, R247, RZ, PT ;  /* 0x000000fff700720c */ /* 0x000fe20003f26270 */
[----:B------:R-:W-:Y:S01]  /*16be0*/  IMAD R3, R168, R241, R239 ;  /* 0x000000f1a8037224 */ /* 0x000fe200078e02ef */
[----:B------:R-:W-:Y:S01]  /*16bf0*/  IABS R241, R242 ;  /* 0x000000f200f17213 */ /* 0x000fe20000000000 */
[----:B------:R-:W-:Y:S02]  /*16c00*/  VIADD R239, R2, 0x2a ;  /* 0x0000002a02ef7836 */ /* 0x000fe40000000000 */
[--C-:B------:R-:W-:Y:S01]  /*16c10*/  @!P6 IMAD.IADD R240, R240, 0x1, -R168.reuse ;  /* 0x00000001f0f0e824 */ /* 0x100fe200078e0aa8 */
[----:B------:R-:W-:Y:S01]  /*16c20*/  ISETP.GT.U32.AND P6, PT, R168, R3, PT ;  /* 0x00000003a800720c */ /* 0x000fe20003fc4070 */
        /* <DEDUP_REMOVED lines=8> */
[----:B------:R-:W-:-:S04]  /*16cb0*/  IMAD.HI.U32 R5, R0, R241, RZ ;  /* 0x000000f100057227 */ /* 0x000fc800078e00ff */
[----:B------:R-:W-:Y:S02]  /*16cc0*/  IMAD.MOV R246, RZ, RZ, -R246 ;  /* 0x000000fffff67224 */ /* 0x000fe400078e0af6 */
[----:B0-----:R-:W-:Y:S02]  /*16cd0*/  IMAD.MOV R4, RZ, RZ, -R252 ;  /* 0x000000ffff047224 */ /* 0x001fe400078e0afc */
[----:B------:R-:W-:Y:S02]  /*16ce0*/  IMAD.MOV R252, RZ, RZ, -R5 ;  /* 0x000000fffffc7224 */ /* 0x000fe400078e0a05 */
[----:B------:R-:W-:Y:S01]  /*16cf0*/  @!P6 IMAD.IADD R3, R3, 0x1, -R168 ;  /* 0x000000010303e824 */ /* 0x000fe200078e0aa8 */
[----:B------:R-:W-:Y:S01]  /*16d00*/  ISETP.GE.AND P6, PT, R249, RZ, PT ;  /* 0x000000fff900720c */ /* 0x000fe20003fc6270 */
[----:B------:R-:W-:Y:S02]  /*16d10*/  IMAD.MOV.U32 R5, RZ, RZ, R238 ;  /* 0x000000ffff057224 */ /* 0x000fe400078e00ee */
[----:B------:R-:W-:-:S02]  /*16d20*/  IMAD R244, R168, R246, R244 ;  /* 0x000000f6a8f47224 */ /* 0x000fc400078e02f4 */
[----:B------:R-:W-:Y:S01]  /*16d30*/  @!P2 IMAD.MOV R5, RZ, RZ, -R5 ;  /* 0x000000ffff05a224 */ /* 0x000fe200078e0a05 */
[----:B------:R-:W-:Y:S01]  /*16d40*/  ISETP.GT.U32.AND P2, PT, R168, R3, PT ;  /* 0x00000003a800720c */ /* 0x000fe20003f44070 */
[----:B------:R-:W-:Y:S02]  /*16d50*/  VIADD R248, R2, 0x29 ;  /* 0x0000002902f87836 */ /* 0x000fe40000000000 */
[----:B------:R-:W-:Y:S01]  /*16d60*/  @!P5 IMAD.IADD R243, R243, 0x1, -R168 ;  /* 0x00000001f3f3d824 */ /* 0x000fe200078e0aa8 */
[C---:B------:R-:W-:Y:S01]  /*16d70*/  ISETP.GT.U32.AND P5, PT, R168.reuse, R244, PT ;  /* 0x000000f4a800720c */ /* 0x040fe20003fa4070 */
[C---:B------:R-:W-:Y:S01]  /*16d80*/  IMAD R250, R168.reuse, R4, R250 ;  /* 0x00000004a8fa7224 */ /* 0x040fe200078e02fa */
[----:B------:R-:W-:Y:S01]  /*16d90*/  IABS R247, R248 ;  /* 0x000000f800f77213 */ /* 0x000fe20000000000 */
[----:B------:R-:W-:Y:S01]  /*16da0*/  IMAD.MOV.U32 R4, RZ, RZ, R245 ;  /* 0x000000ffff047224 */ /* 0x000fe200078e00f5 */
[----:B------:R0:W-:Y:S01]  /*16db0*/  STL [R1+0x160], R5 ;  /* 0x0001600501007387 */ /* 0x0001e20000100800 */
[----:B------:R-:W-:-:S02]  /*16dc0*/  IMAD R241, R168, R252, R241 ;  /* 0x000000fca8f17224 */ /* 0x000fc400078e02f1 */
[----:B------:R-:W-:-:S04]  /*16dd0*/  IMAD.HI.U32 R251, R0, R247, RZ ;  /* 0x000000f700fb7227 */ /* 0x000fc800078e00ff */
[----:B------:R-:W-:Y:S01]  /*16de0*/  @!P0 IMAD.MOV R4, RZ, RZ, -R4 ;  /* 0x000000ffff048224 */ /* 0x000fe200078e0a04 */
[C---:B------:R-:W-:Y:S01]  /*16df0*/  ISETP.GT.U32.AND P0, PT, R168.reuse, R250, PT ;  /* 0x000000faa800720c */ /* 0x040fe20003f04070 */
[--C-:B------:R-:W-:Y:S01]  /*16e00*/  @!P2 IMAD.IADD R3, R3, 0x1, -R168.reuse ;  /* 0x000000010303a824 */ /* 0x100fe200078e0aa8 */
[----:B------:R-:W-:Y:S01]  /*16e10*/  ISETP.GT.U32.AND P2, PT, R168, R241, PT ;  /* 0x000000f1a800720c */ /* 0x000fe20003f44070 */
[----:B------:R-:W-:Y:S01]  /*16e20*/  IMAD.MOV R251, RZ, RZ, -R251 ;  /* 0x000000fffffb7224 */ /* 0x000fe200078e0afb */
[----:B------:R1:W-:Y:S01]  /*16e30*/  STL [R1+0x158], R4 ;  /* 0x0001580401007387 */ /* 0x0003e20000100800 */
[----:B------:R-:W-:Y:S02]  /*16e40*/  @!P5 IMAD.IADD R244, R244, 0x1, -R168 ;  /* 0x00000001f4f4d824 */ /* 0x000fe400078e0aa8 */
[----:B0-----:R-:W-:Y:S02]  /*16e50*/  IMAD.MOV.U32 R5, RZ, RZ, R240 ;  /* 0x000000ffff057224 */ /* 0x001fe400078e00f0 */
[----:B------:R-:W-:Y:S01]  /*16e60*/  VIADD R246, R2, 0x27 ;  /* 0x0000002702f67836 */ /* 0x000fe20000000000 */
[C---:B------:R-:W-:Y:S01]  /*16e70*/  ISETP.GT.U32.AND P5, PT, R168.reuse, R244, PT ;  /* 0x000000f4a800720c */ /* 0x040fe20003fa4070 */
[----:B------:R-:W-:-:S02]  /*16e80*/  IMAD R247, R168, R251, R247 ;  /* 0x000000fba8f77224 */ /* 0x000fc400078e02f7 */
[----:B------:R-:W-:Y:S01]  /*16e90*/  VIADD R238, R2, 0x26 ;  /* 0x0000002602ee7836 */ /* 0x000fe20000000000 */
[----:B------:R-:W-:Y:S01]  /*16ea0*/  IABS R249, R246 ;  /* 0x000000f600f97213 */ /* 0x000fe20000000000 */
[----:B-1----:R-:W-:Y:S02]  /*16eb0*/  IMAD.MOV.U32 R4, RZ, RZ, R243 ;  /* 0x000000ffff047224 */ /* 0x002fe400078e00f3 */
[----:B------:R-:W-:Y:S01]  /*16ec0*/  @!P4 IMAD.MOV R5, RZ, RZ, -R5 ;  /* 0x000000ffff05c224 */ /* 0x000fe200078e0a05 */
[----:B------:R-:W-:Y:S01]  /*16ed0*/  ISETP.GT.U32.AND P4, PT, R168, R247, PT ;  /* 0x000000f7a800720c */ /* 0x000fe20003f84070 */
[----:B------:R-:W-:Y:S01]  /*16ee0*/  @!P1 IMAD.MOV R4, RZ, RZ, -R4 ;  /* 0x000000ffff049224 */ /* 0x000fe200078e0a04 */
[----:B------:R-:W-:Y:S01]  /*16ef0*/  ISETP.GE.AND P1, PT, R239, RZ, PT ;  /* 0x000000ffef00720c */ /* 0x000fe20003f26270 */
[--C-:B------:R-:W-:Y:S01]  /*16f00*/  @!P0 IMAD.IADD R250, R250, 0x1, -R168.reuse ;  /* 0x00000001fafa8824 */ /* 0x100fe200078e0aa8 */
[----:B------:R-:W-:Y:S01]  /*16f10*/  IABS R239, R238 ;  /* 0x000000ee00ef7213 */ /* 0x000fe20000000000 */
[----:B------:R-:W-:Y:S01]  /*16f20*/  STL [R1+0x150], R5 ;  /* 0x0001500501007387 */ /* 0x000fe20000100800 */
[----:B------:R-:W-:Y:S01]  /*16f30*/  @!P2 IMAD.IADD R241, R241, 0x1, -R168 ;  /* 0x00000001f1f1a824 */ /* 0x000fe200078e0aa8 */
[----:B------:R-:W-:Y:S01]  /*16f40*/  ISETP.GE.AND P0, PT, R242, RZ, PT ;  /* 0x000000fff200720c */ /* 0x000fe20003f06270 */
[----:B------:R-:W-:Y:S01]  /*16f50*/  IMAD.HI.U32 R240, R0, R249, RZ ;  /* 0x000000f900f07227 */ /* 0x000fe200078e00ff */
[----:B------:R0:W-:Y:S03]  /*16f60*/  STL [R1+0x148], R4 ;  /* 0x0001480401007387 */ /* 0x0001e60000100800 */
[----:B------:R-:W-:-:S02]  /*16f70*/  IMAD.MOV.U32 R242, RZ, RZ, R239 ;  /* 0x000000fffff27224 */ /* 0x000fc400078e00ef */
        /* <DEDUP_REMOVED lines=8> */
[----:B------:R-:W-:Y:S01]  /*17000*/  @!P4 IMAD.IADD R247, R247, 0x1, -R168 ;  /* 0x00000001f7f7c824 */ /* 0x000fe200078e0aa8 */
[----:B------:R-:W-:Y:S01]  /*17010*/  ISETP.GT.U32.AND P4, PT, R168, R250, PT ;  /* 0x000000faa800720c */ /* 0x000fe20003f84070 */
[----:B------:R-:W-:Y:S01]  /*17020*/  IMAD.MOV R3, RZ, RZ, -R3 ;  /* 0x000000ffff037224 */ /* 0x000fe200078e0a03 */
[----:B------:R0:W-:Y:S01]  /*17030*/  STL [R1+0x138], R4 ;  /* 0x0001380401007387 */ /* 0x0001e20000100800 */
[----:B------:R-:W-:Y:S01]  /*17040*/  VIADD R243, R2, 0x25 ;  /* 0x0000002502f37836 */ /* 0x000fe20000000000 */
[C---:B------:R-:W-:Y:S01]  /*17050*/  ISETP.GT.U32.AND P2, PT, R168.reuse, R247, PT ;  /* 0x000000f7a800720c */ /* 0x040fe20003f44070 */
[----:B------:R-:W-:Y:S01]  /*17060*/  IMAD R242, R168, R3, R242 ;  /* 0x00000003a8f27224 */ /* 0x000fe200078e02f2 */
[----:B------:R-:W-:Y:S02]  /*17070*/  IABS R3, R2 ;  /* 0x0000000200037213 */ /* 0x000fe40000000000 */
[----:B------:R-:W-:-:S03]  /*17080*/  IABS R239, R243 ;  /* 0x000000f300ef7213 */ /* 0x000fc60000000000 */
[----:B------:R-:W-:Y:S01]  /*17090*/  @!P3 IMAD.IADD R241, R241, 0x1, -R168 ;  /* 0x00000001f1f1b824 */ /* 0x000fe200078e0aa8 */
[----:B------:R-:W-:Y:S01]  /*170a0*/  ISETP.GT.U32.AND P3, PT, R168, R242, PT ;  /* 0x000000f2a800720c */ /* 0x000fe20003f64070 */
[----:B0-----:R-:W-:Y:S02]  /*170b0*/  IMAD.MOV.U32 R4, RZ, RZ, R244 ;  /* 0x000000ffff047224 */ /* 0x001fe400078e00f4 */
[----:B------:R-:W-:-:S04]  /*170c0*/  IMAD.HI.U32 R244, R0, R239, RZ ;  /* 0x000000ef00f47227 */ /* 0x000fc800078e00ff */
[----:B------:R-:W-:Y:S01]  /*170d0*/  @!P6 IMAD.MOV R4, RZ, RZ, -R4 ;  /* 0x000000ffff04e224 */ /* 0x000fe200078e0a04 */
[----:B------:R-:W-:Y:S01]  /*170e0*/  ISETP.GT.U32.AND P6, PT, R168, R240, PT ;  /* 0x000000f0a800720c */ /* 0x000fe20003fc4070 */
[--C-:B------:R-:W-:Y:S01]  /*170f0*/  @!P4 IMAD.IADD R250, R250, 0x1, -R168.reuse ;  /* 0x00000001fafac824 */ /* 0x100fe200078e0aa8 */
[----:B------:R-:W-:Y:S01]  /*17100*/  ISETP.GE.AND P4, PT, R246, RZ, PT ;  /* 0x000000fff600720c */ /* 0x000fe20003f86270 */
[----:B------:R-:W-:Y:S01]  /*17110*/  @!P2 IMAD.IADD R247, R247, 0x1, -R168 ;  /* 0x00000001f7f7a824 */ /* 0x000fe200078e0aa8 */
[----:B------:R0:W-:Y:S01]  /*17120*/  STL [R1+0x134], R4 ;  /* 0x0001340401007387 */ /* 0x0001e20000100800 */
[----:B------:R-:W-:Y:S01]  /*17130*/  IMAD.MOV R244, RZ, RZ, -R244 ;  /* 0x000000fffff47224 */ /* 0x000fe200078e0af4 */
[----:B------:R-:W-:Y:S01]  /*17140*/  ISETP.GE.AND P2, PT, R238, RZ, PT ;  /* 0x000000ffee00720c */ /* 0x000fe20003f46270 */
[----:B------:R-:W-:Y:S02]  /*17150*/  @!P3 IMAD.IADD R242, R242, 0x1, -R168 ;  /* 0x00000001f2f2b824 */ /* 0x000fe400078e0aa8 */
[----:B------:R-:W-:-:S02]  /*17160*/  IMAD R239, R168, R244, R239 ;  /* 0x000000f4a8ef7224 */ /* 0x000fc400078e02ef */
[----:B------:R-:W-:Y:S02]  /*17170*/  IMAD.MOV.U32 R5, RZ, RZ, R247 ;  /* 0x000000ffff057224 */ /* 0x000fe400078e00f7 */
[----:B------:R-:W-:Y:S01]  /*17180*/  @!P6 IMAD.IADD R240, R240, 0x1, -R168 ;  /* 0x00000001f0f0e824 */ /* 0x000fe200078e0aa8 */
[----:B------:R-:W-:Y:S01]  /*17190*/  ISETP.GE.AND P6, PT, R243, RZ, PT ;  /* 0x000000fff300720c */ /* 0x000fe20003fc6270 */
[----:B0-----:R-:W-:Y:S02]  /*171a0*/  IMAD.MOV.U32 R4, RZ, RZ, R250 ;  /* 0x000000ffff047224 */ /* 0x001fe400078e00fa */
[----:B------:R-:W-:Y:S01]  /*171b0*/  @!P5 IMAD.MOV R5, RZ, RZ, -R5 ;  /* 0x000000ffff05d224 */ /* 0x000fe200078e0a05 */
[C---:B------:R-:W-:Y:S01]  /*171c0*/  ISETP.GT.U32.AND P3, PT, R168.reuse, R240, PT ;  /* 0x000000f0a800720c */ /* 0x040fe20003f64070 */
[----:B------:R-:W-:Y:S01]  /*171d0*/  @!P1 IMAD.MOV R4, RZ, RZ, -R4 ;  /* 0x000000ffff049224 */ /* 0x000fe200078e0a04 */
[----:B------:R-:W-:Y:S01]  /*171e0*/  ISETP.GT.U32.AND P5, PT, R168, R239, PT ;  /* 0x000000efa800720c */ /* 0x000fe20003fa4070 */
[----:B------:R-:W-:Y:S01]  /*171f0*/  VIADD R238, R2, 0x23 ;  /* 0x0000002302ee7836 */ /* 0x000fe20000000000 */
[----:B------:R-:W-:Y:S01]  /*17200*/  ISETP.GT.U32.AND P1, PT, R168, R242, PT ;  /* 0x000000f2a800720c */ /* 0x000fe20003f24070 */
[----:B------:R-:W-:Y:S01]  /*17210*/  VIADD R243, R2, 0x24 ;  /* 0x0000002402f37836 */ /* 0x000fe20000000000 */
[----:B------:R0:W-:Y:S01]  /*17220*/  STL [R1+0x9c], R4 ;  /* 0x00009c0401007387 */ /* 0x0001e20000100800 */
[----:B------:R-:W-:Y:S01]  /*17230*/  IMAD.HI.U32 R246, R0, R3, RZ ;  /* 0x0000000300f67227 */ /* 0x000fe200078e00ff */
[----:B------:R-:W-:-:S02]  /*17240*/  IABS R245, R238 ;  /* 0x000000ee00f57213 */ /* 0x000fc40000000000 */
[----:B------:R-:W-:Y:S01]  /*17250*/  IABS R244, R243 ;  /* 0x000000f300f47213 */ /* 0x000fe20000000000 */
[----:B------:R-:W-:Y:S01]  /*17260*/  IMAD.MOV R246, RZ, RZ, -R246 ;  /* 0x000000fffff67224 */ /* 0x000fe200078e0af6 */
[----:B------:R-:W-:Y:S01]  /*17270*/  STL [R1+0x10c], R5 ;  /* 0x00010c0501007387 */ /* 0x000fe20000100800 */
[--C-:B------:R-:W-:Y:S01]  /*17280*/  @!P3 IMAD.IADD R240, R240, 0x1, -R168.reuse ;  /* 0x00000001f0f0b824 */ /* 0x100fe200078e0aa8 */
[----:B------:R-:W-:Y:S01]  /*17290*/  ISETP.GE.AND P3, PT, R243, RZ, PT ;  /* 0x000000fff300720c */ /* 0x000fe20003f66270 */
[C---:B------:R-:W-:Y:S02]  /*172a0*/  IMAD R3, R168.reuse, R246, R3 ;  /* 0x000000f6a8037224 */ /* 0x040fe400078e0203 */
[----:B0-----:R-:W-:Y:S02]  /*172b0*/  IMAD.MOV.U32 R4, RZ, RZ, R241 ;  /* 0x000000ffff047224 */ /* 0x001fe400078e00f1 */
[----:B------:R-:W-:Y:S02]  /*172c0*/  @!P5 IMAD.IADD R239, R239, 0x1, -R168 ;  /* 0x00000001efefd824 */ /* 0x000fe400078e0aa8 */
[----:B------:R-:W-:Y:S01]  /*172d0*/  @!P0 IMAD.MOV R4, RZ, RZ, -R4 ;  /* 0x000000ffff048224 */ /* 0x000fe200078e0a04 */
[----:B------:R-:W-:Y:S01]  /*172e0*/  ISETP.GT.U32.AND P0, PT, R168, R3, PT ;  /* 0x00000003a800720c */ /* 0x000fe20003f04070 */
[----:B------:R-:W-:-:S02]  /*172f0*/  IMAD.MOV.U32 R250, RZ, RZ, R245 ;  /* 0x000000fffffa7224 */ /* 0x000fc400078e00f5 */
[C---:B------:R-:W-:Y:S01]  /*17300*/  IMAD.HI.U32 R245, R0.reuse, R244, RZ ;  /* 0x000000f400f57227 */ /* 0x040fe200078e00ff */
[----:B------:R0:W-:Y:S03]  /*17310*/  STL [R1+0x114], R4 ;  /* 0x0001140401007387 */ /* 0x0001e60000100800 */
        /* <DEDUP_REMOVED lines=9> */
[----:B------:R-:W-:Y:S01]  /*173b0*/  IMAD R250, R168, R241, R250 ;  /* 0x000000f1a8fa7224 */ /* 0x000fe200078e02fa */
[----:B------:R0:W-:Y:S01]  /*173c0*/  STL [R1+0x11c], R4 ;  /* 0x00011c0401007387 */ /* 0x0001e20000100800 */
[--C-:B------:R-:W-:Y:S02]  /*173d0*/  @!P0 IMAD.IADD R3, R3, 0x1, -R168.reuse ;  /* 0x0000000103038824 */ /* 0x100fe400078e0aa8 */
[C---:B------:R-:W-:Y:S02]  /*173e0*/  VIADD R243, R2.reuse, 0x22 ;  /* 0x0000002202f37836 */ /* 0x040fe40000000000 */
[----:B------:R-:W-:Y:S01]  /*173f0*/  VIADD R240, R2, 0x21 ;  /* 0x0000002102f07836 */ /* 0x000fe20000000000 */
[----:B------:R-:W-:Y:S01]  /*17400*/  ISETP.GT.U32.AND P0, PT, R168, R3, PT ;  /* 0x00000003a800720c */ /* 0x000fe20003f04070 */
[----:B------:R-:W-:Y:S01]  /*17410*/  VIADD R241, R2, 0x20 ;  /* 0x0000002002f17836 */ /* 0x000fe20000000000 */
[----:B------:R-:W-:Y:S01]  /*17420*/  IABS R246, R243 ;  /* 0x000000f300f67213 */ /* 0x000fe20000000000 */
[----:B------:R-:W-:Y:S01]  /*17430*/  @!P4 IMAD.IADD R239, R239, 0x1, -R168 ;  /* 0x00000001efefc824 */ /* 0x000fe200078e0aa8 */
[----:B------:R-:W-:Y:S01]  /*17440*/  ISETP.GT.U32.AND P4, PT, R168, R250, PT ;  /* 0x000000faa800720c */ /* 0x000fe20003f84070 */
[----:B0-----:R-:W-:Y:S01]  /*17450*/  IMAD.MOV.U32 R4, RZ, RZ, R242 ;  /* 0x000000ffff047224 */ /* 0x001fe200078e00f2 */
[----:B------:R-:W-:Y:S01]  /*17460*/  ISETP.GE.AND P5, PT, R243, RZ, PT ;  /* 0x000000fff300720c */ /* 0x000fe20003fa6270 */
[----:B------:R-:W-:Y:S01]  /*17470*/  IMAD.HI.U32 R243, R0, R246, RZ ;  /* 0x000000f600f37227 */ /* 0x000fe200078e00ff */
[----:B------:R-:W-:-:S02]  /*17480*/  IABS R249, R240 ;  /* 0x000000f000f97213 */ /* 0x000fc40000000000 */
[----:B------:R-:W-:Y:S01]  /*17490*/  IABS R248, R241 ;  /* 0x000000f100f87213 */ /* 0x000fe20000000000 */
[----:B------:R-:W-:Y:S01]  /*174a0*/  @!P2 IMAD.MOV R4, RZ, RZ, -R4 ;  /* 0x000000ffff04a224 */ /* 0x000fe200078e0a04 */
[----:B------:R-:W-:Y:S01]  /*174b0*/  ISETP.GT.U32.AND P2, PT, R168, R238, PT ;  /* 0x000000eea800720c */ /* 0x000fe20003f44070 */
[----:B------:R-:W-:Y:S02]  /*174c0*/  IMAD.MOV R243, RZ, RZ, -R243 ;  /* 0x000000fffff37224 */ /* 0x000fe400078e0af3 */
[----:B------:R-:W-:Y:S01]  /*174d0*/  IMAD.HI.U32 R242, R0, R249, RZ ;  /* 0x000000f900f27227 */ /* 0x000fe200078e00ff */
[----:B------:R0:W-:Y:S03]  /*174e0*/  STL [R1+0x130], R4 ;  /* 0x0001300401007387 */ /* 0x0001e60000100800 */
[--C-:B------:R-:W-:Y:S02]  /*174f0*/  @!P4 IMAD.IADD R250, R250, 0x1, -R168.reuse ;  /* 0x00000001fafac824 */ /* 0x100fe400078e0aa8 */
[----:B------:R-:W-:Y:S01]  /*17500*/  @!P0 IMAD.IADD R3, R3, 0x1, -R168 ;  /* 0x0000000103038824 */ /* 0x000fe200078e0aa8 */
[----:B------:R-:W-:Y:S01]  /*17510*/  ISETP.GE.AND P0, PT, R240, RZ, PT ;  /* 0x000000fff000720c */ /* 0x000fe20003f06270 */
[C---:B------:R-:W-:Y:S01]  /*17520*/  IMAD R246, R168.reuse, R243, R246 ;  /* 0x000000f3a8f67224 */ /* 0x040fe200078e02f6 */
[----:B------:R-:W-:Y:S01]  /*17530*/  ISETP.GT.U32.AND P4, PT, R168, R250, PT ;  /* 0x000000faa800720c */ /* 0x000fe20003f84070 */
[----:B------:R-:W-:Y:S01]  /*17540*/  @!P2 IMAD.IADD R238, R238, 0x1, -R168 ;  /* 0x00000001eeeea824 */ /* 0x000fe200078e0aa8 */
[----:B------:R-:W-:Y:S01]  /*17550*/  ISETP.GE.AND P2, PT, R2, RZ, PT ;  /* 0x000000ff0200720c */ /* 0x000fe20003f46270 */
[----:B0-----:R-:W-:-:S02]  /*17560*/  IMAD.MOV.U32 R4, RZ, RZ, R239 ;  /* 0x000000ffff047224 */ /* 0x001fc400078e00ef */
[----:B------:R-:W-:-:S04]  /*17570*/  IMAD.HI.U32 R240, R0, R248, RZ ;  /* 0x000000f800f07227 */ /* 0x000fc800078e00ff */
[----:B------:R-:W-:Y:S01]  /*17580*/  @!P6 IMAD.MOV R4, RZ, RZ, -R4 ;  /* 0x000000ffff04e224 */ /* 0x000fe200078e0a04 */
[C---:B------:R-:W-:Y:S01]  /*17590*/  ISETP.GT.U32.AND P6, PT, R168.reuse, R238, PT ;  /* 0x000000eea800720c */ /* 0x040fe20003fc4070 */
[----:B------:R-:W-:Y:S02]  /*175a0*/  IMAD.MOV R242, RZ, RZ, -R242 ;  /* 0x000000fffff27224 */ /* 0x000fe400078e0af2 */
[----:B------:R-:W-:Y:S01]  /*175b0*/  IMAD.MOV R240, RZ, RZ, -R240 ;  /* 0x000000fffff07224 */ /* 0x000fe200078e0af0 */
[----:B------:R-:W-:Y:S01]  /*175c0*/  STL [R1+0x120], R4 ;  /* 0x0001200401007387 */ /* 0x000fe20000100800 */
[C---:B------:R-:W-:Y:S02]  /*175d0*/  IMAD R249, R168.reuse, R242, R249 ;  /* 0x000000f2a8f97224 */ /* 0x040fe400078e02f9 */
[----:B------:R-:W-:Y:S01]  /*175e0*/  @!P2 IMAD.MOV R3, RZ, RZ, -R3 ;  /* 0x000000ffff03a224 */ /* 0x000fe200078e0a03 */
[C---:B------:R-:W-:Y:S01]  /*175f0*/  ISETP.GT.U32.AND P2, PT, R168.reuse, R246, PT ;  /* 0x000000f6a800720c */ /* 0x040fe20003f44070 */
[----:B------:R-:W-:-:S02]  /*17600*/  IMAD R248, R168, R240, R248 ;  /* 0x000000f0a8f87224 */ /* 0x000fc400078e02f8 */
[--C-:B------:R-:W-:Y:S01]  /*17610*/  @!P4 IMAD.IADD R250, R250, 0x1, -R168.reuse ;  /* 0x00000001fafac824 */ /* 0x100fe200078e0aa8 */
[----:B------:R0:W-:Y:S01]  /*17620*/  STL [R1+0x124], R3 ;  /* 0x0001240301007387 */ /* 0x0001e20000100800 */
[--C-:B------:R-:W-:Y:S01]  /*17630*/  @!P6 IMAD.IADD R238, R238, 0x1, -R168.reuse ;  /* 0x00000001eeeee824 */ /* 0x100fe200078e0aa8 */
[----:B------:R-:W-:Y:S01]  /*17640*/  ISETP.GT.U32.AND P6, PT, R168, R249, PT ;  /* 0x000000f9a800720c */ /* 0x000fe20003fc4070 */
[----:B------:R-:W-:Y:S01]  /*17650*/  VIADD R243, R2, 0x1f ;  /* 0x0000001f02f37836 */ /* 0x000fe20000000000 */
[----:B------:R-:W-:Y:S01]  /*17660*/  ISETP.GT.U32.AND P4, PT, R168, R248, PT ;  /* 0x000000f8a800720c */ /* 0x000fe20003f84070 */
[C---:B------:R-:W-:Y:S02]  /*17670*/  VIADD R242, R2.reuse, 0x1d ;  /* 0x0000001d02f27836 */ /* 0x040fe40000000000 */
[----:B------:R-:W-:Y:S01]  /*17680*/  VIADD R240, R2, 0x1e ;  /* 0x0000001e02f07836 */ /* 0x000fe20000000000 */
[----:B------:R-:W-:Y:S01]  /*17690*/  IABS R245, R243 ;  /* 0x000000f300f57213 */ /* 0x000fe20000000000 */
[----:B------:R-:W-:Y:S01]  /*176a0*/  @!P2 IMAD.IADD R246, R246, 0x1, -R168 ;  /* 0x00000001f6f6a824 */ /* 0x000fe200078e0aa8 */
[----:B------:R-:W-:Y:S01]  /*176b0*/  IABS R251, R242 ;  /* 0x000000f200fb7213 */ /* 0x000fe20000000000 */
[----:B------:R-:W-:Y:S01]  /*176c0*/  IMAD.MOV.U32 R5, RZ, RZ, R238 ;  /* 0x000000ffff057224 */ /* 0x000fe200078e00ee */
[----:B0-----:R-:W-:Y:S01]  /*176d0*/  IABS R3, R240 ;  /* 0x000000f000037213 */ /* 0x001fe20000000000 */
[----:B------:R-:W-:Y:S01]  /*176e0*/  IMAD.HI.U32 R247, R0, R245, RZ ;  /* 0x000000f500f77227 */ /* 0x000fe200078e00ff */
[----:B------:R-:W-:-:S03]  /*176f0*/  ISETP.GE.AND P2, PT, R241, RZ, PT ;  /* 0x000000fff100720c */ /* 0x000fc60003f46270 */
[--C-:B------:R-:W-:Y:S01]  /*17700*/  @!P6 IMAD.IADD R249, R249, 0x1, -R168.reuse ;  /* 0x00000001f9f9e824 */ /* 0x100fe200078e0aa8 */
[----:B------:R-:W-:Y:S01]  /*17710*/  ISETP.GT.U32.AND P6, PT, R168, R246, PT ;  /* 0x000000f6a800720c */ /* 0x000fe20003fc4070 */
[----:B------:R-:W-:Y:S02]  /*17720*/  @!P4 IMAD.IADD R248, R248, 0x1, -R168 ;  /* 0x00000001f8f8c824 */ /* 0x000fe400078e0aa8 */
[----:B------:R-:W-:Y:S01]  /*17730*/  IMAD.MOV.U32 R4, RZ, RZ, R250 ;  /* 0x000000ffff047224 */ /* 0x000fe200078e00fa */
[----:B------:R-:W-:Y:S01]  /*17740*/  ISETP.GT.U32.AND P4, PT, R168, R249, PT ;  /* 0x000000f9a800720c */ /* 0x000fe20003f84070 */
[----:B------:R-:W-:Y:S02]  /*17750*/  IMAD.MOV R247, RZ, RZ, -R247 ;  /* 0x000000fffff77224 */ /* 0x000fe400078e0af7 */
[----:B------:R-:W-:Y:S02]  /*17760*/  IMAD.MOV.U32 R241, RZ, RZ, R251 ;  /* 0x000000fffff17224 */ /* 0x000fe400078e00fb */
[----:B------:R-:W-:-:S04]  /*17770*/  IMAD.HI.U32 R251, R0, R3, RZ ;  /* 0x0000000300fb7227 */ /* 0x000fc800078e00ff */
[----:B------:R-:W-:Y:S01]  /*17780*/  @!P3 IMAD.MOV R5, RZ, RZ, -R5 ;  /* 0x000000ffff05b224 */ /* 0x000fe200078e0a05 */
[C---:B------:R-:W-:Y:S01]  /*17790*/  ISETP.GT.U32.AND P3, PT, R168.reuse, R248, PT ;  /* 0x000000f8a800720c */ /* 0x040fe20003f64070 */
[----:B------:R-:W-:Y:S01]  /*177a0*/  @!P1 IMAD.MOV R4, RZ, RZ, -R4 ;  /* 0x000000ffff049224 */ /* 0x000fe200078e0a04 */
[----:B------:R-:W-:Y:S01]  /*177b0*/  ISETP.GE.AND P1, PT, R243, RZ, PT ;  /* 0x000000fff300720c */ /* 0x000fe20003f26270 */
[----:B------:R-:W-:Y:S01]  /*177c0*/  IMAD R243, R168, R247, R245 ;  /* 0x000000f7a8f37224 */ /* 0x000fe200078e02f5 */
[----:B------:R-:W-:Y:S01]  /*177d0*/  STL [R1+0x110], R5 ;  /* 0x0001100501007387 */ /* 0x000fe20000100800 */
[----:B------:R-:W-:Y:S02]  /*177e0*/  IMAD.MOV R238, RZ, RZ, -R251 ;  /* 0x000000ffffee7224 */ /* 0x000fe400078e0afb */
[----:B------:R-:W-:Y:S01]  /*177f0*/  @!P6 IMAD.IADD R246, R246, 0x1, -R168 ;  /* 0x00000001f6f6e824 */ /* 0x000fe200078e0aa8 */
[C---:B------:R-:W-:Y:S01]  /*17800*/  ISETP.GT.U32.AND P6, PT, R168.reuse, R243, PT ;  /* 0x000000f3a800720c */ /* 0x040fe20003fc4070 */
[----:B------:R-:W-:Y:S01]  /*17810*/  IMAD R3, R168, R238, R3 ;  /* 0x000000eea8037224 */ /* 0x000fe200078e0203 */
[----:B------:R0:W-:Y:S01]  /*17820*/  STL [R1+0xb8], R4 ;  /* 0x0000b80401007387 */ /* 0x0001e20000100800 */
[----:B------:R-:W-:-:S04]  /*17830*/  IMAD.HI.U32 R250, R0, R241, RZ ;  /* 0x000000f100fa7227 */ /* 0x000fc800078e00ff */
[----:B------:R-:W-:Y:S02]  /*17840*/  VIADD R244, R2, 0x1c ;  /* 0x0000001c02f47836 */ /* 0x000fe40000000000 */
[----:B------:R-:W-:Y:S02]  /*17850*/  IMAD.MOV R250, RZ, RZ, -R250 ;  /* 0x000000fffffa7224 */ /* 0x000fe400078e0afa */
[--C-:B------:R-:W-:Y:S01]  /*17860*/  @!P4 IMAD.IADD R249, R249, 0x1, -R168.reuse ;  /* 0x00000001f9f9c824 */ /* 0x100fe200078e0aa8 */
[----:B------:R-:W-:Y:S01]  /*17870*/  ISETP.GT.U32.AND P4, PT, R168, R3, PT ;  /* 0x00000003a800720c */ /* 0x000fe20003f84070 */
[--C-:B------:R-:W-:Y:S01]  /*17880*/  @!P3 IMAD.IADD R248, R248, 0x1, -R168.reuse ;  /* 0x00000001f8f8b824 */ /* 0x100fe200078e0aa8 */
        /* <DEDUP_REMOVED lines=8> */
[----:B------:R-:W-:Y:S02]  /*17910*/  IMAD.MOV R247, RZ, RZ, -R247 ;  /* 0x000000fffff77224 */ /* 0x000fe400078e0af7 */
[----:B0-----:R-:W-:Y:S02]  /*17920*/  IMAD.MOV.U32 R4, RZ, RZ, R246 ;  /* 0x000000ffff047224 */ /* 0x001fe400078e00f6 */
[----:B------:R-:W-:Y:S02]  /*17930*/  @!P4 IMAD.IADD R3, R3, 0x1, -R168 ;  /* 0x000000010303c824 */ /* 0x000fe400078e0aa8 */
[C---:B------:R-:W-:Y:S02]  /*17940*/  IMAD R239, R168.reuse, R247, R239 ;  /* 0x000000f7a8ef7224 */ /* 0x040fe400078e02ef */
[----:B------:R-:W-:Y:S01]  /*17950*/  @!P5 IMAD.MOV R4, RZ, RZ, -R4 ;  /* 0x000000ffff04d224 */ /* 0x000fe200078e0a04 */
[C---:B------:R-:W-:Y:S01]  /*17960*/  ISETP.GT.U32.AND P5, PT, R168.reuse, R243, PT ;  /* 0x000000f3a800720c */ /* 0x040fe20003fa4070 */
[----:B------:R-:W-:Y:S01]  /*17970*/  IMAD.MOV.U32 R5, RZ, RZ, R249 ;  /* 0x000000ffff057224 */ /* 0x000fe200078e00f9 */
[----:B------:R-:W-:Y:S01]  /*17980*/  ISETP.GT.U32.AND P4, PT, R168, R3, PT ;  /* 0x00000003a800720c */ /* 0x000fe20003f84070 */
[----:B------:R-:W-:Y:S01]  /*17990*/  IMAD.HI.U32 R246, R0, R245, RZ ;  /* 0x000000f500f67227 */ /* 0x000fe200078e00ff */
[----:B------:R0:W-:Y:S03]  /*179a0*/  STL [R1+0xbc], R4 ;  /* 0x0000bc0401007387 */ /* 0x0001e60000100800 */
[----:B------:R-:W-:-:S02]  /*179b0*/  VIADD R241, R2, 0x1a ;  /* 0x0000001a02f17836 */ /* 0x000fc40000000000 */
[----:B------:R-:W-:Y:S01]  /*179c0*/  @!P0 IMAD.MOV R5, RZ, RZ, -R5 ;  /* 0x000000ffff058224 */ /* 0x000fe200078e0a05 */
[----:B------:R-:W-:Y:S01]  /*179d0*/  ISETP.GT.U32.AND P0, PT, R168, R239, PT ;  /* 0x000000efa800720c */ /* 0x000fe20003f04070 */
[----:B------:R-:W-:Y:S01]  /*179e0*/  @!P6 IMAD.IADD R240, R240, 0x1, -R168 ;  /* 0x00000001f0f0e824 */ /* 0x000fe200078e0aa8 */
[----:B------:R-:W-:Y:S01]  /*179f0*/  IABS R247, R241 ;  /* 0x000000f100f77213 */ /* 0x000fe20000000000 */
[----:B------:R-:W-:Y:S01]  /*17a00*/  IMAD.MOV R246, RZ, RZ, -R246 ;  /* 0x000000fffff67224 */ /* 0x000fe200078e0af6 */
[----:B------:R-:W-:Y:S01]  /*17a10*/  STL [R1+0xc4], R5 ;  /* 0x0000c40501007387 */ /* 0x000fe20000100800 */
[----:B0-----:R-:W-:Y:S01]  /*17a20*/  IMAD.MOV.U32 R4, RZ, RZ, R248 ;  /* 0x000000ffff047224 */ /* 0x001fe200078e00f8 */
[C---:B------:R-:W-:Y:S01]  /*17a30*/  ISETP.GT.U32.AND P6, PT, R168.reuse, R240, PT ;  /* 0x000000f0a800720c */ /* 0x040fe20003fc4070 */
[----:B------:R-:W-:Y:S02]  /*17a40*/  IMAD R245, R168, R246, R245 ;  /* 0x000000f6a8f57224 */ /* 0x000fe400078e02f5 */
[----:B------:R-:W-:Y:S01]  /*17a50*/  @!P2 IMAD.MOV R4, RZ, RZ, -R4 ;  /* 0x000000ffff04a224 */ /* 0x000fe200078e0a04 */
[----:B------:R-:W-:Y:S01]  /*17a60*/  ISETP.GE.AND P2, PT, R242, RZ, PT ;  /* 0x000000fff200720c */ /* 0x000fe20003f46270 */
[----:B------:R-:W-:-:S02]  /*17a70*/  IMAD.MOV.U32 R242, RZ, RZ, R247 ;  /* 0x000000fffff27224 */ /* 0x000fc400078e00f7 */
[--C-:B------:R-:W-:Y:S01]  /*17a80*/  @!P5 IMAD.IADD R243, R243, 0x1, -R168.reuse ;  /* 0x00000001f3f3d824 */ /* 0x100fe200078e0aa8 */
[----:B------:R0:W-:Y:S01]  /*17a90*/  STL [R1+0xc8], R4 ;  /* 0x0000c80401007387 */ /* 0x0001e20000100800 */
[--C-:B------:R-:W-:Y:S01]  /*17aa0*/  @!P4 IMAD.IADD R3, R3, 0x1, -R168.reuse ;  /* 0x000000010303c824 */ /* 0x100fe200078e0aa8 */
[----:B------:R-:W-:Y:S01]  /*17ab0*/  ISETP.GT.U32.AND P4, PT, R168, R245, PT ;  /* 0x000000f5a800720c */ /* 0x000fe20003f84070 */
[----:B------:R-:W-:Y:S01]  /*17ac0*/  @!P0 IMAD.IADD R239, R239, 0x1, -R168 ;  /* 0x00000001efef8824 */ /* 0x000fe200078e0aa8 */
[----:B------:R-:W-:Y:S01]  /*17ad0*/  ISETP.GE.AND P5, PT, R244, RZ, PT ;  /* 0x000000fff400720c */ /* 0x000fe20003fa6270 */
[----:B------:R-:W-:Y:S01]  /*17ae0*/  IMAD.HI.U32 R244, R0, R242, RZ ;  /* 0x000000f200f47227 */ /* 0x000fe200078e00ff */
[----:B------:R-:W-:-:S03]  /*17af0*/  ISETP.GE.AND P0, PT, R238, RZ, PT ;  /* 0x000000ffee00720c */ /* 0x000fc60003f06270 */
[----:B------:R-:W-:Y:S02]  /*17b00*/  IMAD.MOV R244, RZ, RZ, -R244 ;  /* 0x000000fffff47224 */ /* 0x000fe400078e0af4 */
[----:B0-----:R-:W-:Y:S02]  /*17b10*/  IMAD.MOV.U32 R4, RZ, RZ, R243 ;  /* 0x000000ffff047224 */ /* 0x001fe400078e00f3 */
[----:B------:R-:W-:Y:S01]  /*17b20*/  @!P6 IMAD.IADD R240, R240, 0x1, -R168 ;  /* 0x00000001f0f0e824 */ /* 0x000fe200078e0aa8 */
[----:B------:R-:W-:Y:S01]  /*17b30*/  ISETP.GE.AND P6, PT, R241, RZ, PT ;  /* 0x000000fff100720c */ /* 0x000fe20003fc6270 */
[----:B------:R-:W-:Y:S01]  /*17b40*/  @!P1 IMAD.MOV R4, RZ, RZ, -R4 ;  /* 0x000000ffff049224 */ /* 0x000fe200078e0a04 */
[C---:B------:R-:W-:Y:S01]  /*17b50*/  ISETP.GT.U32.AND P1, PT, R168.reuse, R239, PT ;  /* 0x000000efa800720c */ /* 0x040fe20003f24070 */
[----:B------:R-:W-:Y:S02]  /*17b60*/  IMAD R238, R168, R244, R242 ;  /* 0x000000f4a8ee7224 */ /* 0x000fe400078e02f2 */
[----:B------:R-:W-:Y:S01]  /*17b70*/  IMAD.MOV.U32 R5, RZ, RZ, R240 ;  /* 0x000000ffff057224 */ /* 0x000fe200078e00f0 */
[----:B------:R0:W-:Y:S01]  /*17b80*/  STL [R1+0xcc], R4 ;  /* 0x0000cc0401007387 */ /* 0x0001e20000100800 */
[----:B------:R-:W-:-:S02]  /*17b90*/  @!P4 IMAD.IADD R245, R245, 0x1, -R168 ;  /* 0x00000001f5f5c824 */ /* 0x000fc400078e0aa8 */
[----:B------:R-:W-:Y:S01]  /*17ba0*/  @!P2 IMAD.MOV R5, RZ, RZ, -R5 ;  /* 0x000000ffff05a224 */ /* 0x000fe200078e0a05 */
[----:B------:R-:W-:Y:S01]  /*17bb0*/  ISETP.GT.U32.AND P2, PT, R168, R238, PT ;  /* 0x000000eea800720c */ /* 0x000fe20003f44070 */
[----:B------:R-:W-:Y:S01]  /*17bc0*/  VIADD R244, R2, 0x19 ;  /* 0x0000001902f47836 */ /* 0x000fe20000000000 */
[----:B------:R-:W-:Y:S01]  /*17bd0*/  ISETP.GT.U32.AND P4, PT, R168, R245, PT ;  /* 0x000000f5a800720c */ /* 0x000fe20003f84070 */
[C---:B------:R-:W-:Y:S02]  /*17be0*/  VIADD R243, R2.reuse, 0x18 ;  /* 0x0000001802f37836 */ /* 0x040fe40000000000 */
[----:B------:R-:W-:Y:S02]  /*17bf0*/  @!P1 IMAD.IADD R239, R239, 0x1, -R168 ;  /* 0x00000001efef9824 */ /* 0x000fe400078e0aa8 */
[----:B0-----:R-:W-:Y:S01]  /*17c00*/  IMAD.MOV.U32 R4, RZ, RZ, R3 ;  /* 0x000000ffff047224 */ /* 0x001fe200078e0003 */
[----:B------:R-:W-:Y:S01]  /*17c10*/  ISETP.GE.AND P1, PT, R243, RZ, PT ;  /* 0x000000fff300720c */ /* 0x000fe20003f26270 */
[----:B------:R-:W-:Y:S01]  /*17c20*/  VIADD R242, R2, 0x17 ;  /* 0x0000001702f27836 */ /* 0x000fe20000000000 */
[----:B------:R-:W-:Y:S01]  /*17c30*/  IABS R243, R243 ;  /* 0x000000f300f37213 */ /* 0x000fe20000000000 */
[----:B------:R-:W-:Y:S01]  /*17c40*/  @!P3 IMAD.MOV R4, RZ, RZ, -R4 ;  /* 0x000000ffff04b224 */ /* 0x000fe200078e0a04 */
[----:B------:R-:W-:Y:S01]  /*17c50*/  ISETP.GE.AND P3, PT, R244, RZ, PT ;  /* 0x000000fff400720c */ /* 0x000fe20003f66270 */
[--C-:B------:R-:W-:Y:S01]  /*17c60*/  @!P2 IMAD.IADD R238, R238, 0x1, -R168.reuse ;  /* 0x00000001eeeea824 */ /* 0x100fe200078e0aa8 */
[----:B------:R-:W-:Y:S01]  /*17c70*/  IABS R244, R244 ;  /* 0x000000f400f47213 */ /* 0x000fe20000000000 */
[----:B------:R-:W-:Y:S01]  /*17c80*/  @!P4 IMAD.IADD R245, R245, 0x1, -R168 ;  /* 0x00000001f5f5c824 */ /* 0x000fe200078e0aa8 */
[----:B------:R0:W-:Y:S01]  /*17c90*/  STL [R1+0xe8], R4 ;  /* 0x0000e80401007387 */ /* 0x0001e20000100800 */
[----:B------:R-:W-:Y:S01]  /*17ca0*/  IMAD.HI.U32 R241, R0, R243, RZ ;  /* 0x000000f300f17227 */ /* 0x000fe200078e00ff */
[----:B------:R-:W-:-:S02]  /*17cb0*/  ISETP.GT.U32.AND P2, PT, R168, R238, PT ;  /* 0x000000eea800720c */ /* 0x000fc40003f44070 */
[----:B------:R-:W-:Y:S01]  /*17cc0*/  STL [R1+0xec], R5 ;  /* 0x0000ec0501007387 */ /* 0x000fe20000100800 */
[----:B------:R-:W-:-:S04]  /*17cd0*/  IMAD.HI.U32 R246, R0, R244, RZ ;  /* 0x000000f400f67227 */ /* 0x000fc800078e00ff */
[----:B------:R-:W-:Y:S02]  /*17ce0*/  IMAD.MOV R246, RZ, RZ, -R246 ;  /* 0x000000fffff67224 */ /* 0x000fe400078e0af6 */
[----:B0-----:R-:W-:Y:S02]  /*17cf0*/  IMAD.MOV.U32 R4, RZ, RZ, R239 ;  /* 0x000000ffff047224 */ /* 0x001fe400078e00ef */
[----:B------:R-:W-:Y:S02]  /*17d00*/  IMAD R244, R168, R246, R244 ;  /* 0x000000f6a8f47224 */ /* 0x000fe400078e02f4 */
[----:B------:R-:W-:Y:S01]  /*17d10*/  @!P5 IMAD.MOV R4, RZ, RZ, -R4 ;  /* 0x000000ffff04d224 */ /* 0x000fe200078e0a04 */
[----:B------:R-:W-:Y:S01]  /*17d20*/  ISETP.GE.AND P5, PT, R242, RZ, PT ;  /* 0x000000fff200720c */ /* 0x000fe20003fa6270 */
[----:B------:R-:W-:Y:S01]  /*17d30*/  IMAD.MOV R241, RZ, RZ, -R241 ;  /* 0x000000fffff17224 */ /* 0x000fe200078e0af1 */
[----:B------:R-:W-:Y:S01]  /*17d40*/  IABS R242, R242 ;  /* 0x000000f200f27213 */ /* 0x000fe20000000000 */
[----:B------:R-:W-:Y:S01]  /*17d50*/  @!P2 IMAD.IADD R238, R238, 0x1, -R168 ;  /* 0x00000001eeeea824 */ /* 0x000fe200078e0aa8 */
[----:B------:R0:W-:Y:S01]  /*17d60*/  STL [R1+0xf4], R4 ;  /* 0x0000f40401007387 */ /* 0x0001e20000100800 */
[----:B------:R-:W-:-:S02]  /*17d70*/  IMAD R243, R168, R241, R243 ;  /* 0x000000f1a8f37224 */ /* 0x000fc400078e02f3 */
[----:B------:R-:W-:-:S03]  /*17d80*/  IMAD.HI.U32 R239, R0, R242, RZ ;  /* 0x000000f200ef7227 */ /* 0x000fc600078e00ff */
[----:B------:R-:W-:Y:S01]  /*17d90*/  ISETP.GT.U32.AND P2, PT, R168, R243, PT ;  /* 0x000000f3a800720c */ /* 0x000fe20003f44070 */
[----:B------:R-:W-:Y:S02]  /*17da0*/  IMAD.MOV R239, RZ, RZ, -R239 ;  /* 0x000000ffffef7224 */ /* 0x000fe400078e0aef */
[----:B------:R-:W-:Y:S02]  /*17db0*/  VIADD R3, R2, 0x16 ;  /* 0x0000001602037836 */ /* 0x000fe40000000000 */
[----:B0-----:R-:W-:Y:S01]  /*17dc0*/  IMAD.MOV.U32 R4, RZ, RZ, R245 ;  /* 0x000000ffff047224 */ /* 0x001fe200078e00f5 */
[----:B------:R-:W-:Y:S01]  /*17dd0*/  IABS R245, R6 ;  /* 0x0000000600f57213 */ /* 0x000fe20000000000 */
[C---:B------:R-:W-:Y:S01]  /*17de0*/  IMAD R242, R168.reuse, R239, R242 ;  /* 0x000000efa8f27224 */ /* 0x040fe200078e02f2 */
[----:B------:R-:W-:Y:S01]  /*17df0*/  IABS R240, R3 ;  /* 0x0000000300f07213 */ /* 0x000fe20000000000 */
[----:B------:R-:W-:Y:S01]  /*17e00*/  @!P0 IMAD.MOV R4, RZ, RZ, -R4 ;  /* 0x000000ffff048224 */ /* 0x000fe200078e0a04 */
[----:B------:R-:W-:Y:S01]  /*17e10*/  ISETP.GT.U32.AND P0, PT, R168, R244, PT ;  /* 0x000000f4a800720c */ /* 0x000fe20003f04070 */
[----:B------:R-:W-:Y:S01]  /*17e20*/  VIADD R239, R2, 0x15 ;  /* 0x0000001502ef7836 */ /* 0x000fe20000000000 */
[----:B------:R-:W-:Y:S01]  /*17e30*/  ISETP.GE.AND P4, PT, R3, RZ, PT ;  /* 0x000000ff0300720c */ /* 0x000fe20003f86270 */
[----:B------:R-:W-:Y:S01]  /*17e40*/  @!P2 IMAD.IADD R243, R243, 0x1, -R168 ;  /* 0x00000001f3f3a824 */ /* 0x000fe200078e0aa8 */
[----:B------:R0:W-:Y:S01]  /*17e50*/  STL [R1+0xd8], R4 ;  /* 0x0000d80401007387 */ /* 0x0001e20000100800 */
[----:B------:R-:W-:Y:S01]  /*17e60*/  IMAD.MOV.U32 R7, RZ, RZ, R238 ;  /* 0x000000ffff077224 */ /* 0x000fe200078e00ee */
[----:B------:R-:W-:Y:S01]  /*17e70*/  IABS R248, R239 ;  /* 0x000000ef00f87213 */ /* 0x000fe20000000000 */
[----:B------:R-:W-:Y:S01]  /*17e80*/  IMAD.HI.U32 R3, R0, R240, RZ ;  /* 0x000000f000037227 */ /* 0x000fe200078e00ff */
[----:B------:R-:W-:-:S03]  /*17e90*/  ISETP.GT.U32.AND P2, PT, R168, R243, PT ;  /* 0x000000f3a800720c */ /* 0x000fc60003f44070 */
[----:B------:R-:W-:Y:S02]  /*17ea0*/  @!P6 IMAD.MOV R7, RZ, RZ, -R7 ;  /* 0x000000ffff07e224 */ /* 0x000fe400078e0a07 */
[----:B------:R-:W-:Y:S01]  /*17eb0*/  @!P0 IMAD.IADD R244, R244, 0x1, -R168 ;  /* 0x00000001f4f48824 */ /* 0x000fe200078e0aa8 */
[----:B------:R-:W-:Y:S01]  /*17ec0*/  ISETP.GT.U32.AND P0, PT, R168, R242, PT ;  /* 0x000000f2a800720c */ /* 0x000fe20003f04070 */
[----:B------:R-:W-:Y:S01]  /*17ed0*/  IMAD.HI.U32 R249, R0, R248, RZ ;  /* 0x000000f800f97227 */ /* 0x000fe200078e00ff */
[----:B------:R-:W-:Y:S02]  /*17ee0*/  STL [R1+0xd0], R7 ;  /* 0x0000d00701007387 */ /* 0x000fe40000100800 */
[----:B------:R-:W-:Y:S01]  /*17ef0*/  ISETP.GT.U32.AND P6, PT, R168, R244, PT ;  /* 0x000000f4a800720c */ /* 0x000fe20003fc4070 */
[----:B------:R-:W-:Y:S02]  /*17f00*/  IMAD.MOV R3, RZ, RZ, -R3 ;  /* 0x000000ffff037224 */ /* 0x000fe400078e0a03 */
[----:B------:R-:W-:-:S02]  /*17f10*/  VIADD R5, R2, 0x13 ;  /* 0x0000001302057836 */ /* 0x000fc40000000000 */
[----:B------:R-:W-:Y:S02]  /*17f20*/  IMAD.MOV R249, RZ, RZ, -R249 ;  /* 0x000000fffff97224 */ /* 0x000fe400078e0af9 */
[--C-:B------:R-:W-:Y:S01]  /*17f30*/  @!P2 IMAD.IADD R243, R243, 0x1, -R168.reuse ;  /* 0x00000001f3f3a824 */ /* 0x100fe200078e0aa8 */
[----:B------:R-:W-:Y:S01]  /*17f40*/  ISETP.GE.AND P2, PT, R239, RZ, PT ;  /* 0x000000ffef00720c */ /* 0x000fe20003f46270 */
[----:B------:R-:W-:Y:S02]  /*17f50*/  @!P0 IMAD.IADD R242, R242, 0x1, -R168 ;  /* 0x00000001f2f28824 */ /* 0x000fe400078e0aa8 */
[C---:B------:R-:W-:Y:S01]  /*17f60*/  IMAD R240, R168.reuse, R3, R240 ;  /* 0x00000003a8f07224 */ /* 0x040fe200078e02f0 */
[----:B------:R-:W-:Y:S01]  /*17f70*/  IABS R3, R5 ;  /* 0x0000000500037213 */ /* 0x000fe20000000000 */
[C---:B------:R-:W-:Y:S01]  /*17f80*/  IMAD R239, R168.reuse, R249, R248 ;  /* 0x000000f9a8ef7224 */ /* 0x040fe200078e02f8 */
[----:B------:R-:W-:Y:S01]  /*17f90*/  ISETP.GT.U32.AND P0, PT, R168, R242, PT ;  /* 0x000000f2a800720c */ /* 0x000fe20003f04070 */
[----:B------:R-:W-:-:S02]  /*17fa0*/  IMAD.MOV.U32 R238, RZ, RZ, R245 ;  /* 0x000000ffffee7224 */ /* 0x000fc400078e00f5 */
[----:B0-----:R-:W-:Y:S02]  /*17fb0*/  VIADD R4, R2, 0x12 ;  /* 0x0000001202047836 */ /* 0x001fe40000000000 */
[----:B------:R-:W-:Y:S01]  /*17fc0*/  @!P6 IMAD.IADD R244, R244, 0x1, -R168 ;  /* 0x00000001f4f4e824 */ /* 0x000fe200078e0aa8 */
[----:B------:R-:W-:Y:S01]  /*17fd0*/  ISETP.GT.U32.AND P6, PT, R168, R240, PT ;  /* 0x000000f0a800720c */ /* 0x000fe20003fc4070 */
[----:B------:R-:W-:Y:S01]  /*17fe0*/  IMAD.HI.U32 R246, R0, R3, RZ ;  /* 0x0000000300f67227 */ /* 0x000fe200078e00ff */
[----:B------:R-:W-:-:S03]  /*17ff0*/  IABS R241, R4 ;  /* 0x0000000400f17213 */ /* 0x000fc60000000000 */
[----:B------:R-:W-:-:S04]  /*18000*/  IMAD.HI.U32 R247, R0, R238, RZ ;  /* 0x000000ee00f77227 */ /* 0x000fc800078e00ff */
[----:B------:R-:W-:Y:S01]  /*18010*/  @!P0 IMAD.IADD R242, R242, 0x1, -R168 ;  /* 0x00000001f2f28824 */ /* 0x000fe200078e0aa8 */
[C---:B------:R-:W-:Y:S01]  /*18020*/  ISETP.GT.U32.AND P0, PT, R168.reuse, R239, PT ;  /* 0x000000efa800720c */ /* 0x040fe20003f04070 */
[----:B------:R-:W-:Y:S02]  /*18030*/  IMAD.MOV R246, RZ, RZ, -R246 ;  /* 0x000000fffff67224 */ /* 0x000fe400078e0af6 */
[----:B------:R-:W-:Y:S02]  /*18040*/  IMAD.MOV R247, RZ, RZ, -R247 ;  /* 0x000000fffff77224 */ /* 0x000fe400078e0af7 */
[----:B------:R-:W-:Y:S02]  /*18050*/  IMAD R3, R168, R246, R3 ;  /* 0x000000f6a8037224 */ /* 0x000fe400078e0203 */
[----:B------:R-:W-:-:S04]  /*18060*/  IMAD.HI.U32 R245, R0, R241, RZ ;  /* 0x000000f100f57227 */ /* 0x000fc800078e00ff */
[----:B------:R-:W-:Y:S02]  /*18070*/  IMAD R238, R168, R247, R238 ;  /* 0x000000f7a8ee7224 */ /* 0x000fe400078e02ee */
        /* <DEDUP_REMOVED lines=8> */
[C---:B------:R-:W-:Y:S02]  /*18100*/  VIADD R245, R2.reuse, 0x11 ;  /* 0x0000001102f57836 */ /* 0x040fe40000000000 */
[----:B------:R-:W-:Y:S02]  /*18110*/  VIADD R246, R2, 0x10 ;  /* 0x0000001002f67836 */ /* 0x000fe40000000000 */
[----:B------:R-:W-:Y:S01]  /*18120*/  IMAD.HI.U32 R233, R0, R251, RZ ;  /* 0x000000fb00e97227 */ /* 0x000fe200078e00ff */
[----:B------:R-:W-:Y:S02]  /*18130*/  IABS R249, R245 ;  /* 0x000000f500f97213 */ /* 0x000fe40000000000 */
[----:B------:R-:W-:Y:S01]  /*18140*/  IABS R250, R246 ;  /* 0x000000f600fa7213 */ /* 0x000fe20000000000 */
[----:B------:R-:W-:Y:S02]  /*18150*/  IMAD.MOV.U32 R95, RZ, RZ, R244 ;  /* 0x000000ffff5f7224 */ /* 0x000fe400078e00f4 */
[----:B------:R-:W-:-:S02]  /*18160*/  IMAD.MOV R244, RZ, RZ, -R233 ;  /* 0x000000fffff47224 */ /* 0x000fc400078e0ae9 */
[--C-:B------:R-:W-:Y:S01]  /*18170*/  @!P0 IMAD.IADD R3, R3, 0x1, -R168.reuse ;  /* 0x0000000103038824 */ /* 0x100fe200078e0aa8 */
[----:B------:R-:W-:Y:S01]  /*18180*/  ISETP.GT.U32.AND P0, PT, R168, R240, PT ;  /* 0x000000f0a800720c */ /* 0x000fe20003f04070 */
[----:B------:R-:W-:Y:S01]  /*18190*/  @!P6 IMAD.IADD R238, R238, 0x1, -R168 ;  /* 0x00000001eeeee824 */ /* 0x000fe200078e0aa8 */
[----:B------:R-:W-:Y:S01]  /*181a0*/  ISETP.GT.U32.AND P6, PT, R168, R241, PT ;  /* 0x000000f1a800720c */ /* 0x000fe20003fc4070 */
[----:B------:R-:W-:Y:S02]  /*181b0*/  IMAD.MOV.U32 R233, RZ, RZ, R243 ;  /* 0x000000ffffe97224 */ /* 0x000fe400078e00f3 */
[----:B------:R-:W-:-:S04]  /*181c0*/  IMAD.HI.U32 R9, R0, R249, RZ ;  /* 0x000000f900097227 */ /* 0x000fc800078e00ff */
[----:B------:R-:W-:Y:S01]  /*181d0*/  @!P3 IMAD.MOV R95, RZ, RZ, -R95 ;  /* 0x000000ffff5fb224 */ /* 0x000fe200078e0a5f */
[----:B------:R-:W-:Y:S01]  /*181e0*/  ISETP.GT.U32.AND P3, PT, R168, R239, PT ;  /* 0x000000efa800720c */ /* 0x000fe20003f64070 */
[----:B------:R-:W-:-:S03]  /*181f0*/  IMAD.HI.U32 R8, R0, R250, RZ ;  /* 0x000000fa00087227 */ /* 0x000fc600078e00ff */
[----:B------:R0:W-:Y:S01]  /*18200*/  STL [R1+0x98], R95 ;  /* 0x0000985f01007387 */ /* 0x0001e20000100800 */
[----:B------:R-:W-:Y:S01]  /*18210*/  @!P1 IMAD.MOV R233, RZ, RZ, -R233 ;  /* 0x000000ffffe99224 */ /* 0x000fe200078e0ae9 */
[----:B------:R-:W-:Y:S01]  /*18220*/  ISETP.GT.U32.AND P1, PT, R168, R238, PT ;  /* 0x000000eea800720c */ /* 0x000fe20003f24070 */
[----:B------:R-:W-:Y:S02]  /*18230*/  IMAD.MOV R9, RZ, RZ, -R9 ;  /* 0x000000ffff097224 */ /* 0x000fe400078e0a09 */
[----:B------:R-:W-:Y:S01]  /*18240*/  VIADD R248, R2, 0xe ;  /* 0x0000000e02f87836 */ /* 0x000fe20000000000 */
[----:B------:R1:W-:Y:S01]  /*18250*/  STL [R1+0x90], R233 ;  /* 0x000090e901007387 */ /* 0x0003e20000100800 */
[----:B------:R-:W-:Y:S02]  /*18260*/  IMAD.MOV R8, RZ, RZ, -R8 ;  /* 0x000000ffff087224 */ /* 0x000fe400078e0a08 */
[C---:B------:R-:W-:Y:S01]  /*18270*/  IMAD R249, R168.reuse, R9, R249 ;  /* 0x00000009a8f97224 */ /* 0x040fe200078e02f9 */
[----:B------:R-:W-:Y:S01]  /*18280*/  IABS R252, R248 ;  /* 0x000000f800fc7213 */ /* 0x000fe20000000000 */
[----:B------:R-:W-:-:S02]  /*18290*/  IMAD R250, R168, R8, R250 ;  /* 0x00000008a8fa7224 */ /* 0x000fc400078e02fa */
[----:B0-----:R-:W-:Y:S02]  /*182a0*/  IMAD.MOV.U32 R95, RZ, RZ, R242 ;  /* 0x000000ffff5f7224 */ /* 0x001fe400078e00f2 */
[--C-:B------:R-:W-:Y:S01]  /*182b0*/  @!P0 IMAD.IADD R240, R240, 0x1, -R168.reuse ;  /* 0x00000001f0f08824 */ /* 0x100fe200078e0aa8 */
[C---:B------:R-:W-:Y:S01]  /*182c0*/  ISETP.GT.U32.AND P0, PT, R168.reuse, R249, PT ;  /* 0x000000f9a800720c */ /* 0x040fe20003f04070 */
[C---:B------:R-:W-:Y:S02]  /*182d0*/  IMAD R242, R168.reuse, R244, R251 ;  /* 0x000000f4a8f27224 */ /* 0x040fe400078e02fb */
[----:B------:R-:W-:Y:S01]  /*182e0*/  @!P3 IMAD.IADD R239, R239, 0x1, -R168 ;  /* 0x00000001efefb824 */ /* 0x000fe200078e0aa8 */
[----:B------:R-:W-:Y:S01]  /*182f0*/  ISETP.GT.U32.AND P3, PT, R168, R250, PT ;  /* 0x000000faa800720c */ /* 0x000fe20003f64070 */
[----:B------:R-:W-:-:S04]  /*18300*/  IMAD.HI.U32 R7, R0, R252, RZ ;  /* 0x000000fc00077227 */ /* 0x000fc800078e00ff */
[--C-:B------:R-:W-:Y:S01]  /*18310*/  @!P1 IMAD.IADD R238, R238, 0x1, -R168.reuse ;  /* 0x00000001eeee9824 */ /* 0x100fe200078e0aa8 */
[C---:B------:R-:W-:Y:S01]  /*18320*/  ISETP.GT.U32.AND P1, PT, R168.reuse, R242, PT ;  /* 0x000000f2a800720c */ /* 0x040fe20003f24070 */
[----:B------:R-:W-:Y:S01]  /*18330*/  @!P6 IMAD.IADD R241, R241, 0x1, -R168 ;  /* 0x00000001f1f1e824 */ /* 0x000fe200078e0aa8 */
[----:B------:R-:W-:Y:S01]  /*18340*/  ISETP.GT.U32.AND P6, PT, R168, R3, PT ;  /* 0x00000003a800720c */ /* 0x000fe20003fc4070 */
[----:B------:R-:W-:Y:S02]  /*18350*/  IMAD.MOV R7, RZ, RZ, -R7 ;  /* 0x000000ffff077224 */ /* 0x000fe400078e0a07 */
[----:B------:R-:W-:Y:S02]  /*18360*/  VIADD R244, R2, 0xd ;  /* 0x0000000d02f47836 */ /* 0x000fe40000000000 */
[----:B------:R-:W-:Y:S01]  /*18370*/  @!P5 IMAD.MOV R95, RZ, RZ, -R95 ;  /* 0x000000ffff5fd224 */ /* 0x000fe200078e0a5f */
[----:B------:R-:W-:Y:S01]  /*18380*/  ISETP.GT.U32.AND P5, PT, R168, R241, PT ;  /* 0x000000f1a800720c */ /* 0x000fe20003fa4070 */
[----:B------:R-:W-:-:S02]  /*18390*/  VIADD R251, R2, 0xc ;  /* 0x0000000c02fb7836 */ /* 0x000fc40000000000 */
[----:B------:R-:W-:Y:S01]  /*183a0*/  IMAD R243, R168, R7, R252 ;  /* 0x00000007a8f37224 */ /* 0x000fe200078e02fc */
[----:B------:R-:W-:Y:S01]  /*183b0*/  IABS R252, R244 ;  /* 0x000000f400fc7213 */ /* 0x000fe20000000000 */
[--C-:B------:R-:W-:Y:S01]  /*183c0*/  @!P0 IMAD.IADD R249, R249, 0x1, -R168.reuse ;  /* 0x00000001f9f98824 */ /* 0x100fe200078e0aa8 */
[----:B------:R-:W-:Y:S01]  /*183d0*/  ISETP.GE.AND P0, PT, R5, RZ, PT ;  /* 0x000000ff0500720c */ /* 0x000fe20003f06270 */
[--C-:B------:R-:W-:Y:S01]  /*183e0*/  @!P3 IMAD.IADD R250, R250, 0x1, -R168.reuse ;  /* 0x00000001fafab824 */ /* 0x100fe200078e0aa8 */
[----:B------:R-:W-:Y:S01]  /*183f0*/  IABS R5, R251 ;  /* 0x000000fb00057213 */ /* 0x000fe20000000000 */
[----:B------:R-:W-:Y:S01]  /*18400*/  @!P1 IMAD.IADD R242, R242, 0x1, -R168 ;  /* 0x00000001f2f29824 */ /* 0x000fe200078e0aa8 */
[----:B------:R-:W-:Y:S01]  /*18410*/  ISETP.GE.AND P3, PT, R4, RZ, PT ;  /* 0x000000ff0400720c */ /* 0x000fe20003f66270 */
[----:B------:R-:W-:Y:S01]  /*18420*/  IMAD.HI.U32 R4, R0, R252, RZ ;  /* 0x000000fc00047227 */ /* 0x000fe200078e00ff */
[----:B------:R-:W-:Y:S01]  /*18430*/  ISETP.GE.AND P1, PT, R245, RZ, PT ;  /* 0x000000fff500720c */ /* 0x000fe20003f26270 */
[----:B------:R-:W-:Y:S02]  /*18440*/  STL [R1+0x8c], R95 ;  /* 0x00008c5f01007387 */ /* 0x000fe40000100800 */
[----:B------:R-:W-:-:S02]  /*18450*/  IMAD.MOV.U32 R245, RZ, RZ, R5 ;  /* 0x000000fffff57224 */ /* 0x000fc400078e0005 */
[----:B------:R-:W-:Y:S02]  /*18460*/  IMAD.MOV.U32 R5, RZ, RZ, R240 ;  /* 0x000000ffff057224 */ /* 0x000fe400078e00f0 */
[----:B------:R-:W-:Y:S01]  /*18470*/  @!P6 IMAD.IADD R3, R3, 0x1, -R168 ;  /* 0x000000010303e824 */ /* 0x000fe200078e0aa8 */
[----:B------:R-:W-:Y:S01]  /*18480*/  ISETP.GE.AND P6, PT, R6, RZ, PT ;  /* 0x000000ff0600720c */ /* 0x000fe20003fc6270 */
[----:B------:R-:W-:Y:S02]  /*18490*/  IMAD.MOV R240, RZ, RZ, -R4 ;  /* 0x000000fffff07224 */ /* 0x000fe400078e0a04 */
[----:B------:R-:W-:Y:S02]  /*184a0*/  IMAD.MOV.U32 R4, RZ, RZ, R239 ;  /* 0x000000ffff047224 */ /* 0x000fe400078e00ef */
[----:B------:R-:W-:Y:S01]  /*184b0*/  @!P5 IMAD.IADD R241, R241, 0x1, -R168 ;  /* 0x00000001f1f1d824 */ /* 0x000fe200078e0aa8 */
[C---:B------:R-:W-:Y:S01]  /*184c0*/  ISETP.GT.U32.AND P5, PT, R168.reuse, R243, PT ;  /* 0x000000f3a800720c */ /* 0x040fe20003fa4070 */
[----:B------:R-:W-:Y:S01]  /*184d0*/  @!P4 IMAD.MOV R5, RZ, RZ, -R5 ;  /* 0x000000ffff05c224 */ /* 0x000fe200078e0a05 */
[C---:B------:R-:W-:Y:S01]  /*184e0*/  ISETP.GT.U32.AND P4, PT, R168.reuse, R249, PT ;  /* 0x000000f9a800720c */ /* 0x040fe20003f84070 */
[----:B------:R-:W-:Y:S01]  /*184f0*/  @!P2 IMAD.MOV R4, RZ, RZ, -R4 ;  /* 0x000000ffff04a224 */ /* 0x000fe200078e0a04 */
[C---:B------:R-:W-:Y:S01]  /*18500*/  ISETP.GT.U32.AND P2, PT, R168.reuse, R250, PT ;  /* 0x000000faa800720c */ /* 0x040fe20003f44070 */
[----:B------:R-:W-:Y:S01]  /*18510*/  IMAD R252, R168, R240, R252 ;  /* 0x000000f0a8fc7224 */ /* 0x000fe200078e02fc */
[----:B------:R0:W-:Y:S01]  /*18520*/  STL [R1+0x5c], R5 ;  /* 0x00005c0501007387 */ /* 0x0001e20000100800 */
[----:B------:R-:W-:-:S02]  /*18530*/  VIADD R239, R2, 0x9 ;  /* 0x0000000902ef7836 */ /* 0x000fc40000000000 */
[C---:B-1----:R-:W-:Y:S01]  /*18540*/  VIADD R233, R2.reuse, 0x3 ;  /* 0x0000000302e97836 */ /* 0x042fe20000000000 */
[----:B------:R1:W-:Y:S01]  /*18550*/  STL [R1+0x54], R4 ;  /* 0x0000540401007387 */ /* 0x0003e20000100800 */
[----:B------:R-:W-:Y:S02]  /*18560*/  VIADD R6, R2, 0x5 ;  /* 0x0000000502067836 */ /* 0x000fe40000000000 */
[--C-:B------:R-:W-:Y:S01]  /*18570*/  @!P5 IMAD.IADD R243, R243, 0x1, -R168.reuse ;  /* 0x00000001f3f3d824 */ /* 0x100fe200078e0aa8 */
[C---:B------:R-:W-:Y:S01]  /*18580*/  ISETP.GT.U32.AND P5, PT, R168.reuse, R242, PT ;  /* 0x000000f2a800720c */ /* 0x040fe20003fa4070 */
[----:B------:R-:W-:Y:S01]  /*18590*/  @!P4 IMAD.IADD R249, R249, 0x1, -R168 ;  /* 0x00000001f9f9c824 */ /* 0x000fe200078e0aa8 */
[----:B------:R-:W-:Y:S01]  /*185a0*/  ISETP.GT.U32.AND P4, PT, R168, R252, PT ;  /* 0x000000fca800720c */ /* 0x000fe20003f84070 */
[----:B0-----:R-:W-:Y:S02]  /*185b0*/  IMAD.MOV.U32 R5, RZ, RZ, R238 ;  /* 0x000000ffff057224 */ /* 0x001fe400078e00ee */
[----:B------:R-:W-:Y:S01]  /*185c0*/  @!P2 IMAD.IADD R250, R250, 0x1, -R168 ;  /* 0x00000001fafaa824 */ /* 0x000fe200078e0aa8 */
[----:B------:R-:W-:Y:S01]  /*185d0*/  ISETP.GE.AND P2, PT, R248, RZ, PT ;  /* 0x000000fff800720c */ /* 0x000fe20003f46270 */
[----:B-1----:R-:W-:Y:S01]  /*185e0*/  IMAD.MOV.U32 R4, RZ, RZ, R3 ;  /* 0x000000ffff047224 */ /* 0x002fe200078e0003 */
[----:B------:R-:W-:Y:S01]  /*185f0*/  IABS R248, R239 ;  /* 0x000000ef00f87213 */ /* 0x000fe20000000000 */
[----:B------:R-:W-:-:S02]  /*18600*/  IMAD.MOV.U32 R3, RZ, RZ, R241 ;  /* 0x000000ffff037224 */ /* 0x000fc400078e00f1 */
[----:B------:R-:W-:Y:S01]  /*18610*/  @!P6 IMAD.MOV R5, RZ, RZ, -R5 ;  /* 0x000000ffff05e224 */ /* 0x000fe200078e0a05 */
[----:B------:R-:W-:Y:S01]  /*18620*/  ISETP.GT.U32.AND P6, PT, R168, R243, PT ;  /* 0x000000f3a800720c */ /* 0x000fe20003fc4070 */
[----:B------:R-:W-:Y:S01]  /*18630*/  @!P0 IMAD.MOV R4, RZ, RZ, -R4 ;  /* 0x000000ffff048224 */ /* 0x000fe200078e0a04 */
[----:B------:R-:W-:Y:S01]  /*18640*/  ISETP.GE.AND P0, PT, R246, RZ, PT ;  /* 0x000000fff600720c */ /* 0x000fe20003f06270 */
[----:B------:R-:W-:Y:S01]  /*18650*/  @!P3 IMAD.MOV R3, RZ, RZ, -R3 ;  /* 0x000000ffff03b224 */ /* 0x000fe200078e0a03 */
[----:B------:R-:W-:Y:S01]  /*18660*/  STL [R1+0x40], R5 ;  /* 0x0000400501007387 */ /* 0x000fe20000100800 */
[----:B------:R-:W-:Y:S01]  /*18670*/  ISETP.GE.AND P3, PT, R247, RZ, PT ;  /* 0x000000fff700720c */ /* 0x000fe20003f66270 */
[--C-:B------:R-:W-:Y:S01]  /*18680*/  @!P5 IMAD.IADD R242, R242, 0x1, -R168.reuse ;  /* 0x00000001f2f2d824 */ /* 0x100fe200078e0aa8 */
[----:B------:R-:W-:Y:S01]  /*18690*/  ISETP.GE.AND P5, PT, R244, RZ, PT ;  /* 0x000000fff400720c */ /* 0x000fe20003fa6270 */
[----:B------:R0:W-:Y:S01]  /*186a0*/  STL [R1+0x2c], R4 ;  /* 0x00002c0401007387 */ /* 0x0001e20000100800 */
[----:B------:R-:W-:-:S02]  /*186b0*/  @!P4 IMAD.IADD R252, R252, 0x1, -R168 ;  /* 0x00000001fcfcc824 */ /* 0x000fc400078e0aa8 */
[----:B------:R-:W-:Y:S01]  /*186c0*/  VIADD R246, R2, 0xb ;  /* 0x0000000b02f67836 */ /* 0x000fe20000000000 */
[----:B------:R1:W-:Y:S01]  /*186d0*/  STL [R1+0x28], R3 ;  /* 0x0000280301007387 */ /* 0x0003e20000100800 */
[----:B------:R-:W-:Y:S01]  /*186e0*/  @!P6 IMAD.IADD R243, R243, 0x1, -R168 ;  /* 0x00000001f3f3e824 */ /* 0x000fe200078e0aa8 */
[----:B------:R-:W-:Y:S01]  /*186f0*/  ISETP.GT.U32.AND P4, PT, R168, R252, PT ;  /* 0x000000fca800720c */ /* 0x000fe20003f84070 */
[----:B------:R-:W-:Y:S01]  /*18700*/  VIADD R238, R2, 0xa ;  /* 0x0000000a02ee7836 */ /* 0x000fe20000000000 */
[----:B------:R-:W-:Y:S01]  /*18710*/  ISETP.GE.AND P6, PT, R251, RZ, PT ;  /* 0x000000fffb00720c */ /* 0x000fe20003fc6270 */
[----:B------:R-:W-:Y:S01]  /*18720*/  @!P2 IMAD.MOV R243, RZ, RZ, -R243 ;  /* 0x000000fffff3a224 */ /* 0x000fe200078e0af3 */
[----:B------:R-:W-:Y:S01]  /*18730*/  ISETP.GE.AND P2, PT, R239, RZ, PT ;  /* 0x000000ffef00720c */ /* 0x000fe20003f46270 */
[----:B------:R-:W-:Y:S01]  /*18740*/  @!P3 IMAD.MOV R242, RZ, RZ, -R242 ;  /* 0x000000fffff2b224 */ /* 0x000fe200078e0af2 */
[----:B------:R-:W-:Y:S01]  /*18750*/  IABS R247, R238 ;  /* 0x000000ee00f77213 */ /* 0x000fe20000000000 */
[----:B0-----:R-:W-:-:S02]  /*18760*/  IMAD.MOV.U32 R4, RZ, RZ, R249 ;  /* 0x000000ffff047224 */ /* 0x001fc400078e00f9 */
[----:B-1----:R-:W-:-:S04]  /*18770*/  IMAD.HI.U32 R3, R0, R245, RZ ;  /* 0x000000f500037227 */ /* 0x002fc800078e00ff */
[----:B------:R-:W-:Y:S02]  /*18780*/  IMAD.MOV R3, RZ, RZ, -R3 ;  /* 0x000000ffff037224 */ /* 0x000fe400078e0a03 */
[----:B------:R-:W-:-:S04]  /*18790*/  IMAD.HI.U32 R239, R0, R248, RZ ;  /* 0x000000f800ef7227 */ /* 0x000fc800078e00ff */
[----:B------:R-:W-:Y:S02]  /*187a0*/  IMAD R245, R168, R3, R245 ;  /* 0x00000003a8f57224 */ /* 0x000fe400078e02f5 */
[----:B------:R-:W-:Y:S01]  /*187b0*/  @!P1 IMAD.MOV R4, RZ, RZ, -R4 ;  /* 0x000000ffff049224 */ /* 0x000fe200078e0a04 */
[----:B------:R-:W-:Y:S01]  /*187c0*/  ISETP.GE.AND P1, PT, R246, RZ, PT ;  /* 0x000000fff600720c */ /* 0x000fe20003f26270 */
[----:B------:R-:W-:Y:S01]  /*187d0*/  IMAD.MOV.U32 R241, RZ, RZ, R250 ;  /* 0x000000fffff17224 */ /* 0x000fe200078e00fa */
[----:B------:R-:W-:Y:S01]  /*187e0*/  ISETP.GT.U32.AND P3, PT, R168, R245, PT ;  /* 0x000000f5a800720c */ /* 0x000fe20003f64070 */
[----:B------:R-:W-:Y:S01]  /*187f0*/  VIADD R3, R2, 0x8 ;  /* 0x0000000802037836 */ /* 0x000fe20000000000 */
[----:B------:R-:W-:Y:S01]  /*18800*/  IABS R246, R246 ;  /* 0x000000f600f67213 */ /* 0x000fe20000000000 */
[----:B------:R-:W-:Y:S01]  /*18810*/  IMAD.MOV R239, RZ, RZ, -R239 ;  /* 0x000000ffffef7224 */ /* 0x000fe200078e0aef */
[----:B------:R0:W-:Y:S01]  /*18820*/  STL [R1+0x24], R4 ;  /* 0x0000240401007387 */ /* 0x0001e20000100800 */
[----:B------:R-:W-:Y:S01]  /*18830*/  @!P0 IMAD.MOV R241, RZ, RZ, -R241 ;  /* 0x000000fffff18224 */ /* 0x000fe200078e0af1 */
[----:B------:R-:W-:Y:S01]  /*18840*/  ISETP.GE.AND P0, PT, R238, RZ, PT ;  /* 0x000000ffee00720c */ /* 0x000fe20003f06270 */
[----:B------:R-:W-:Y:S01]  /*18850*/  @!P4 IMAD.IADD R252, R252, 0x1, -R168 ;  /* 0x00000001fcfcc824 */ /* 0x000fe200078e0aa8 */
[----:B------:R-:W-:Y:S01]  /*18860*/  IABS R238, R3 ;  /* 0x0000000300ee7213 */ /* 0x000fe20000000000 */
[----:B------:R-:W-:Y:S01]  /*18870*/  IMAD.HI.U32 R244, R0, R246, RZ ;  /* 0x000000f600f47227 */ /* 0x000fe200078e00ff */
[----:B------:R-:W-:-:S03]  /*18880*/  ISETP.GE.AND P4, PT, R3, RZ, PT ;  /* 0x000000ff0300720c */ /* 0x000fc60003f86270 */
[----:B------:R-:W-:Y:S02]  /*18890*/  @!P3 IMAD.IADD R245, R245, 0x1, -R168 ;  /* 0x00000001f5f5b824 */ /* 0x000fe400078e0aa8 */
[C---:B------:R-:W-:Y:S02]  /*188a0*/  IMAD R248, R168.reuse, R239, R248 ;  /* 0x000000efa8f87224 */ /* 0x040fe400078e02f8 */
[----:B0-----:R-:W-:Y:S01]  /*188b0*/  IMAD.MOV.U32 R4, RZ, RZ, R252 ;  /* 0x000000ffff047224 */ /* 0x001fe200078e00fc */
[----:B------:R-:W-:Y:S01]  /*188c0*/  ISETP.GT.U32.AND P3, PT, R168, R245, PT ;  /* 0x000000f5a800720c */ /* 0x000fe20003f64070 */
[----:B------:R-:W-:Y:S02]  /*188d0*/  IMAD.MOV R244, RZ, RZ, -R244 ;  /* 0x000000fffff47224 */ /* 0x000fe400078e0af4 */
[----:B------:R-:W-:Y:S02]  /*188e0*/  IMAD.MOV.U32 R3, RZ, RZ, R238 ;  /* 0x000000ffff037224 */ /* 0x000fe400078e00ee */
[----:B------:R-:W-:-:S02]  /*188f0*/  @!P5 IMAD.MOV R4, RZ, RZ, -R4 ;  /* 0x000000ffff04d224 */ /* 0x000fc400078e0a04 */
[----:B------:R-:W-:Y:S02]  /*18900*/  IMAD R246, R168, R244, R246 ;  /* 0x000000f4a8f67224 */ /* 0x000fe400078e02f6 */
[----:B------:R-:W-:Y:S01]  /*18910*/  VIADD R244, R2, 0x7 ;  /* 0x0000000702f47836 */ /* 0x000fe20000000000 */
[----:B------:R0:W-:Y:S01]  /*18920*/  STL [R1+0x20], R4 ;  /* 0x0000200401007387 */ /* 0x0001e20000100800 */
[----:B------:R-:W-:Y:S01]  /*18930*/  IMAD.HI.U32 R238, R0, R3, RZ ;  /* 0x0000000300ee7227 */ /* 0x000fe200078e00ff */
[----:B------:R-:W-:Y:S02]  /*18940*/  ISETP.GT.U32.AND P5, PT, R168, R246, PT ;  /* 0x000000f6a800720c */ /* 0x000fe40003fa4070 */
[----:B------:R-:W-:Y:S01]  /*18950*/  IABS R249, R244 ;  /* 0x000000f400f97213 */ /* 0x000fe20000000000 */
[----:B------:R-:W-:Y:S02]  /*18960*/  @!P3 IMAD.IADD R245, R245, 0x1, -R168 ;  /* 0x00000001f5f5b824 */ /* 0x000fe400078e0aa8 */
[----:B------:R-:W-:-:S02]  /*18970*/  IMAD.MOV R238, RZ, RZ, -R238 ;  /* 0x000000ffffee7224 */ /* 0x000fc400078e0aee */
[----:B------:R-:W-:Y:S02]  /*18980*/  IMAD.MOV.U32 R5, RZ, RZ, R245 ;  /* 0x000000ffff057224 */ /* 0x000fe400078e00f5 */
[----:B0-----:R-:W-:Y:S02]  /*18990*/  VIADD R4, R2, 0x4 ;  /* 0x0000000402047836 */ /* 0x001fe40000000000 */
[----:B------:R-:W-:Y:S01]  /*189a0*/  @!P6 IMAD.MOV R5, RZ, RZ, -R5 ;  /* 0x000000ffff05e224 */ /* 0x000fe200078e0a05 */
[----:B------:R-:W-:Y:S01]  /*189b0*/  ISETP.GT.U32.AND P6, PT, R168, R248, PT ;  /* 0x000000f8a800720c */ /* 0x000fe20003fc4070 */
[----:B------:R-:W-:Y:S01]  /*189c0*/  VIADD R250, R2, 0x6 ;  /* 0x0000000602fa7836 */ /* 0x000fe20000000000 */
[----:B------:R-:W-:Y:S01]  /*189d0*/  IABS R239, R4 ;  /* 0x0000000400ef7213 */ /* 0x000fe20000000000 */
[----:B------:R-:W-:Y:S01]  /*189e0*/  IMAD.HI.U32 R240, R0, R247, RZ ;  /* 0x000000f700f07227 */ /* 0x000fe200078e00ff */
[----:B------:R0:W-:Y:S02]  /*189f0*/  STL [R1+0x1c], R5 ;  /* 0x00001c0501007387 */ /* 0x0001e40000100800 */
[----:B------:R-:W-:Y:S01]  /*18a00*/  IABS R245, R250 ;  /* 0x000000fa00f57213 */ /* 0x000fe20000000000 */
[----:B------:R-:W-:Y:S01]  /*18a10*/  IMAD R3, R168, R238, R3 ;  /* 0x000000eea8037224 */ /* 0x000fe200078e0203 */
[----:B------:R1:W-:Y:S01]  /*18a20*/  STL [R1+0x1950], R2 ;  /* 0x0019500201007387 */ /* 0x0003e20000100800 */
[----:B------:R-:W-:-:S02]  /*18a30*/  IMAD.MOV R240, RZ, RZ, -R240 ;  /* 0x000000fffff07224 */ /* 0x000fc400078e0af0 */
[----:B------:R-:W-:-:S04]  /*18a40*/  IMAD.HI.U32 R238, R0, R249, RZ ;  /* 0x000000f900ee7227 */ /* 0x000fc800078e00ff */
[----:B------:R-:W-:Y:S02]  /*18a50*/  @!P6 IMAD.IADD R248, R248, 0x1, -R168 ;  /* 0x00000001f8f8e824 */ /* 0x000fe400078e0aa8 */
[----:B------:R-:W-:Y:S01]  /*18a60*/  IMAD R247, R168, R240, R247 ;  /* 0x000000f0a8f77224 */ /* 0x000fe200078e02f7 */
[----:B------:R-:W-:Y:S01]  /*18a70*/  IABS R240, R6 ;  /* 0x0000000600f07213 */ /* 0x000fe20000000000 */
[----:B0-----:R-:W-:Y:S01]  /*18a80*/  IMAD.HI.U32 R5, R0, R239, RZ ;  /* 0x000000ef00057227 */ /* 0x001fe200078e00ff */
[C---:B------:R-:W-:Y:S02]  /*18a90*/  ISETP.GT.U32.AND P6, PT, R168.reuse, R248, PT ;  /* 0x000000f8a800720c */ /* 0x040fe40003fc4070 */
[----:B------:R-:W-:Y:S01]  /*18aa0*/  ISETP.GT.U32.AND P3, PT, R168, R247, PT ;  /* 0x000000f7a800720c */ /* 0x000fe20003f64070 */
[----:B------:R-:W-:Y:S02]  /*18ab0*/  IMAD.MOV R238, RZ, RZ, -R238 ;  /* 0x000000ffffee7224 */ /* 0x000fe400078e0aee */
[----:B------:R-:W-:-:S04]  /*18ac0*/  IMAD.HI.U32 R252, R0, R245, RZ ;  /* 0x000000f500fc7227 */ /* 0x000fc800078e00ff */
[----:B------:R-:W-:Y:S02]  /*18ad0*/  IMAD R249, R168, R238, R249 ;  /* 0x000000eea8f97224 */ /* 0x000fe400078e02f9 */
[----:B------:R-:W-:Y:S02]  /*18ae0*/  IMAD.MOV R252, RZ, RZ, -R252 ;  /* 0x000000fffffc7224 */ /* 0x000fe400078e0afc */
[----:B------:R-:W-:Y:S02]  /*18af0*/  IMAD.MOV R238, RZ, RZ, -R5 ;  /* 0x000000ffffee7224 */ /* 0x000fe400078e0a05 */
[----:B------:R-:W0:Y:S01]  /*18b00*/  S2R R5, SR_TID.X ;  /* 0x0000000000057919 */ /* 0x000e220000002100 */
[--C-:B------:R-:W-:Y:S02]  /*18b10*/  @!P5 IMAD.IADD R246, R246, 0x1, -R168.reuse ;  /* 0x00000001f6f6d824 */ /* 0x100fe400078e0aa8 */
[----:B------:R-:W-:Y:S02]  /*18b20*/  IMAD R245, R168, R252, R245 ;  /* 0x000000fca8f57224 */ /* 0x000fe400078e02f5 */
[--C-:B------:R-:W-:Y:S01]  /*18b30*/  @!P6 IMAD.IADD R248, R248, 0x1, -R168.reuse ;  /* 0x00000001f8f8e824 */ /* 0x100fe200078e0aa8 */
[C---:B------:R-:W-:Y:S01]  /*18b40*/  ISETP.GT.U32.AND P5, PT, R168.reuse, R246, PT ;  /* 0x000000f6a800720c */ /* 0x040fe20003fa4070 */
[----:B------:R-:W-:Y:S01]  /*18b50*/  @!P3 IMAD.IADD R247, R247, 0x1, -R168 ;  /* 0x00000001f7f7b824 */ /* 0x000fe200078e0aa8 */
[C---:B------:R-:W-:Y:S01]  /*18b60*/  ISETP.GT.U32.AND P6, PT, R168.reuse, R245, PT ;  /* 0x000000f5a800720c */ /* 0x040fe20003fc4070 */
[----:B------:R-:W-:Y:S01]  /*18b70*/  IMAD R239, R168, R238, R239 ;  /* 0x000000eea8ef7224 */ /* 0x000fe200078e02ef */
[----:B------:R-:W-:Y:S01]  /*18b80*/  IABS R238, R233 ;  /* 0x000000e900ee7213 */ /* 0x000fe20000000000 */
[----:B------:R-:W-:Y:S01]  /*18b90*/  IMAD.HI.U32 R251, R0, R240, RZ ;  /* 0x000000f000fb7227 */ /* 0x000fe200078e00ff */
[----:B------:R-:W-:-:S03]  /*18ba0*/  ISETP.GT.U32.AND P3, PT, R168, R247, PT ;  /* 0x000000f7a800720c */ /* 0x000fc60003f64070 */
[----:B------:R-:W-:-:S04]  /*18bb0*/  IMAD.HI.U32 R8, R0, R238, RZ ;  /* 0x000000ee00087227 */ /* 0x000fc800078e00ff */
[--C-:B------:R-:W-:Y:S01]  /*18bc0*/  @!P5 IMAD.IADD R246, R246, 0x1, -R168.reuse ;  /* 0x00000001f6f6d824 */ /* 0x100fe200078e0aa8 */
[C---:B------:R-:W-:Y:S01]  /*18bd0*/  ISETP.GT.U32.AND P5, PT, R168.reuse, R3, PT ;  /* 0x00000003a800720c */ /* 0x040fe20003fa4070 */
[----:B------:R-:W-:Y:S02]  /*18be0*/  @!P6 IMAD.IADD R245, R245, 0x1, -R168 ;  /* 0x00000001f5f5e824 */ /* 0x000fe400078e0aa8 */
[----:B------:R-:W-:Y:S02]  /*18bf0*/  IMAD.MOV R8, RZ, RZ, -R8 ;  /* 0x000000ffff087224 */ /* 0x000fe400078e0a08 */
[----:B------:R-:W-:Y:S01]  /*18c00*/  @!P3 IMAD.IADD R247, R247, 0x1, -R168 ;  /* 0x00000001f7f7b824 */ /* 0x000fe200078e0aa8 */
[C---:B------:R-:W-:Y:S01]  /*18c10*/  ISETP.GT.U32.AND P6, PT, R168.reuse, R245, PT ;  /* 0x000000f5a800720c */ /* 0x040fe20003fc4070 */
[C---:B------:R-:W-:Y:S01]  /*18c20*/  IMAD R238, R168.reuse, R8, R238 ;  /* 0x00000008a8ee7224 */ /* 0x040fe200078e02ee */
[----:B------:R-:W-:Y:S01]  /*18c30*/  ISETP.GT.U32.AND P3, PT, R168, R249, PT ;  /* 0x000000f9a800720c */ /* 0x000fe20003f64070 */
[----:B------:R-:W-:-:S02]  /*18c40*/  IMAD.MOV R251, RZ, RZ, -R251 ;  /* 0x000000fffffb7224 */ /* 0x000fc400078e0afb */
[----:B------:R-:W-:Y:S01]  /*18c50*/  VIADD R95, R2, 0x2 ;  /* 0x00000002025f7836 */ /* 0x000fe20000000000 */
[----:B0-----:R-:W-:Y:S01]  /*18c60*/  SHF.R.U32.HI R5, RZ, 0x6, R5 ;  /* 0x00000006ff057819 */ /* 0x001fe20000011605 */
[----:B------:R-:W-:Y:S02]  /*18c70*/  @!P5 IMAD.IADD R3, R3, 0x1, -R168 ;  /* 0x000000010303d824 */ /* 0x000fe400078e0aa8 */
[C---:B------:R-:W-:Y:S01]  /*18c80*/  IMAD R240, R168.reuse, R251, R240 ;  /* 0x000000fba8f07224 */ /* 0x040fe200078e02f0 */
[----:B------:R-:W-:Y:S02]  /*18c90*/  SGXT.U32 R5, R5, 0x1 ;  /* 0x000000010505781a */ /* 0x000fe40000000000 */
[C---:B------:R-:W-:Y:S01]  /*18ca0*/  ISETP.GT.U32.AND P5, PT, R168.reuse, R3, PT ;  /* 0x00000003a800720c */ /* 0x040fe20003fa4070 */
[--C-:B------:R-:W-:Y:S01]  /*18cb0*/  @!P6 IMAD.IADD R245, R245, 0x1, -R168.reuse ;  /* 0x00000001f5f5e824 */ /* 0x100fe200078e0aa8 */
[----:B------:R-:W-:Y:S01]  /*18cc0*/  LOP3.LUT R7, R5, 0x7e, RZ, 0xfc, !PT ;  /* 0x0000007e05077812 */ /* 0x000fe200078efcff */
[----:B------:R-:W-:Y:S01]  /*18cd0*/  @!P3 IMAD.IADD R249, R249, 0x1, -R168 ;  /* 0x00000001f9f9b824 */ /* 0x000fe200078e0aa8 */
[----:B------:R-:W-:Y:S01]  /*18ce0*/  ISETP.GT.U32.AND P6, PT, R168, R238, PT ;  /* 0x000000eea800720c */ /* 0x000fe20003fc4070 */
[----:B------:R-:W-:Y:S01]  /*18cf0*/  VIADD R5, R2, 0x1 ;  /* 0x0000000102057836 */ /* 0x000fe20000000000 */
[----:B------:R-:W-:Y:S01]  /*18d00*/  IABS R252, R95 ;  /* 0x0000005f00fc7213 */ /* 0x000fe20000000000 */
[----:B------:R-:W-:Y:S01]  /*18d10*/  IMAD R7, R7, UR9, RZ ;  /* 0x0000000907077c24 */ /* 0x000fe2000f8e02ff */
[C---:B------:R-:W-:Y:S01]  /*18d20*/  ISETP.GT.U32.AND P3, PT, R168.reuse, R249, PT ;  /* 0x000000f9a800720c */ /* 0x040fe20003f64070 */
[----:B-1----:R-:W-:Y:S01]  /*18d30*/  IMAD R2, RZ, RZ, -UR9 ;  /* 0x80000009ff027e24 */ /* 0x002fe2000f8e02ff */
[----:B------:R-:W-:Y:S01]  /*18d40*/  IABS R251, R5 ;  /* 0x0000000500fb7213 */ /* 0x000fe20000000000 */
[----:B------:R-:W-:Y:S01]  /*18d50*/  @!P2 IMAD.MOV R248, RZ, RZ, -R248 ;  /* 0x000000fffff8a224 */ /* 0x000fe200078e0af8 */
[----:B------:R0:W-:Y:S01]  /*18d60*/  STL [R1+0x9e4], R7 ;  /* 0x0009e40701007387 */ /* 0x0001e20000100800 */
[----:B------:R-:W-:Y:S01]  /*18d70*/  @!P5 IMAD.IADD R3, R3, 0x1, -R168 ;  /* 0x000000010303d824 */ /* 0x000fe200078e0aa8 */
[----:B------:R-:W-:Y:S01]  /*18d80*/  ISETP.GT.U32.AND P5, PT, R168, R240, PT ;  /* 0x000000f0a800720c */ /* 0x000fe20003fa4070 */
[----:B------:R-:W-:-:S04]  /*18d90*/  IMAD.HI.U32 R9, R0, R252, RZ ;  /* 0x000000fc00097227 */ /* 0x000fc800078e00ff */
[--C-:B------:R-:W-:Y:S02]  /*18da0*/  @!P6 IMAD.IADD R238, R238, 0x1, -R168.reuse ;  /* 0x00000001eeeee824 */ /* 0x100fe400078e0aa8 */
[----:B------:R-:W-:Y:S01]  /*18db0*/  @!P3 IMAD.IADD R249, R249, 0x1, -R168 ;  /* 0x00000001f9f9b824 */ /* 0x000fe200078e0aa8 */
[----:B------:R-:W-:Y:S01]  /*18dc0*/  ISETP.GT.U32.AND P3, PT, R168, R239, PT ;  /* 0x000000efa800720c */ /* 0x000fe20003f64070 */
[----:B0-----:R-:W-:Y:S01]  /*18dd0*/  IMAD R7, R2, 0x2, R7 ;  /* 0x0000000202077824 */ /* 0x001fe200078e0207 */
[----:B------:R-:W-:-:S04]  /*18de0*/  ISETP.GT.U32.AND P2, PT, R168, R238, PT ;  /* 0x000000eea800720c */ /* 0x000fc80003f44070 */
[----:B------:R0:W-:Y:S01]  /*18df0*/  STL [R1+0xa04], R7 ;  /* 0x000a040701007387 */ /* 0x0001e20000100800 */
[----:B------:R-:W-:Y:S02]  /*18e00*/  @!P5 IMAD.IADD R240, R240, 0x1, -R168 ;  /* 0x00000001f0f0d824 */ /* 0x000fe400078e0aa8 */
[----:B0-----:R-:W-:-:S04]  /*18e10*/  IMAD R7, R2, 0x2, R7 ;  /* 0x0000000202077824 */ /* 0x001fc800078e0207 */
[----:B------:R-:W-:Y:S01]  /*18e20*/  IMAD R8, R2, 0x2, R7 ;  /* 0x0000000202087824 */ /* 0x000fe200078e0207 */
[----:B------:R0:W-:Y:S01]  /*18e30*/  STL [R1+0xa0c], R7 ;  /* 0x000a0c0701007387 */ /* 0x0001e20000100800 */
[----:B------:R-:W-:Y:S01]  /*18e40*/  ISETP.GE.AND P5, PT, R244, RZ, PT ;  /* 0x000000fff400720c */ /* 0x000fe20003fa6270 */
[----:B------:R-:W-:Y:S02]  /*18e50*/  @!P2 IMAD.IADD R238, R238, 0x1, -R168 ;  /* 0x00000001eeeea824 */ /* 0x000fe400078e0aa8 */
[----:B0-----:R-:W-:-:S04]  /*18e60*/  IMAD.HI.U32 R7, R0, R251, RZ ;  /* 0x000000fb00077227 */ /* 0x001fc800078e00ff */
[----:B------:R-:W-:Y:S02]  /*18e70*/  IMAD.MOV R0, RZ, RZ, -R9 ;  /* 0x000000ffff007224 */ /* 0x000fe400078e0a09 */
[----:B------:R-:W2:Y:S02]  /*18e80*/  LDL.LU R9, [R1+0x1a50] ;  /* 0x001a500001097983 */ /* 0x000ea40000300800 */
[----:B------:R-:W-:Y:S02]  /*18e90*/  IMAD R244, R168, R0, R252 ;  /* 0x00000000a8f47224 */ /* 0x000fe400078e02fc */
[----:B------:R-:W-:Y:S01]  /*18ea0*/  IMAD R252, R2, 0x2, R8 ;  /* 0x0000000202fc7824 */ /* 0x000fe200078e0208 */
[----:B------:R0:W-:Y:S01]  /*18eb0*/  STL [R1+0xa14], R8 ;  /* 0x000a140801007387 */ /* 0x0001e20000100800 */
[----:B------:R-:W-:Y:S01]  /*18ec0*/  IMAD.MOV R0, RZ, RZ, -R7 ;  /* 0x000000ffff007224 */ /* 0x000fe200078e0a07 */
[----:B------:R-:W-:Y:S02]  /*18ed0*/  ISETP.GE.AND P2, PT, R233, RZ, PT ;  /* 0x000000ffe900720c */ /* 0x000fe40003f46270 */
[----:B------:R-:W1:Y:S01]  /*18ee0*/  S2R R233, SR_TID.X ;  /* 0x0000000000e97919 */ /* 0x000e620000002100 */
[----:B------:R-:W-:Y:S01]  /*18ef0*/  @!P3 IMAD.IADD R239, R239, 0x1, -R168 ;  /* 0x00000001efefb824 */ /* 0x000fe200078e0aa8 */
[----:B0-----:R-:W3:Y:S04]  /*18f00*/  LDL.LU R8, [R1+0x1a4c] ;  /* 0x001a4c0001087983 */ /* 0x001ee80000300800 */
[----:B------:R-:W4:Y:S01]  /*18f10*/  LDL.LU R7, [R1+0x1a48] ;  /* 0x001a480001077983 */ /* 0x000f220000300800 */
[C---:B------:R-:W-:Y:S01]  /*18f20*/  ISETP.GT.U32.AND P3, PT, R168.reuse, R244, PT ;  /* 0x000000f4a800720c */ /* 0x040fe20003f64070 */
[----:B------:R-:W-:Y:S01]  /*18f30*/  IMAD R251, R168, R0, R251 ;  /* 0x00000000a8fb7224 */ /* 0x000fe200078e02fb */
[----:B------:R-:W-:Y:S01]  /*18f40*/  ISETP.GE.AND P6, PT, R250, RZ, PT ;  /* 0x000000fffa00720c */ /* 0x000fe20003fc6270 */
[----:B------:R0:W-:Y:S01]  /*18f50*/  STL [R1+0xa1c], R252 ;  /* 0x000a1cfc01007387 */ /* 0x0001e20000100800 */
[----:B------:R-:W-:Y:S01]  /*18f60*/  @!P0 IMAD.MOV R247, RZ, RZ, -R247 ;  /* 0x000000fffff78224 */ /* 0x000fe200078e0af7 */
[----:B------:R-:W-:Y:S01]  /*18f70*/  ISETP.GT.U32.AND P0, PT, R168, R239, PT ;  /* 0x000000efa800720c */ /* 0x000fe20003f04070 */
[----:B------:R-:W-:-:S02]  /*18f80*/  IMAD.MOV.U32 R250, RZ, RZ, R3 ;  /* 0x000000fffffa7224 */ /* 0x000fc400078e0003 */
[----:B------:R-:W-:Y:S01]  /*18f90*/  @!P1 IMAD.MOV R246, RZ, RZ, -R246 ;  /* 0x000000fffff69224 */ /* 0x000fe200078e0af6 */
[----:B------:R-:W-:Y:S01]  /*18fa0*/  ISETP.GT.U32.AND P1, PT, R168, R240, PT ;  /* 0x000000f0a800720c */ /* 0x000fe20003f24070 */
[----:B------:R-:W-:Y:S02]  /*18fb0*/  @!P4 IMAD.MOV R250, RZ, RZ, -R250 ;  /* 0x000000fffffac224 */ /* 0x000fe400078e0afa */
[----:B0-----:R-:W-:Y:S02]  /*18fc0*/  IMAD R252, R2, 0x2, R252 ;  /* 0x0000000202fc7824 */ /* 0x001fe400078e02fc */
[----:B------:R-:W-:Y:S01]  /*18fd0*/  @!P3 IMAD.IADD R244, R244, 0x1, -R168 ;  /* 0x00000001f4f4b824 */ /* 0x000fe200078e0aa8 */
[----:B------:R-:W-:Y:S01]  /*18fe0*/  ISETP.GE.AND P3, PT, R6, RZ, PT ;  /* 0x000000ff0600720c */ /* 0x000fe20003f66270 */
[----:B------:R-:W-:Y:S01]  /*18ff0*/  IMAD R0, R2, 0x2, R252 ;  /* 0x0000000202007824 */ /* 0x000fe200078e02fc */
[----:B------:R0:W-:Y:S01]  /*19000*/  STL [R1+0x9ec], R252 ;  /* 0x0009ecfc01007387 */ /* 0x0001e20000100800 */
[----:B------:R-:W-:-:S04]  /*19010*/  @!P0 IMAD.IADD R239, R239, 0x1, -R168 ;  /* 0x00000001efef8824 */ /* 0x000fc800078e0aa8 */
[----:B------:R-:W-:Y:S01]  /*19020*/  @!P1 IMAD.IADD R240, R240, 0x1, -R168 ;  /* 0x00000001f0f09824 */ /* 0x000fe200078e0aa8 */
[----:B------:R-:W-:Y:S01]  /*19030*/  ISETP.GT.U32.AND P4, PT, R168, R244, PT ;  /* 0x000000f4a800720c */ /* 0x000fe20003f84070 */
[----:B------:R-:W2:Y:S01]  /*19040*/  LDL.LU R6, [R1+0x1a44] ;  /* 0x001a440001067983 */ /* 0x000ea20000300800 */
[----:B0-----:R-:W0:Y:S01]  /*19050*/  LDC R252, c[0x0][0x230] ;  /* 0x00008c00fffc7b82 */ /* 0x001e220000000800 */
[----:B------:R-:W-:Y:S02]  /*19060*/  ISETP.GE.AND P0, PT, R4, RZ, PT ;  /* 0x000000ff0400720c */ /* 0x000fe40003f06270 */
[----:B------:R-:W3:Y:S01]  /*19070*/  LDL.LU R4, [R1+0x1a40] ;  /* 0x001a400001047983 */ /* 0x000ee20000300800 */
[----:B------:R-:W-:-:S03]  /*19080*/  ISETP.GT.U32.AND P1, PT, R168, R251, PT ;  /* 0x000000fba800720c */ /* 0x000fc60003f24070 */
[----:B------:R1:W-:Y:S04]  /*19090*/  STL [R1+0x9f0], R0 ;  /* 0x0009f00001007387 */ /* 0x0003e80000100800 */
[----:B------:R-:W-:Y:S02]  /*190a0*/  @!P4 IMAD.IADD R244, R244, 0x1, -R168 ;  /* 0x00000001f4f4c824 */ /* 0x000fe400078e0aa8 */
[----:B-1----:R-:W-:-:S04]  /*190b0*/  IMAD R0, R2, 0x2, R0 ;  /* 0x0000000202007824 */ /* 0x002fc800078e0200 */
[----:B------:R-:W-:Y:S01]  /*190c0*/  IMAD R3, R2, 0x2, R0 ;  /* 0x0000000202037824 */ /* 0x000fe200078e0200 */
[----:B------:R1:W-:Y:S01]  /*190d0*/  STL [R1+0x9f4], R0 ;  /* 0x0009f40001007387 */ /* 0x0003e20000100800 */
[----:B0-----:R-:W-:Y:S01]  /*190e0*/  VIADD R252, R252, 0x7f ;  /* 0x0000007ffcfc7836 */ /* 0x001fe20000000000 */
[----:B-1----:R-:W-:-:S04]  /*190f0*/  LOP3.LUT R0, R233, 0x40, RZ, 0xc0, !PT ;  /* 0x00000040e9007812 */ /* 0x002fc800078ec0ff */
[----:B------:R-:W-:Y:S02]  /*19100*/  ISETP.NE.U32.AND P4, PT, R0, RZ, PT ;  /* 0x000000ff0000720c */ /* 0x000fe40003f85070 */
[----:B------:R-:W-:-:S04]  /*19110*/  SHF.R.S32.HI R0, RZ, 0x1f, R252 ;  /* 0x0000001fff007819 */ /* 0x000fc800000114fc */
[----:B------:R-:W-:Y:S02]  /*19120*/  LEA.HI R0, R0, R252, RZ, 0x7 ;  /* 0x000000fc00007211 */ /* 0x000fe400078f38ff */
[----:B------:R-:W0:Y:S04]  /*19130*/  S2R R252, SR_TID.X ;  /* 0x0000000000fc7919 */ /* 0x000e280000002100 */
[----:B------:R-:W1:Y:S01]  /*19140*/  S2R R0, SR_TID.X ;  /* 0x0000000000007919 */ /* 0x000e620000002100 */
[----:B------:R-:W-:Y:S01]  /*19150*/  @!P1 IMAD.IADD R251, R251, 0x1, -R168 ;  /* 0x00000001fbfb9824 */ /* 0x000fe200078e0aa8 */
[----:B------:R-:W-:Y:S02]  /*19160*/  ISETP.GE.AND P1, PT, R95, RZ, PT ;  /* 0x000000ff5f00720c */ /* 0x000fe40003f26270 */
[----:B------:R-:W4:Y:S04]  /*19170*/  LDL.LU R95, [R1+0x1a3c] ;  /* 0x001a3c00015f7983 */ /* 0x000f280000300800 */
[----:B------:R0:W-:Y:S02]  /*19180*/  STL [R1+0xa3c], R3 ;  /* 0x000a3c0301007387 */ /* 0x0001e40000100800 */
[----:B0-----:R-:W-:-:S04]  /*19190*/  IMAD R3, R2, 0x2, R3 ;  /* 0x0000000202037824 */ /* 0x001fc800078e0203 */
[----:B------:R-:W-:Y:S01]  /*191a0*/  IMAD R233, R2, 0x2, R3 ;  /* 0x0000000202e97824 */ /* 0x000fe200078e0203 */
[----:B------:R0:W-:Y:S01]  /*191b0*/  STL [R1+0xa44], R3 ;  /* 0x000a440301007387 */ /* 0x0001e20000100800 */
[----:B------:R-:W-:Y:S02]  /*191c0*/  LOP3.LUT R252, R252, 0x3f, RZ, 0xc0, !PT ;  /* 0x0000003ffcfc7812 */ /* 0x000fe400078ec0ff */
[----:B-1----:R-:W-:-:S03]  /*191d0*/  LOP3.LUT R0, R0, 0x40, RZ, 0xc0, !PT ;  /* 0x0000004000007812 */ /* 0x002fc600078ec0ff */
[----:B------:R-:W-:Y:S01]  /*191e0*/  IMAD.SHL.U32 R252, R252, 0x2, RZ ;  /* 0x00000002fcfc7824 */ /* 0x000fe200078e00ff */
[----:B0-----:R-:W-:Y:S02]  /*191f0*/  SEL R3, RZ, 0x90, !P4 ;  /* 0x00000090ff037807 */ /* 0x001fe40006000000 */
[----:B------:R-:W-:Y:S01]  /*19200*/  ISETP.GE.AND P4, PT, R5, RZ, PT ;  /* 0x000000ff0500720c */ /* 0x000fe20003f86270 */
[----:B------:R-:W-:Y:S01]  /*19210*/  IMAD R0, R0, 0x200, R252 ;  /* 0x0000020000007824 */ /* 0x000fe200078e02fc */
[----:B------:R-:W2:Y:S01]  /*19220*/  LDL.LU R5, [R1+0x1a38] ;  /* 0x001a380001057983 */ /* 0x000ea20000300800 */
[----:B------:R-:W-:-:S03]  /*19230*/  LOP3.LUT R3, R3, R252, RZ, 0x3c, !PT ;  /* 0x000000fc03037212 */ /* 0x000fc600078e3cff */
[----:B------:R0:W-:Y:S04]  /*19240*/  STL [R1+0xa4c], R233 ;  /* 0x000a4ce901007387 */ /* 0x0001e80000100800 */
[----:B------:R1:W-:Y:S01]  /*19250*/  STL [R1+0x1954], R0 ;  /* 0x0019540001007387 */ /* 0x0003e20000100800 */
[----:B0-----:R-:W-:-:S04]  /*19260*/  IMAD R233, R2, 0x2, R233 ;  /* 0x0000000202e97824 */ /* 0x001fc800078e02e9 */
[----:B-1----:R-:W-:Y:S01]  /*19270*/  IMAD R0, R2, 0x2, R233 ;  /* 0x0000000202007824 */ /* 0x002fe200078e02e9 */
[----:B------:R0:W-:Y:S04]  /*19280*/  STL [R1+0xa54], R233 ;  /* 0x000a54e901007387 */ /* 0x0001e80000100800 */
[----:B------:R-:W-:Y:S04]  /*19290*/  STL [R1+0x1958], R3 ;  /* 0x0019580301007387 */ /* 0x000fe80000100800 */
[----:B0-----:R-:W3:Y:S01]  /*192a0*/  LDL.LU R233, [R1+0x1a34] ;  /* 0x001a340001e97983 */ /* 0x001ee20000300800 */
[----:B------:R-:W0:Y:S01]  /*192b0*/  S2R R252, SR_TID.X ;  /* 0x0000000000fc7919 */ /* 0x000e220000002100 */
[----:B------:R-:W-:Y:S01]  /*192c0*/  @!P5 IMAD.MOV R249, RZ, RZ, -R249 ;  /* 0x000000fffff9d224 */ /* 0x000fe200078e0af9 */
[----:B------:R-:W-:Y:S01]  /*192d0*/  ISETP.GT.U32.AND P5, PT, R168, R251, PT ;  /* 0x000000fba800720c */ /* 0x000fe20003fa4070 */
[----:B------:R1:W-:Y:S02]  /*192e0*/  STL [R1+0xa5c], R0 ;  /* 0x000a5c0001007387 */ /* 0x0003e40000100800 */
[----:B-1----:R-:W-:-:S05]  /*192f0*/  IMAD R0, R2, 0x2, R0 ;  /* 0x0000000202007824 */ /* 0x002fca00078e0200 */
[----:B------:R1:W-:Y:S05]  /*19300*/  STL [R1+0xa64], R0 ;  /* 0x000a640001007387 */ /* 0x0003ea0000100800 */
[----:B------:R-:W-:Y:S02]  /*19310*/  @!P5 IMAD.IADD R251, R251, 0x1, -R168 ;  /* 0x00000001fbfbd824 */ /* 0x000fe400078e0aa8 */
[----:B------:R-:W-:Y:S01]  /*19320*/  @!P6 IMAD.MOV R245, RZ, RZ, -R245 ;  /* 0x000000fffff5e224 */ /* 0x000fe200078e0af5 */
[----:B0-----:R-:W-:Y:S01]  /*19330*/  LOP3.LUT R252, R252, 0x7f, RZ, 0xc0, !PT ;  /* 0x0000007ffcfc7812 */ /* 0x001fe200078ec0ff */
[----:B-1----:R-:W-:-:S04]  /*19340*/  IMAD R0, R2, 0x2, R0 ;  /* 0x0000000202007824 */ /* 0x002fc800078e0200 */
[----:B------:R-:W-:Y:S01]  /*19350*/  IMAD R3, R252, UR58, RZ ;  /* 0x0000003afc037c24 */ /* 0x000fe2000f8e02ff */
[----:B------:R0:W-:Y:S02]  /*19360*/  STL [R1+0xa6c], R0 ;  /* 0x000a6c0001007387 */ /* 0x0001e40000100800 */
[----:B0-----:R-:W-:Y:S01]  /*19370*/  IMAD R0, R2, 0x2, R0 ;  /* 0x0000000202007824 */ /* 0x001fe200078e0200 */
[----:B--2---:R-:W-:Y:S02]  /*19380*/  ISETP.NE.AND P5, PT, R5, RZ, PT ;  /* 0x000000ff0500720c */ /* 0x004fe40003fa5270 */
[----:B------:R-:W-:Y:S02]  /*19390*/  LOP3.LUT R168, RZ, R5, RZ, 0x33, !PT ;  /* 0x00000005ffa87212 */ /* 0x000fe400078e33ff */
[----:B------:R-:W-:-:S05]  /*193a0*/  LEA R5, P6, R3, UR6, 0x1 ;  /* 0x0000000603057c11 */ /* 0x000fca000f8c08ff */
[----:B------:R3:W-:Y:S01]  /*193b0*/  STL [R1+0x19b8], R5 ;  /* 0x0019b80501007387 */ /* 0x0007e20000100800 */
[----:B----4-:R-:W-:-:S03]  /*193c0*/  SEL R95, R168, R95, !P5 ;  /* 0x0000005fa85f7207 */ /* 0x010fc60006800000 */
[----:B------:R0:W-:Y:S01]  /*193d0*/  STL [R1+0xa74], R0 ;  /* 0x000a740001007387 */ /* 0x0001e20000100800 */
[C---:B------:R-:W-:Y:S02]  /*193e0*/  SEL R6, R168.reuse, R6, !P5 ;  /* 0x00000006a8067207 */ /* 0x040fe40006800000 */
[----:B---3--:R-:W-:Y:S01]  /*193f0*/  SEL R5, R168, R4, !P5 ;  /* 0x00000004a8057207 */ /* 0x008fe20006800000 */
[----:B0-----:R-:W-:Y:S01]  /*19400*/  IMAD R0, R2, 0x2, R0 ;  /* 0x0000000202007824 */ /* 0x001fe200078e0200 */
[----:B------:R-:W-:-:S04]  /*19410*/  SEL R233, R168, R233, !P5 ;  /* 0x000000e9a8e97207 */ /* 0x000fc80006800000 */
[----:B------:R-:W-:Y:S01]  /*19420*/  STL [R1+0xa7c], R0 ;  /* 0x000a7c0001007387 */ /* 0x000fe20000100800 */
[----:B------:R-:W-:-:S03]  /*19430*/  SEL R4, R168, R7, !P5 ;  /* 0x00000007a8047207 */ /* 0x000fc60006800000 */
[----:B------:R-:W-:Y:S04]  /*19440*/  STL [R1+0x70c], R233 ;  /* 0x00070ce901007387 */ /* 0x000fe80000100800 */
[----:B------:R-:W-:Y:S04]  /*19450*/  STL [R1+0x8], R95 ;  /* 0x0000085f01007387 */ /* 0x000fe80000100800 */
[----:B------:R0:W-:Y:S04]  /*19460*/  STL [R1+0x10], R5 ;  /* 0x0000100501007387 */ /* 0x0001e80000100800 */
[----:B------:R1:W-:Y:S01]  /*19470*/  STL [R1+0x704], R6 ;  /* 0x0007040601007387 */ /* 0x0003e20000100800 */
[----:B0-----:R-:W-:-:S03]  /*19480*/  SEL R5, R168, R8, !P5 ;  /* 0x00000008a8057207 */ /* 0x001fc60006800000 */
[----:B------:R0:W-:Y:S01]  /*19490*/  STL [R1+0x6fc], R4 ;  /* 0x0006fc0401007387 */ /* 0x0001e20000100800 */
[----:B-1----:R-:W-:-:S03]  /*194a0*/  SEL R6, R168, R9, !P5 ;  /* 0x00000009a8067207 */ /* 0x002fc60006800000 */
[----:B------:R1:W-:Y:S01]  /*194b0*/  STL [R1+0x6f8], R5 ;  /* 0x0006f80501007387 */ /* 0x0003e20000100800 */
[----:B0-----:R-:W-:-:S03]  /*194c0*/  SEL R4, R168, R10, !P5 ;  /* 0x0000000aa8047207 */ /* 0x001fc60006800000 */
[----:B------:R0:W-:Y:S01]  /*194d0*/  STL [R1+0x6f4], R6 ;  /* 0x0006f40601007387 */ /* 0x0001e20000100800 */
[----:B-1----:R-:W-:-:S03]  /*194e0*/  SEL R5, R168, R11, !P5 ;  /* 0x0000000ba8057207 */ /* 0x002fc60006800000 */
[----:B------:R1:W-:Y:S04]  /*194f0*/  STL [R1+0x6f0], R4 ;  /* 0x0006f00401007387 */ /* 0x0003e80000100800 */
[----:B------:R2:W-:Y:S01]  /*19500*/  STL [R1+0x6ec], R5 ;  /* 0x0006ec0501007387 */ /* 0x0005e20000100800 */
[C---:B0-----:R-:W-:Y:S02]  /*19510*/  SEL R6, R168.reuse, R12, !P5 ;  /* 0x0000000ca8067207 */ /* 0x041fe40006800000 */
[----:B-1----:R-:W-:-:S03]  /*19520*/  SEL R4, R168, R13, !P5 ;  /* 0x0000000da8047207 */ /* 0x002fc60006800000 */
[----:B------:R0:W-:Y:S01]  /*19530*/  STL [R1+0x6e8], R6 ;  /* 0x0006e80601007387 */ /* 0x0001e20000100800 */
[----:B--2---:R-:W-:-:S03]  /*19540*/  SEL R5, R168, R14, !P5 ;  /* 0x0000000ea8057207 */ /* 0x004fc60006800000 */
        /* <DEDUP_REMOVED lines=396> */
[----:B------:R-:W2:Y:S04]  /*1ae10*/  LDL.LU R95, [R1+0x84] ;  /* 0x00008400015f7983 */ /* 0x000ea80000300800 */
[----:B------:R1:W-:Y:S01]  /*1ae20*/  STL [R1+0x1a8], R4 ;  /* 0x0001a80401007387 */ /* 0x0003e20000100800 */
[----:B0-----:R-:W-:-:S03]  /*1ae30*/  SEL R6, R168, R217, !P5 ;  /* 0x000000d9a8067207 */ /* 0x001fc60006800000 */
[----:B------:R0:W-:Y:S01]  /*1ae40*/  STL [R1+0x1a4], R5 ;  /* 0x0001a40501007387 */ /* 0x0001e20000100800 */
[----:B-1----:R-:W-:-:S03]  /*1ae50*/  SEL R4, R168, R216, !P5 ;  /* 0x000000d8a8047207 */ /* 0x002fc60006800000 */
[----:B0-----:R-:W3:Y:S04]  /*1ae60*/  LDL.LU R5, [R1+0x88] ;  /* 0x0000880001057983 */ /* 0x001ee80000300800 */
[----:B------:R0:W-:Y:S04]  /*1ae70*/  STL [R1+0x188], R4 ;  /* 0x0001880401007387 */ /* 0x0001e80000100800 */
[----:B------:R1:W-:Y:S04]  /*1ae80*/  STL [R1+0x174], R6 ;  /* 0x0001740601007387 */ /* 0x0003e80000100800 */
[----:B------:R-:W4:Y:S01]  /*1ae90*/  LDL.LU R9, [R1+0x94] ;  /* 0x0000940001097983 */ /* 0x000f220000300800 */
[----:B0-----:R-:W-:-:S02]  /*1aea0*/  SEL R4, R168, R218, !P5 ;  /* 0x000000daa8047207 */ /* 0x001fc40006800000 */
[C---:B------:R-:W-:Y:S02]  /*1aeb0*/  SEL R8, R168.reuse, R221, !P5 ;  /* 0x000000dda8087207 */ /* 0x040fe40006800000 */
[C---:B-1----:R-:W-:Y:S01]  /*1aec0*/  SEL R6, R168.reuse, R219, !P5 ;  /* 0x000000dba8067207 */ /* 0x042fe20006800000 */
[----:B------:R0:W-:Y:S04]  /*1aed0*/  STL [R1+0x170], R4 ;  /* 0x0001700401007387 */ /* 0x0001e80000100800 */
[----:B------:R-:W4:Y:S01]  /*1aee0*/  LDL.LU R7, [R1+0xa4] ;  /* 0x0000a40001077983 */ /* 0x000f220000300800 */
[----:B0-----:R-:W-:-:S03]  /*1aef0*/  SEL R4, R168, R220, !P5 ;  /* 0x000000dca8047207 */ /* 0x001fc60006800000 */
[----:B------:R0:W-:Y:S04]  /*1af00*/  STL [R1+0x168], R6 ;  /* 0x0001680601007387 */ /* 0x0001e80000100800 */
[----:B------:R1:W-:Y:S04]  /*1af10*/  STL [R1+0x164], R4 ;  /* 0x0001640401007387 */ /* 0x0003e80000100800 */
[----:B------:R1:W-:Y:S04]  /*1af20*/  STL [R1+0x15c], R8 ;  /* 0x00015c0801007387 */ /* 0x0003e80000100800 */
[----:B------:R-:W4:Y:S01]  /*1af30*/  LDL.LU R233, [R1+0xa8] ;  /* 0x0000a80001e97983 */ /* 0x000f220000300800 */
[----:B0-----:R-:W-:-:S02]  /*1af40*/  SEL R6, R168, R222, !P5 ;  /* 0x000000dea8067207 */ /* 0x001fc40006800000 */
[C---:B-1----:R-:W-:Y:S02]  /*1af50*/  SEL R4, R168.reuse, R223, !P5 ;  /* 0x000000dfa8047207 */ /* 0x042fe40006800000 */
[C---:B------:R-:W-:Y:S01]  /*1af60*/  SEL R8, R168.reuse, R224, !P5 ;  /* 0x000000e0a8087207 */ /* 0x040fe20006800000 */
        /* <DEDUP_REMOVED lines=8> */
[----:B------:R1:W-:Y:S01]  /*1aff0*/  STL [R1+0x13c], R4 ;  /* 0x00013c0401007387 */ /* 0x0003e20000100800 */
[----:B0-----:R-:W-:-:S03]  /*1b000*/  SEL R6, R168, R228, !P5 ;  /* 0x000000e4a8067207 */ /* 0x001fc60006800000 */
[----:B------:R0:W-:Y:S01]  /*1b010*/  STL [R1+0x12c], R8 ;  /* 0x00012c0801007387 */ /* 0x0001e20000100800 */
[----:B-1----:R-:W-:-:S03]  /*1b020*/  SEL R4, R168, R229, !P5 ;  /* 0x000000e5a8047207 */ /* 0x002fc60006800000 */
[----:B0-----:R-:W4:Y:S04]  /*1b030*/  LDL.LU R8, [R1+0x74] ;  /* 0x0000740001087983 */ /* 0x001f280000300800 */
[----:B------:R0:W-:Y:S01]  /*1b040*/  STL [R1+0x128], R6 ;  /* 0x0001280601007387 */ /* 0x0001e20000100800 */
[----:B------:R-:W-:-:S03]  /*1b050*/  SEL R10, R168, R231, !P5 ;  /* 0x000000e7a80a7207 */ /* 0x000fc60006800000 */
[----:B------:R1:W-:Y:S01]  /*1b060*/  STL [R1+0x108], R4 ;  /* 0x0001080401007387 */ /* 0x0003e20000100800 */
[C---:B0-----:R-:W-:Y:S02]  /*1b070*/  SEL R6, R168.reuse, R230, !P5 ;  /* 0x000000e6a8067207 */ /* 0x041fe40006800000 */
[----:B-1----:R-:W-:-:S03]  /*1b080*/  SEL R4, R168, R232, !P5 ;  /* 0x000000e8a8047207 */ /* 0x002fc60006800000 */
[----:B------:R0:W-:Y:S01]  /*1b090*/  STL [R1+0x104], R6 ;  /* 0x0001040601007387 */ /* 0x0001e20000100800 */
[----:B------:R-:W-:-:S03]  /*1b0a0*/  SEL R11, R168, R234, !P5 ;  /* 0x000000eaa80b7207 */ /* 0x000fc60006800000 */
[----:B0-----:R-:W4:Y:S04]  /*1b0b0*/  LDL.LU R6, [R1+0x78] ;  /* 0x0000780001067983 */ /* 0x001f280000300800 */
[----:B------:R0:W-:Y:S04]  /*1b0c0*/  STL [R1+0x100], R10 ;  /* 0x0001000a01007387 */ /* 0x0001e80000100800 */
[----:B------:R1:W-:Y:S01]  /*1b0d0*/  STL [R1+0xfc], R4 ;  /* 0x0000fc0401007387 */ /* 0x0003e20000100800 */
[----:B------:R-:W-:-:S03]  /*1b0e0*/  SEL R12, R168, R237, !P5 ;  /* 0x000000eda80c7207 */ /* 0x000fc60006800000 */
[----:B0-----:R-:W4:Y:S01]  /*1b0f0*/  LDL.LU R10, [R1+0x7c] ;  /* 0x00007c00010a7983 */ /* 0x001f220000300800 */
[----:B-1----:R-:W-:-:S03]  /*1b100*/  SEL R4, R168, R235, !P5 ;  /* 0x000000eba8047207 */ /* 0x002fc60006800000 */
[----:B------:R0:W-:Y:S04]  /*1b110*/  STL [R1+0xf8], R11 ;  /* 0x0000f80b01007387 */ /* 0x0001e80000100800 */
[----:B------:R1:W-:Y:S01]  /*1b120*/  STL [R1+0xf0], R4 ;  /* 0x0000f00401007387 */ /* 0x0003e20000100800 */
[----:B0-----:R-:W-:-:S03]  /*1b130*/  SEL R11, R168, R236, !P5 ;  /* 0x000000eca80b7207 */ /* 0x001fc60006800000 */
[----:B-1----:R-:W4:Y:S04]  /*1b140*/  LDL.LU R4, [R1+0x80] ;  /* 0x0000800001047983 */ /* 0x002f280000300800 */
[----:B------:R2:W-:Y:S04]  /*1b150*/  STL [R1+0xe4], R11 ;  /* 0x0000e40b01007387 */ /* 0x0005e80000100800 */
[----:B------:R3:W-:Y:S04]  /*1b160*/  STL [R1+0xe0], R12 ;  /* 0x0000e00c01007387 */ /* 0x0007e80000100800 */
[----:B------:R-:W4:Y:S01]  /*1b170*/  LDL.LU R23, [R1+0x44] ;  /* 0x0000440001177983 */ /* 0x000f220000300800 */
[----:B--2---:R-:W-:-:S03]  /*1b180*/  SEL R11, R168, R95, !P5 ;  /* 0x0000005fa80b7207 */ /* 0x004fc60006800000 */
[----:B------:R-:W2:Y:S04]  /*1b190*/  LDL.LU R95, [R1+0x4c] ;  /* 0x00004c00015f7983 */ /* 0x000ea80000300800 */
[----:B------:R4:W-:Y:S01]  /*1b1a0*/  STL [R1+0xdc], R11 ;  /* 0x0000dc0b01007387 */ /* 0x0009e20000100800 */
[----:B---3--:R-:W-:-:S03]  /*1b1b0*/  SEL R12, R168, R5, !P5 ;  /* 0x00000005a80c7207 */ /* 0x008fc60006800000 */
[----:B------:R-:W3:Y:S04]  /*1b1c0*/  LDL.LU R5, [R1+0x50] ;  /* 0x0000500001057983 */ /* 0x000ee80000300800 */
[----:B------:R-:W-:Y:S04]  /*1b1d0*/  STL [R1+0xd4], R12 ;  /* 0x0000d40c01007387 */ /* 0x000fe80000100800 */
[----:B------:R-:W3:Y:S01]  /*1b1e0*/  LDL.LU R21, [R1+0x70] ;  /* 0x0000700001157983 */ /* 0x000ee20000300800 */
[----:B----4-:R-:W-:-:S03]  /*1b1f0*/  SEL R11, R168, R9, !P5 ;  /* 0x00000009a80b7207 */ /* 0x010fc60006800000 */
[----:B------:R-:W4:Y:S04]  /*1b200*/  LDL.LU R9, [R1+0x58] ;  /* 0x0000580001097983 */ /* 0x000f280000300800 */
[----:B------:R-:W-:Y:S04]  /*1b210*/  STL [R1+0xc0], R11 ;  /* 0x0000c00b01007387 */ /* 0x000fe80000100800 */
[----:B------:R-:W4:Y:S01]  /*1b220*/  LDL.LU R20, [R1+0x6c] ;  /* 0x00006c0001147983 */ /* 0x000f220000300800 */
[----:B------:R-:W-:-:S03]  /*1b230*/  SEL R7, R168, R7, !P5 ;  /* 0x00000007a8077207 */ /* 0x000fc60006800000 */
[----:B------:R-:W4:Y:S04]  /*1b240*/  LDL.LU R19, [R1+0x60] ;  /* 0x0000600001137983 */ /* 0x000f280000300800 */
[----:B------:R0:W-:Y:S04]  /*1b250*/  STL [R1+0xb4], R7 ;  /* 0x0000b40701007387 */ /* 0x0001e80000100800 */
[----:B0-----:R-:W4:Y:S01]  /*1b260*/  LDL.LU R7, [R1+0x68] ;  /* 0x0000680001077983 */ /* 0x001f220000300800 */
[----:B------:R-:W-:-:S03]  /*1b270*/  SEL R11, R168, R233, !P5 ;  /* 0x000000e9a80b7207 */ /* 0x000fc60006800000 */
[----:B------:R-:W4:Y:S04]  /*1b280*/  LDL.LU R18, [R1+0x7f0] ;  /* 0x0007f00001127983 */ /* 0x000f280000300800 */
[----:B------:R-:W4:Y:S04]  /*1b290*/  LDL.LU R17, [R1+0x64] ;  /* 0x0000640001117983 */ /* 0x000f280000300800 */
[----:B------:R0:W-:Y:S04]  /*1b2a0*/  STL [R1+0xb0], R11 ;  /* 0x0000b00b01007387 */ /* 0x0001e80000100800 */
[----:B------:R-:W4:Y:S04]  /*1b2b0*/  LDL.LU R233, [R1+0x7ec] ;  /* 0x0007ec0001e97983 */ /* 0x000f280000300800 */
[----:B------:R-:W4:Y:S01]  /*1b2c0*/  LDL.LU R16, [R1+0x7e4] ;  /* 0x0007e40001107983 */ /* 0x000f220000300800 */
[----:B0-----:R-:W-:-:S03]  /*1b2d0*/  SEL R11, R168, R252, !P5 ;  /* 0x000000fca80b7207 */ /* 0x001fc60006800000 */
[----:B------:R-:W4:Y:S04]  /*1b2e0*/  LDL.LU R15, [R1+0x7e8] ;  /* 0x0007e800010f7983 */ /* 0x000f280000300800 */
[----:B------:R-:W-:Y:S04]  /*1b2f0*/  STL [R1+0xac], R11 ;  /* 0x0000ac0b01007387 */ /* 0x000fe80000100800 */
[----:B------:R-:W4:Y:S04]  /*1b300*/  LDL.LU R252, [R1+0x7e0] ;  /* 0x0007e00001fc7983 */ /* 0x000f280000300800 */
[----:B------:R-:W4:Y:S04]  /*1b310*/  LDL.LU R14, [R1+0x48] ;  /* 0x00004800010e7983 */ /* 0x000f280000300800 */
[----:B------:R-:W4:Y:S01]  /*1b320*/  LDL.LU R13, [R1+0x7dc] ;  /* 0x0007dc00010d7983 */ /* 0x000f220000300800 */
[----:B------:R-:W-:-:S05]  /*1b330*/  SEL R8, R168, R8, !P5 ;  /* 0x00000008a8087207 */ /* 0x000fca0006800000 */
[----:B------:R0:W-:Y:S04]  /*1b340*/  STL [R1+0xa8], R8 ;  /* 0x0000a80801007387 */ /* 0x0001e80000100800 */
[----:B0-----:R-:W4:Y:S01]  /*1b350*/  LDL.LU R8, [R1+0x3c] ;  /* 0x00003c0001087983 */ /* 0x001f220000300800 */
[----:B------:R-:W-:-:S03]  /*1b360*/  SEL R11, R168, R6, !P5 ;  /* 0x00000006a80b7207 */ /* 0x000fc60006800000 */
[----:B------:R-:W4:Y:S04]  /*1b370*/  LDL.LU R6, [R1+0x38] ;  /* 0x0000380001067983 */ /* 0x000f280000300800 */
[----:B------:R0:W-:Y:S04]  /*1b380*/  STL [R1+0xa4], R11 ;  /* 0x0000a40b01007387 */ /* 0x0001e80000100800 */
[----:B------:R-:W4:Y:S01]  /*1b390*/  LDL.LU R12, [R1+0x34] ;  /* 0x00003400010c7983 */ /* 0x000f220000300800 */
[----:B------:R-:W-:-:S03]  /*1b3a0*/  SEL R10, R168, R10, !P5 ;  /* 0x0000000aa80a7207 */ /* 0x000fc60006800000 */
[----:B0-----:R-:W4:Y:S04]  /*1b3b0*/  LDL.LU R11, [R1+0x30] ;  /* 0x00003000010b7983 */ /* 0x001f280000300800 */
[----:B------:R0:W-:Y:S04]  /*1b3c0*/  STL [R1+0xa0], R10 ;  /* 0x0000a00a01007387 */ /* 0x0001e80000100800 */
[----:B0-----:R-:W4:Y:S01]  /*1b3d0*/  LDL.LU R10, [R1+0x7d8] ;  /* 0x0007d800010a7983 */ /* 0x001f220000300800 */
[----:B------:R-:W-:-:S03]  /*1b3e0*/  SEL R24, R168, R4, !P5 ;  /* 0x00000004a8187207 */ /* 0x000fc60006800000 */
[----:B------:R-:W4:Y:S04]  /*1b3f0*/  LDL.LU R4, [R1+0x7bc] ;  /* 0x0007bc0001047983 */ /* 0x000f280000300800 */
[----:B------:R2:W-:Y:S01]  /*1b400*/  STL [R1+0x94], R24 ;  /* 0x0000941801007387 */ /* 0x0005e20000100800 */
[C---:B------:R-:W-:Y:S02]  /*1b410*/  SEL R23, R168.reuse, R23, !P5 ;  /* 0x00000017a8177207 */ /* 0x040fe40006800000 */
[C---:B--2---:R-:W-:Y:S02]  /*1b420*/  SEL R24, R168.reuse, R95, !P5 ;  /* 0x0000005fa8187207 */ /* 0x044fe40006800000 */
[----:B------:R-:W2:Y:S04]  /*1b430*/  LDL.LU R95, [R1+0x7c0] ;  /* 0x0007c000015f7983 */ /* 0x000ea80000300800 */
[----:B------:R3:W-:Y:S04]  /*1b440*/  STL [R1+0x88], R23 ;  /* 0x0000881701007387 */ /* 0x0007e80000100800 */
[----:B------:R-:W-:Y:S01]  /*1b450*/  STL [R1+0x84], R24 ;  /* 0x0000841801007387 */ /* 0x000fe20000100800 */
[----:B---3--:R-:W-:-:S03]  /*1b460*/  SEL R23, R168, R5, !P5 ;  /* 0x00000005a8177207 */ /* 0x008fc60006800000 */
[----:B------:R-:W3:Y:S04]  /*1b470*/  LDL.LU R5, [R1+0x7c4] ;  /* 0x0007c40001057983 */ /* 0x000ee80000300800 */
[----:B------:R4:W-:Y:S01]  /*1b480*/  STL [R1+0x80], R23 ;  /* 0x0000801701007387 */ /* 0x0009e20000100800 */
[C---:B------:R-:W-:Y:S02]  /*1b490*/  SEL R21, R168.reuse, R21, !P5 ;  /* 0x00000015a8157207 */ /* 0x040fe40006800000 */
[C---:B----4-:R-:W-:Y:S02]  /*1b4a0*/  SEL R23, R168.reuse, R9, !P5 ;  /* 0x00000009a8177207 */ /* 0x050fe40006800000 */
[----:B------:R-:W4:Y:S04]  /*1b4b0*/  LDL.LU R9, [R1+0x7c8] ;  /* 0x0007c80001097983 */ /* 0x000f280000300800 */
[----:B------:R0:W-:Y:S01]  /*1b4c0*/  STL [R1+0x7c], R21 ;  /* 0x00007c1501007387 */ /* 0x0001e20000100800 */
[----:B------:R-:W-:-:S03]  /*1b4d0*/  SEL R19, R168, R19, !P5 ;  /* 0x00000013a8137207 */ /* 0x000fc60006800000 */
[----:B------:R-:W-:Y:S01]  /*1b4e0*/  STL [R1+0x78], R23 ;  /* 0x0000781701007387 */ /* 0x000fe20000100800 */
[----:B0-----:R-:W-:-:S05]  /*1b4f0*/  SEL R21, R168, R20, !P5 ;  /* 0x00000014a8157207 */ /* 0x001fca0006800000 */
[----:B------:R-:W-:Y:S01]  /*1b500*/  STL [R1+0x74], R21 ;  /* 0x0000741501007387 */ /* 0x000fe20000100800 */
[----:B------:R-:W-:-:S03]  /*1b510*/  SEL R20, R168, R7, !P5 ;  /* 0x00000007a8147207 */ /* 0x000fc60006800000 */
[----:B------:R-:W4:Y:S04]  /*1b520*/  LDL.LU R7, [R1+0x7d4] ;  /* 0x0007d40001077983 */ /* 0x000f280000300800 */
[----:B------:R0:W-:Y:S04]  /*1b530*/  STL [R1+0x70], R19 ;  /* 0x0000701301007387 */ /* 0x0001e80000100800 */
[----:B------:R-:W-:Y:S01]  /*1b540*/  STL [R1+0x6c], R20 ;  /* 0x00006c1401007387 */ /* 0x000fe20000100800 */
[C---:B0-----:R-:W-:Y:S02]  /*1b550*/  SEL R19, R168.reuse, R18, !P5 ;  /* 0x00000012a8137207 */ /* 0x041fe40006800000 */
[----:B------:R-:W-:-:S03]  /*1b560*/  SEL R18, R168, R233, !P5 ;  /* 0x000000e9a8127207 */ /* 0x000fc60006800000 */
[----:B------:R-:W-:Y:S04]  /*1b570*/  STL [R1+0x68], R19 ;  /* 0x0000681301007387 */ /* 0x000fe80000100800 */
[----:B------:R-:W4:Y:S01]  /*1b580*/  LDL.LU R233, [R1+0x7d0] ;  /* 0x0007d00001e97983 */ /* 0x000f220000300800 */
[----:B------:R-:W-:-:S05]  /*1b590*/  SEL R17, R168, R17, !P5 ;  /* 0x00000011a8117207 */ /* 0x000fca0006800000 */
        /* <DEDUP_REMOVED lines=10> */
[C---:B------:R-:W-:Y:S02]  /*1b640*/  SEL R14, R168.reuse, R13, !P5 ;  /* 0x0000000da80e7207 */ /* 0x040fe40006800000 */
[C---:B------:R-:W-:Y:S01]  /*1b650*/  SEL R13, R168.reuse, R8, !P5 ;  /* 0x00000008a80d7207 */ /* 0x040fe20006800000 */
[----:B------:R-:W-:Y:S04]  /*1b660*/  STL [R1+0x48], R15 ;  /* 0x0000480f01007387 */ /* 0x000fe80000100800 */
[----:B------:R-:W4:Y:S04]  /*1b670*/  LDL.LU R8, [R1+0x7a8] ;  /* 0x0007a80001087983 */ /* 0x000f280000300800 */
[----:B------:R0:W-:Y:S04]  /*1b680*/  STL [R1+0x44], R14 ;  /* 0x0000440e01007387 */ /* 0x0001e80000100800 */
[----:B------:R1:W-:Y:S01]  /*1b690*/  STL [R1+0x3c], R13 ;  /* 0x00003c0d01007387 */ /* 0x0003e20000100800 */
[----:B0-----:R-:W-:-:S03]  /*1b6a0*/  SEL R14, R168, R6, !P5 ;  /* 0x00000006a80e7207 */ /* 0x001fc60006800000 */
[----:B------:R-:W4:Y:S01]  /*1b6b0*/  LDL.LU R6, [R1+0x7ac] ;  /* 0x0007ac0001067983 */ /* 0x000f220000300800 */
[----:B-1----:R-:W-:-:S03]  /*1b6c0*/  SEL R13, R168, R12, !P5 ;  /* 0x0000000ca80d7207 */ /* 0x002fc60006800000 */
[----:B------:R-:W-:Y:S01]  /*1b6d0*/  STL [R1+0x38], R14 ;  /* 0x0000380e01007387 */ /* 0x000fe20000100800 */
[----:B------:R-:W-:-:S03]  /*1b6e0*/  SEL R12, R168, R11, !P5 ;  /* 0x0000000ba80c7207 */ /* 0x000fc60006800000 */
[----:B------:R-:W-:Y:S04]  /*1b6f0*/  STL [R1+0x34], R13 ;  /* 0x0000340d01007387 */ /* 0x000fe80000100800 */
[----:B------:R-:W4:Y:S01]  /*1b700*/  LDL.LU R16, [R1+0x7b0] ;  /* 0x0007b00001107983 */ /* 0x000f220000300800 */
[----:B------:R-:W-:-:S03]  /*1b710*/  SEL R11, R168, R10, !P5 ;  /* 0x0000000aa80b7207 */ /* 0x000fc60006800000 */
[----:B------:R-:W-:Y:S01]  /*1b720*/  STL [R1+0x30], R12 ;  /* 0x0000300c01007387 */ /* 0x000fe20000100800 */
[----:B------:R-:W-:-:S03]  /*1b730*/  SEL R10, R168, R4, !P5 ;  /* 0x00000004a80a7207 */ /* 0x000fc60006800000 */
[----:B------:R0:W-:Y:S04]  /*1b740*/  STL [R1+0x18], R11 ;  /* 0x0000180b01007387 */ /* 0x0001e80000100800 */
[----:B------:R-:W4:Y:S04]  /*1b750*/  LDL.LU R4, [R1+0x7b4] ;  /* 0x0007b40001047983 */ /* 0x000f280000300800 */
[----:B------:R2:W-:Y:S01]  /*1b760*/  STL [R1+0x14], R10 ;  /* 0x0000140a01007387 */ /* 0x0005e20000100800 */
[C---:B0-----:R-:W-:Y:S02]  /*1b770*/  SEL R11, R168.reuse, R22, !P5 ;  /* 0x00000016a80b7207 */ /* 0x041fe40006800000 */
[----:B--2---:R-:W-:-:S02]  /*1b780*/  SEL R10, R168, R95, !P5 ;  /* 0x0000005fa80a7207 */ /* 0x004fc40006800000 */
[----:B------:R-:W2:Y:S04]  /*1b790*/  LDL.LU R95, [R1+0x7b8] ;  /* 0x0007b800015f7983 */ /* 0x000ea80000300800 */
[----:B------:R-:W-:Y:S04]  /*1b7a0*/  STL [R1+0xc], R11 ;  /* 0x00000c0b01007387 */ /* 0x000fe80000100800 */
[----:B------:R0:W-:Y:S04]  /*1b7b0*/  STL [R1+0x4], R10 ;  /* 0x0000040a01007387 */ /* 0x0001e80000100800 */
[----:B------:R-:W2:Y:S01]  /*1b7c0*/  LDL.LU R21, [R1+0x740] ;  /* 0x0007400001157983 */ /* 0x000ea20000300800 */
[----:B---3--:R-:W-:-:S05]  /*1b7d0*/  SEL R5, R168, R5, !P5 ;  /* 0x00000005a8057207 */ /* 0x008fca0006800000 */
[----:B------:R-:W-:Y:S04]  /*1b7e0*/  STL [R1+0x19bc], R5 ;  /* 0x0019bc0501007387 */ /* 0x000fe80000100800 */
[----:B------:R-:W3:Y:S04]  /*1b7f0*/  LDL.LU R23, [R1+0x744] ;  /* 0x0007440001177983 */ /* 0x000ee80000300800 */
[----:B------:R-:W3:Y:S01]  /*1b800*/  LDL.LU R20, [R1+0x754] ;  /* 0x0007540001147983 */ /* 0x000ee20000300800 */
[----:B----4-:R-:W-:-:S05]  /*1b810*/  SEL R181, R168, R9, !P5 ;  /* 0x00000009a8b57207 */ /* 0x010fca0006800000 */
[----:B------:R-:W-:Y:S04]  /*1b820*/  STL [R1+0x19c0], R181 ;  /* 0x0019c0b501007387 */ /* 0x000fe80000100800 */
[----:B------:R-:W4:Y:S04]  /*1b830*/  LDL.LU R17, [R1+0x798] ;  /* 0x0007980001117983 */ /* 0x000f280000300800 */
[----:B------:R-:W4:Y:S01]  /*1b840*/  LDL.LU R15, [R1+0x79c] ;  /* 0x00079c00010f7983 */ /* 0x000f220000300800 */
[----:B------:R-:W-:-:S05]  /*1b850*/  SEL R7, R168, R7, !P5 ;  /* 0x00000007a8077207 */ /* 0x000fca0006800000 */
[----:B------:R-:W-:Y:S04]  /*1b860*/  STL [R1+0x19c4], R7 ;  /* 0x0019c40701007387 */ /* 0x000fe80000100800 */
[----:B------:R-:W4:Y:S04]  /*1b870*/  LDL.LU R13, [R1+0x7a4] ;  /* 0x0007a400010d7983 */ /* 0x000f280000300800 */
[----:B0-----:R-:W4:Y:S01]  /*1b880*/  LDL.LU R10, [R1+0x7a0] ;  /* 0x0007a000010a7983 */ /* 0x001f220000300800 */
[----:B------:R-:W-:-:S05]  /*1b890*/  SEL R9, R168, R233, !P5 ;  /* 0x000000e9a8097207 */ /* 0x000fca0006800000 */
[----:B------:R-:W-:Y:S04]  /*1b8a0*/  STL [R1+0x19c8], R9 ;  /* 0x0019c80901007387 */ /* 0x000fe80000100800 */
[----:B------:R-:W4:Y:S01]  /*1b8b0*/  LDL.LU R233, [R1+0x77c] ;  /* 0x00077c0001e97983 */ /* 0x000f220000300800 */
[----:B------:R-:W-:-:S03]  /*1b8c0*/  SEL R11, R168, R252, !P5 ;  /* 0x000000fca80b7207 */ /* 0x000fc60006800000 */
[----:B------:R-:W4:Y:S04]  /*1b8d0*/  LDL.LU R252, [R1+0x780] ;  /* 0x0007800001fc7983 */ /* 0x000f280000300800 */
[----:B------:R-:W-:Y:S01]  /*1b8e0*/  STL [R1+0x19cc], R11 ;  /* 0x0019cc0b01007387 */ /* 0x000fe20000100800 */
[----:B------:R-:W-:-:S05]  /*1b8f0*/  SEL R12, R168, R8, !P5 ;  /* 0x00000008a80c7207 */ /* 0x000fca0006800000 */
[----:B------:R-:W-:Y:S04]  /*1b900*/  STL [R1+0x19d0], R12 ;  /* 0x0019d00c01007387 */ /* 0x000fe80000100800 */
[----:B------:R-:W4:Y:S01]  /*1b910*/  LDL.LU R8, [R1+0x794] ;  /* 0x0007940001087983 */ /* 0x000f220000300800 */
[----:B------:R-:W-:-:S03]  /*1b920*/  SEL R14, R168, R6, !P5 ;  /* 0x00000006a80e7207 */ /* 0x000fc60006800000 */
[----:B------:R-:W4:Y:S04]  /*1b930*/  LDL.LU R6, [R1+0x790] ;  /* 0x0007900001067983 */ /* 0x000f280000300800 */
[----:B------:R-:W-:Y:S01]  /*1b940*/  STL [R1+0x19d4], R14 ;  /* 0x0019d40e01007387 */ /* 0x000fe20000100800 */
[----:B------:R-:W-:-:S05]  /*1b950*/  SEL R16, R168, R16, !P5 ;  /* 0x00000010a8107207 */ /* 0x000fca0006800000 */
[----:B------:R-:W-:Y:S01]  /*1b960*/  STL [R1+0x19d8], R16 ;  /* 0x0019d81001007387 */ /* 0x000fe20000100800 */
[----:B------:R-:W-:-:S03]  /*1b970*/  SEL R18, R168, R4, !P5 ;  /* 0x00000004a8127207 */ /* 0x000fc60006800000 */
[----:B------:R-:W4:Y:S04]  /*1b980*/  LDL.LU R4, [R1+0x788] ;  /* 0x0007880001047983 */ /* 0x000f280000300800 */
[----:B------:R-:W-:Y:S01]  /*1b990*/  STL [R1+0x19dc], R18 ;  /* 0x0019dc1201007387 */ /* 0x000fe20000100800 */
[----:B--2---:R-:W-:-:S03]  /*1b9a0*/  SEL R19, R168, R95, !P5 ;  /* 0x0000005fa8137207 */ /* 0x004fc60006800000 */
[----:B------:R-:W2:Y:S04]  /*1b9b0*/  LDL.LU R95, [R1+0x78c] ;  /* 0x00078c00015f7983 */ /* 0x000ea80000300800 */
[----:B------:R-:W-:Y:S01]  /*1b9c0*/  STL [R1+0x19e0], R19 ;  /* 0x0019e01301007387 */ /* 0x000fe20000100800 */
[----:B------:R-:W-:-:S05]  /*1b9d0*/  SEL R21, R168, R21, !P5 ;  /* 0x00000015a8157207 */ /* 0x000fca0006800000 */
[----:B------:R-:W-:Y:S01]  /*1b9e0*/  STL [R1+0x19e4], R21 ;  /* 0x0019e41501007387 */ /* 0x000fe20000100800 */
[C---:B---3--:R-:W-:Y:S02]  /*1b9f0*/  SEL R23, R168.reuse, R23, !P5 ;  /* 0x00000017a8177207 */ /* 0x048fe40006800000 */
[----:B------:R-:W-:-:S03]  /*1ba00*/  SEL R25, R168, R20, !P5 ;  /* 0x00000014a8197207 */ /* 0x000fc60006800000 */
[----:B------:R-:W-:Y:S04]  /*1ba10*/  STL [R1+0x19e8], R23 ;  /* 0x0019e81701007387 */ /* 0x000fe80000100800 */
[----:B------:R-:W-:Y:S01]  /*1ba20*/  STL [R1+0x19ec], R25 ;  /* 0x0019ec1901007387 */ /* 0x000fe20000100800 */
[C---:B----4-:R-:W-:Y:S02]  /*1ba30*/  SEL R26, R168.reuse, R17, !P5 ;  /* 0x00000011a81a7207 */ /* 0x050fe40006800000 */
[----:B------:R-:W-:-:S03]  /*1ba40*/  SEL R28, R168, R15, !P5 ;  /* 0x0000000fa81c7207 */ /* 0x000fc60006800000 */
[----:B------:R-:W-:Y:S04]  /*1ba50*/  STL [R1+0x19f0], R26 ;  /* 0x0019f01a01007387 */ /* 0x000fe80000100800 */
[----:B------:R-:W-:Y:S01]  /*1ba60*/  STL [R1+0x19f4], R28 ;  /* 0x0019f41c01007387 */ /* 0x000fe20000100800 */
[C---:B------:R-:W-:Y:S02]  /*1ba70*/  SEL R30, R168.reuse, R13, !P5 ;  /* 0x0000000da81e7207 */ /* 0x040fe40006800000 */
[----:B------:R-:W-:-:S03]  /*1ba80*/  SEL R32, R168, R10, !P5 ;  /* 0x0000000aa8207207 */ /* 0x000fc60006800000 */
[----:B------:R-:W-:Y:S04]  /*1ba90*/  STL [R1+0x19f8], R30 ;  /* 0x0019f81e01007387 */ /* 0x000fe80000100800 */
[----:B------:R-:W-:Y:S01]  /*1baa0*/  STL [R1+0x19fc], R32 ;  /* 0x0019fc2001007387 */ /* 0x000fe20000100800 */
[----:B------:R-:W-:-:S05]  /*1bab0*/  SEL R33, R168, R233, !P5 ;  /* 0x000000e9a8217207 */ /* 0x000fca0006800000 */
[----:B------:R0:W-:Y:S04]  /*1bac0*/  STL [R1+0x1a00], R33 ;  /* 0x001a002101007387 */ /* 0x0001e80000100800 */
[----:B------:R-:W3:Y:S01]  /*1bad0*/  LDL.LU R233, [R1+0x784] ;  /* 0x0007840001e97983 */ /* 0x000ee20000300800 */
[----:B------:R-:W-:-:S03]  /*1bae0*/  SEL R35, R168, R252, !P5 ;  /* 0x000000fca8237207 */ /* 0x000fc60006800000 */
[----:B------:R-:W4:Y:S04]  /*1baf0*/  LDL.LU R252, [R1+0x778] ;  /* 0x0007780001fc7983 */ /* 0x000f280000300800 */
[----:B------:R-:W-:Y:S01]  /*1bb00*/  STL [R1+0x1a04], R35 ;  /* 0x001a042301007387 */ /* 0x000fe20000100800 */
[----:B------:R-:W-:-:S05]  /*1bb10*/  SEL R37, R168, R8, !P5 ;  /* 0x00000008a8257207 */ /* 0x000fca0006800000 */
[----:B------:R-:W-:Y:S01]  /*1bb20*/  STL [R1+0x1a08], R37 ;  /* 0x001a082501007387 */ /* 0x000fe20000100800 */
[----:B------:R-:W-:-:S03]  /*1bb30*/  SEL R39, R168, R6, !P5 ;  /* 0x00000006a8277207 */ /* 0x000fc60006800000 */
[----:B------:R-:W4:Y:S04]  /*1bb40*/  LDL.LU R47, [R1+0x774] ;  /* 0x00077400012f7983 */ /* 0x000f280000300800 */
[----:B------:R-:W4:Y:S04]  /*1bb50*/  LDL.LU R45, [R1+0x770] ;  /* 0x00077000012d7983 */ /* 0x000f280000300800 */
[----:B------:R-:W-:Y:S04]  /*1bb60*/  STL [R1+0x1a0c], R39 ;  /* 0x001a0c2701007387 */ /* 0x000fe80000100800 */
[----:B------:R-:W4:Y:S04]  /*1bb70*/  LDL.LU R43, [R1+0x76c] ;  /* 0x00076c00012b7983 */ /* 0x000f280000300800 */
[----:B------:R-:W4:Y:S01]  /*1bb80*/  LDL.LU R41, [R1+0x758] ;  /* 0x0007580001297983 */ /* 0x000f220000300800 */
[----:B------:R-:W-:-:S05]  /*1bb90*/  SEL R40, R168, R4, !P5 ;  /* 0x00000004a8287207 */ /* 0x000fca0006800000 */
[----:B------:R-:W-:Y:S04]  /*1bba0*/  STL [R1+0x1a10], R40 ;  /* 0x001a102801007387 */ /* 0x000fe80000100800 */
[----:B------:R-:W4:Y:S04]  /*1bbb0*/  LDL.LU R38, [R1+0x764] ;  /* 0x0007640001267983 */ /* 0x000f280000300800 */
        /* <DEDUP_REMOVED lines=13> */
[----:B------:R-:W4:Y:S01]  /*1bc90*/  LDL.LU R4, [R1+0x618] ;  /* 0x0006180001047983 */ /* 0x000f220000300800 */
[----:B--2---:R-:W-:-:S03]  /*1bca0*/  SEL R42, R168, R95, !P5 ;  /* 0x0000005fa82a7207 */ /* 0x004fc60006800000 */
[----:B------:R-:W2:Y:S04]  /*1bcb0*/  LDL.LU R95, [R1+0x720] ;  /* 0x00072000015f7983 */ /* 0x000ea80000300800 */
[----:B------:R-:W-:Y:S01]  /*1bcc0*/  STL [R1+0x1a14], R42 ;  /* 0x001a142a01007387 */ /* 0x000fe20000100800 */
[----:B---3--:R-:W-:-:S05]  /*1bcd0*/  SEL R44, R168, R233, !P5 ;  /* 0x000000e9a82c7207 */ /* 0x008fca0006800000 */
[----:B------:R-:W-:Y:S04]  /*1bce0*/  STL [R1+0x1a18], R44 ;  /* 0x001a182c01007387 */ /* 0x000fe80000100800 */
[----:B------:R-:W3:Y:S01]  /*1bcf0*/  LDL.LU R233, [R1+0x680] ;  /* 0x0006800001e97983 */ /* 0x000ee20000300800 */
[----:B----4-:R-:W-:-:S03]  /*1bd00*/  SEL R46, R168, R252, !P5 ;  /* 0x000000fca82e7207 */ /* 0x010fc60006800000 */
[----:B------:R-:W4:Y:S04]  /*1bd10*/  LDL.LU R252, [R1+0x71c] ;  /* 0x00071c0001fc7983 */ /* 0x000f280000300800 */
[----:B------:R-:W-:Y:S01]  /*1bd20*/  STL [R1+0x1a1c], R46 ;  /* 0x001a1c2e01007387 */ /* 0x000fe20000100800 */
[C---:B------:R-:W-:Y:S02]  /*1bd30*/  SEL R47, R168.reuse, R47, !P5 ;  /* 0x0000002fa82f7207 */ /* 0x040fe40006800000 */
[----:B------:R-:W-:-:S03]  /*1bd40*/  SEL R49, R168, R45, !P5 ;  /* 0x0000002da8317207 */ /* 0x000fc60006800000 */
[----:B------:R-:W-:Y:S01]  /*1bd50*/  STL [R1+0x1a20], R47 ;  /* 0x001a202f01007387 */ /* 0x000fe20000100800 */
[----:B------:R-:W-:-:S03]  /*1bd60*/  SEL R51, R168, R43, !P5 ;  /* 0x0000002ba8337207 */ /* 0x000fc60006800000 */
[----:B------:R-:W-:Y:S01]  /*1bd70*/  STL [R1+0x1a24], R49 ;  /* 0x001a243101007387 */ /* 0x000fe20000100800 */
[----:B------:R-:W-:-:S03]  /*1bd80*/  SEL R53, R168, R41, !P5 ;  /* 0x00000029a8357207 */ /* 0x000fc60006800000 */
[----:B------:R-:W-:Y:S04]  /*1bd90*/  STL [R1+0x1a28], R51 ;  /* 0x001a283301007387 */ /* 0x000fe80000100800 */
[----:B------:R-:W-:Y:S01]  /*1bda0*/  STL [R1+0x1a2c], R53 ;  /* 0x001a2c3501007387 */ /* 0x000fe20000100800 */
[----:B------:R-:W-:-:S05]  /*1bdb0*/  SEL R54, R168, R38, !P5 ;  /* 0x00000026a8367207 */ /* 0x000fca0006800000 */
[----:B------:R-:W-:Y:S04]  /*1bdc0*/  STL [R1+0x1a30], R54 ;  /* 0x001a303601007387 */ /* 0x000fe80000100800 */
[----:B------:R-:W4:Y:S01]  /*1bdd0*/  LDL.LU R64, [R1+0x700] ;  /* 0x0007000001407983 */ /* 0x000f220000300800 */
[C---:B------:R-:W-:Y:S02]  /*1bde0*/  SEL R56, R168.reuse, R36, !P5 ;  /* 0x00000024a8387207 */ /* 0x040fe40006800000 */
[C---:B------:R-:W-:Y:S02]  /*1bdf0*/  SEL R58, R168.reuse, R34, !P5 ;  /* 0x00000022a83a7207 */ /* 0x040fe40006800000 */
[C---:B------:R-:W-:Y:S02]  /*1be00*/  SEL R60, R168.reuse, R31, !P5 ;  /* 0x0000001fa83c7207 */ /* 0x040fe40006800000 */
[----:B------:R-:W-:-:S02]  /*1be10*/  SEL R61, R168, R29, !P5 ;  /* 0x0000001da83d7207 */ /* 0x000fc40006800000 */
[C---:B------:R-:W-:Y:S02]  /*1be20*/  SEL R63, R168.reuse, R27, !P5 ;  /* 0x0000001ba83f7207 */ /* 0x040fe40006800000 */
[C---:B------:R-:W-:Y:S02]  /*1be30*/  SEL R65, R168.reuse, R24, !P5 ;  /* 0x00000018a8417207 */ /* 0x040fe40006800000 */
[C---:B------:R-:W-:Y:S02]  /*1be40*/  SEL R67, R168.reuse, R20, !P5 ;  /* 0x00000014a8437207 */ /* 0x040fe40006800000 */
[C---:B------:R-:W-:Y:S02]  /*1be50*/  SEL R77, R168.reuse, R6, !P5 ;  /* 0x00000006a84d7207 */ /* 0x040fe40006800000 */
[----:B------:R-:W4:Y:S01]  /*1be60*/  LDL.LU R6, [R1+0x710] ;  /* 0x0007100001067983 */ /* 0x000f220000300800 */
[----:B------:R-:W-:-:S03]  /*1be70*/  SEL R79, R168, R4, !P5 ;  /* 0x00000004a84f7207 */ /* 0x000fc60006800000 */
[----:B------:R-:W4:Y:S04]  /*1be80*/  LDL.LU R4, [R1+0x714] ;  /* 0x0007140001047983 */ /* 0x000f280000300800 */
[----:B------:R-:W4:Y:S04]  /*1be90*/  LDL.LU R62, [R1+0x718] ;  /* 0x00071800013e7983 */ /* 0x000f280000300800 */
[----:B------:R-:W4:Y:S01]  /*1bea0*/  LDL.LU R59, [R1+0x708] ;  /* 0x00070800013b7983 */ /* 0x000f220000300800 */
[C---:B------:R-:W-:Y:S02]  /*1beb0*/  SEL R68, R168.reuse, R17, !P5 ;  /* 0x00000011a8447207 */ /* 0x040fe40006800000 */
[----:B------:R-:W-:-:S02]  /*1bec0*/  SEL R70, R168, R15, !P5 ;  /* 0x0000000fa8467207 */ /* 0x000fc40006800000 */
[C---:B------:R-:W-:Y:S02]  /*1bed0*/  SEL R72, R168.reuse, R13, !P5 ;  /* 0x0000000da8487207 */ /* 0x040fe40006800000 */
[C---:B------:R-:W-:Y:S02]  /*1bee0*/  SEL R74, R168.reuse, R10, !P5 ;  /* 0x0000000aa84a7207 */ /* 0x040fe40006800000 */
[C---:B------:R-:W-:Y:S02]  /*1bef0*/  SEL R75, R168.reuse, R8, !P5 ;  /* 0x00000008a84b7207 */ /* 0x040fe40006800000 */
[C---:B--2---:R-:W-:Y:S02]  /*1bf00*/  SEL R81, R168.reuse, R95, !P5 ;  /* 0x0000005fa8517207 */ /* 0x044fe40006800000 */
[----:B------:R-:W2:Y:S04]  /*1bf10*/  LDL.LU R95, [R1+0x6b8] ;  /* 0x0006b800015f7983 */ /* 0x000ea80000300800 */
        /* <DEDUP_REMOVED lines=20> */
[----:B------:R-:W2:Y:S01]  /*1c060*/  LDL.LU R8, [R1+0x568] ;  /* 0x0005680001087983 */ /* 0x000ea20000300800 */
[----:B---3--:R-:W-:-:S03]  /*1c070*/  SEL R82, R168, R233, !P5 ;  /* 0x000000e9a8527207 */ /* 0x008fc60006800000 */
[----:B------:R-:W3:Y:S01]  /*1c080*/  LDL.LU R233, [R1+0x538] ;  /* 0x0005380001e97983 */ /* 0x000ee20000300800 */
[----:B----4-:R-:W-:-:S03]  /*1c090*/  SEL R84, R168, R252, !P5 ;  /* 0x000000fca8547207 */ /* 0x010fc60006800000 */
[----:B------:R-:W4:Y:S01]  /*1c0a0*/  LDL.LU R252, [R1+0x518] ;  /* 0x0005180001fc7983 */ /* 0x000f220000300800 */
[----:B------:R-:W-:-:S03]  /*1c0b0*/  SEL R88, R168, R6, !P5 ;  /* 0x00000006a8587207 */ /* 0x000fc60006800000 */
[----:B------:R-:W2:Y:S01]  /*1c0c0*/  LDL.LU R6, [R1+0x508] ;  /* 0x0005080001067983 */ /* 0x000ea20000300800 */
[----:B------:R-:W-:-:S03]  /*1c0d0*/  SEL R89, R168, R4, !P5 ;  /* 0x00000004a8597207 */ /* 0x000fc60006800000 */
[----:B------:R-:W2:Y:S04]  /*1c0e0*/  LDL.LU R4, [R1+0x500] ;  /* 0x0005000001047983 */ /* 0x000ea80000300800 */
[----:B------:R-:W2:Y:S01]  /*1c0f0*/  LDL.LU R66, [R1+0x480] ;  /* 0x0004800001427983 */ /* 0x000ea20000300800 */
[----:B---3--:R-:W-:-:S03]  /*1c100*/  SEL R133, R168, R233, !P5 ;  /* 0x000000e9a8857207 */ /* 0x008fc60006800000 */
[----:B------:R-:W3:Y:S01]  /*1c110*/  LDL.LU R233, [R1+0x484] ;  /* 0x0004840001e97983 */ /* 0x000ee20000300800 */
[----:B----4-:R-:W-:-:S03]  /*1c120*/  SEL R135, R168, R252, !P5 ;  /* 0x000000fca8877207 */ /* 0x010fc60006800000 */
[----:B------:R-:W4:Y:S01]  /*1c130*/  LDL.LU R252, [R1+0x4c0] ;  /* 0x0004c00001fc7983 */ /* 0x000f220000300800 */
[C---:B------:R-:W-:Y:S02]  /*1c140*/  SEL R86, R168.reuse, R64, !P5 ;  /* 0x00000040a8567207 */ /* 0x040fe40006800000 */
[C---:B------:R-:W-:Y:S01]  /*1c150*/  SEL R91, R168.reuse, R62, !P5 ;  /* 0x0000003ea85b7207 */ /* 0x040fe20006800000 */
[----:B------:R-:W4:Y:S01]  /*1c160*/  LDL.LU R64, [R1+0x490] ;  /* 0x0004900001407983 */ /* 0x000f220000300800 */
[C---:B------:R-:W-:Y:S02]  /*1c170*/  SEL R93, R168.reuse, R59, !P5 ;  /* 0x0000003ba85d7207 */ /* 0x040fe40006800000 */
[C---:B--2---:R-:W-:Y:S01]  /*1c180*/  SEL R96, R168.reuse, R57, !P5 ;  /* 0x00000039a8607207 */ /* 0x044fe20006800000 */
[----:B------:R-:W2:Y:S01]  /*1c190*/  LDL.LU R62, [R1+0x4b8] ;  /* 0x0004b800013e7983 */ /* 0x000ea20000300800 */
[----:B------:R-:W-:-:S03]  /*1c1a0*/  SEL R98, R168, R55, !P5 ;  /* 0x00000037a8627207 */ /* 0x000fc60006800000 */
        /* <DEDUP_REMOVED lines=38> */
[----:B------:R-:W2:Y:S04]  /*1c410*/  LDL.LU R13, [R1+0x41c] ;  /* 0x00041c00010d7983 */ /* 0x000ea80000300800 */
[----:B------:R-:W2:Y:S04]  /*1c420*/  LDL.LU R10, [R1+0x420] ;  /* 0x00042000010a7983 */ /* 0x000ea80000300800 */
[----:B------:R-:W2:Y:S01]  /*1c430*/  LDL.LU R8, [R1+0x410] ;  /* 0x0004100001087983 */ /* 0x000ea20000300800 */
[----:B------:R-:W-:-:S03]  /*1c440*/  SEL R137, R168, R6, !P5 ;  /* 0x00000006a8897207 */ /* 0x000fc60006800000 */
[----:B------:R-:W2:Y:S01]  /*1c450*/  LDL.LU R6, [R1+0x3fc] ;  /* 0x0003fc0001067983 */ /* 0x000ea20000300800 */
[----:B------:R-:W-:-:S03]  /*1c460*/  SEL R138, R168, R4, !P5 ;  /* 0x00000004a88a7207 */ /* 0x000fc60006800000 */
[----:B------:R-:W2:Y:S01]  /*1c470*/  LDL.LU R4, [R1+0x3f8] ;  /* 0x0003f80001047983 */ /* 0x000ea20000300800 */
[----:B---3--:R-:W-:-:S03]  /*1c480*/  SEL R142, R168, R233, !P5 ;  /* 0x000000e9a88e7207 */ /* 0x008fc60006800000 */
[----:B------:R-:W3:Y:S01]  /*1c490*/  LDL.LU R233, [R1+0x3e4] ;  /* 0x0003e40001e97983 */ /* 0x000ee20000300800 */
[----:B----4-:R-:W-:-:S03]  /*1c4a0*/  SEL R144, R168, R252, !P5 ;  /* 0x000000fca8907207 */ /* 0x010fc60006800000 */
[----:B------:R-:W4:Y:S01]  /*1c4b0*/  LDL.LU R252, [R1+0x3e0] ;  /* 0x0003e00001fc7983 */ /* 0x000f220000300800 */
[----:B------:R-:W-:-:S03]  /*1c4c0*/  SEL R140, R168, R66, !P5 ;  /* 0x00000042a88c7207 */ /* 0x000fc60006800000 */
[----:B------:R-:W4:Y:S01]  /*1c4d0*/  LDL.LU R66, [R1+0x3d0] ;  /* 0x0003d00001427983 */ /* 0x000f220000300800 */
[C---:B------:R-:W-:Y:S02]  /*1c4e0*/  SEL R145, R168.reuse, R64, !P5 ;  /* 0x00000040a8917207 */ /* 0x040fe40006800000 */
[C---:B--2---:R-:W-:Y:S02]  /*1c4f0*/  SEL R147, R168.reuse, R62, !P5 ;  /* 0x0000003ea8937207 */ /* 0x044fe40006800000 */
        /* <DEDUP_REMOVED lines=16> */
[----:B------:R-:W2:Y:S01]  /*1c600*/  LDL.LU R8, [R1+0x3cc] ;  /* 0x0003cc0001087983 */ /* 0x000ea20000300800 */
[C---:B------:R-:W-:Y:S02]  /*1c610*/  SEL R176, R168.reuse, R24, !P5 ;  /* 0x00000018a8b07207 */ /* 0x040fe40006800000 */
[C---:B------:R-:W-:Y:S02]  /*1c620*/  SEL R178, R168.reuse, R20, !P5 ;  /* 0x00000014a8b27207 */ /* 0x040fe40006800000 */
[C---:B------:R-:W-:Y:S02]  /*1c630*/  SEL R180, R168.reuse, R17, !P5 ;  /* 0x00000011a8b47207 */ /* 0x040fe40006800000 */
[C---:B------:R-:W-:Y:S02]  /*1c640*/  SEL R182, R168.reuse, R15, !P5 ;  /* 0x0000000fa8b67207 */ /* 0x040fe40006800000 */
[C---:B------:R-:W-:Y:S02]  /*1c650*/  SEL R184, R168.reuse, R13, !P5 ;  /* 0x0000000da8b87207 */ /* 0x040fe40006800000 */
[----:B------:R-:W-:-:S02]  /*1c660*/  SEL R191, R168, R4, !P5 ;  /* 0x00000004a8bf7207 */ /* 0x000fc40006800000 */
        /* <DEDUP_REMOVED lines=19> */
[----:B------:R-:W-:-:S03]  /*1c7a0*/  SEL R186, R168, R10, !P5 ;  /* 0x0000000aa8ba7207 */ /* 0x000fc60006800000 */
[----:B------:R-:W2:Y:S01]  /*1c7b0*/  LDL.LU R20, [R1+0x360] ;  /* 0x0003600001147983 */ /* 0x000ea20000300800 */
[----:B------:R-:W-:-:S03]  /*1c7c0*/  SEL R189, R168, R6, !P5 ;  /* 0x00000006a8bd7207 */ /* 0x000fc60006800000 */
        /* <DEDUP_REMOVED lines=9> */
[----:B--2---:R-:W-:-:S03]  /*1c860*/  SEL R197, R168, R8, !P5 ;  /* 0x00000008a8c57207 */ /* 0x004fc60006800000 */
[----:B------:R-:W2:Y:S01]  /*1c870*/  LDL.LU R8, [R1+0x328] ;  /* 0x0003280001087983 */ /* 0x000ea20000300800 */
[----:B------:R-:W-:-:S03]  /*1c880*/  SEL R198, R168, R4, !P5 ;  /* 0x00000004a8c67207 */ /* 0x000fc60006800000 */
[----:B------:R-:W2:Y:S01]  /*1c890*/  LDL.LU R4, [R1+0x318] ;  /* 0x0003180001047983 */ /* 0x000ea20000300800 */
[----:B------:R-:W-:-:S03]  /*1c8a0*/  SEL R229, R168, R17, !P5 ;  /* 0x00000011a8e57207 */ /* 0x000fc60006800000 */
[----:B------:R-:W2:Y:S01]  /*1c8b0*/  LDL.LU R17, [R1+0x310] ;  /* 0x0003100001117983 */ /* 0x000ea20000300800 */
[C---:B------:R-:W-:Y:S02]  /*1c8c0*/  SEL R235, R168.reuse, R6, !P5 ;  /* 0x00000006a8eb7207 */ /* 0x040fe40006800000 */
[C---:B---3--:R-:W-:Y:S02]  /*1c8d0*/  SEL R219, R168.reuse, R233, !P5 ;  /* 0x000000e9a8db7207 */ /* 0x048fe40006800000 */
[----:B------:R-:W3:Y:S01]  /*1c8e0*/  LDL.LU R233, [R1+0x308] ;  /* 0x0003080001e97983 */ /* 0x000ee20000300800 */
[----:B----4-:R-:W-:-:S03]  /*1c8f0*/  SEL R6, R168, R252, !P5 ;  /* 0x000000fca8067207 */ /* 0x010fc60006800000 */
[----:B------:R-:W4:Y:S01]  /*1c900*/  LDL.LU R252, [R1+0x300] ;  /* 0x0003000001fc7983 */ /* 0x000f220000300800 */
[C---:B------:R-:W-:Y:S02]  /*1c910*/  SEL R225, R168.reuse, R27, !P5 ;  /* 0x0000001ba8e17207 */ /* 0x040fe40006800000 */
[C---:B------:R-:W-:Y:S01]  /*1c920*/  SEL R222, R168.reuse, R31, !P5 ;  /* 0x0000001fa8de7207 */ /* 0x040fe20006800000 */
[----:B------:R-:W4:Y:S01]  /*1c930*/  LDL.LU R27, [R1+0x2d8] ;  /* 0x0002d800011b7983 */ /* 0x000f220000300800 */
[C---:B------:R-:W-:Y:S02]  /*1c940*/  SEL R220, R168.reuse, R34, !P5 ;  /* 0x00000022a8dc7207 */ /* 0x040fe40006800000 */
[C---:B------:R-:W-:Y:S01]  /*1c950*/  SEL R216, R168.reuse, R38, !P5 ;  /* 0x00000026a8d87207 */ /* 0x040fe20006800000 */
[----:B------:R-:W4:Y:S01]  /*1c960*/  LDL.LU R31, [R1+0x2f4] ;  /* 0x0002f400011f7983 */ /* 0x000f220000300800 */
[----:B------:R-:W-:-:S03]  /*1c970*/  SEL R215, R168, R41, !P5 ;  /* 0x00000029a8d77207 */ /* 0x000fc60006800000 */
        /* <DEDUP_REMOVED lines=14> */
[----:B------:R-:W4:Y:S04]  /*1ca60*/  LDL.LU R59, [R1+0x2a4] ;  /* 0x0002a400013b7983 */ /* 0x000f280000300800 */
[----:B------:R-:W4:Y:S04]  /*1ca70*/  LDL.LU R62, [R1+0x29c] ;  /* 0x00029c00013e7983 */ /* 0x000f280000300800 */
[----:B------:R-:W4:Y:S04]  /*1ca80*/  LDL.LU R66, [R1+0x298] ;  /* 0x0002980001427983 */ /* 0x000f280000300800 */
        /* <DEDUP_REMOVED lines=18> */
[----:B------:R-:W4:Y:S01]  /*1cbb0*/  LDL.LU R29, [R1+0x264] ;  /* 0x00026400011d7983 */ /* 0x000f220000300800 */
[----:B--2---:R-:W-:-:S03]  /*1cbc0*/  SEL R10, R168, R8, !P5 ;  /* 0x00000008a80a7207 */ /* 0x004fc60006800000 */
[----:B------:R-:W2:Y:S04]  /*1cbd0*/  LDL.LU R15, [R1+0x254] ;  /* 0x00025400010f7983 */ /* 0x000ea80000300800 */
[----:B------:R-:W2:Y:S01]  /*1cbe0*/  LDL.LU R8, [R1+0x238] ;  /* 0x0002380001087983 */ /* 0x000ea20000300800 */
[C---:B------:R-:W-:Y:S02]  /*1cbf0*/  SEL R232, R168.reuse, R13, !P5 ;  /* 0x0000000da8e87207 */ /* 0x040fe40006800000 */
[C---:B------:R-:W-:Y:S02]  /*1cc00*/  SEL R228, R168.reuse, R20, !P5 ;  /* 0x00000014a8e47207 */ /* 0x040fe40006800000 */
[C---:B------:R-:W-:Y:S02]  /*1cc10*/  SEL R226, R168.reuse, R24, !P5 ;  /* 0x00000018a8e27207 */ /* 0x040fe40006800000 */
[----:B------:R-:W-:-:S02]  /*1cc20*/  SEL R13, R168, R4, !P5 ;  /* 0x00000004a80d7207 */ /* 0x000fc40006800000 */
[----:B------:R-:W2:Y:S01]  /*1cc30*/  LDL.LU R4, [R1+0x240] ;  /* 0x0002400001047983 */ /* 0x000ea20000300800 */
[----:B---3--:R-:W-:-:S03]  /*1cc40*/  SEL R20, R168, R233, !P5 ;  /* 0x000000e9a8147207 */ /* 0x008fc60006800000 */
[----:B------:R-:W3:Y:S01]  /*1cc50*/  LDL.LU R233, [R1+0x244] ;  /* 0x0002440001e97983 */ /* 0x000ee20000300800 */
[----:B----4-:R-:W-:-:S03]  /*1cc60*/  SEL R24, R168, R252, !P5 ;  /* 0x000000fca8187207 */ /* 0x010fc60006800000 */
[----:B------:R-:W4:Y:S04]  /*1cc70*/  LDL.LU R252, [R1+0x230] ;  /* 0x0002300001fc7983 */ /* 0x000f280000300800 */
[----:B------:R-:W4:Y:S01]  /*1cc80*/  LDL.LU R125, [R1+0x228] ;  /* 0x00022800017d7983 */ /* 0x000f220000300800 */
[C---:B------:R-:W-:Y:S02]  /*1cc90*/  SEL R80, R168.reuse, R78, !P5 ;  /* 0x0000004ea8507207 */ /* 0x040fe40006800000 */
[C---:B------:R-:W-:Y:S02]  /*1cca0*/  SEL R83, R168.reuse, R71, !P5 ;  /* 0x00000047a8537207 */ /* 0x040fe40006800000 */
[C---:B------:R-:W-:Y:S02]  /*1ccb0*/  SEL R87, R168.reuse, R64, !P5 ;  /* 0x00000040a8577207 */ /* 0x040fe40006800000 */
[----:B--2---:R-:W-:-:S02]  /*1ccc0*/  SEL R108, R168, R15, !P5 ;  /* 0x0000000fa86c7207 */ /* 0x004fc40006800000 */
[----:B------:R-:W2:Y:S01]  /*1ccd0*/  LDL.LU R15, [R1+0x224] ;  /* 0x00022400010f7983 */ /* 0x000ea20000300800 */
[----:B------:R-:W-:-:S03]  /*1cce0*/  SEL R111, R168, R8, !P5 ;  /* 0x00000008a86f7207 */ /* 0x000fc60006800000 */
        /* <DEDUP_REMOVED lines=63> */
[C---:B--2---:R-:W-:Y:S02]  /*1d0e0*/  SEL R224, R168.reuse, R15, !P5 ;  /* 0x0000000fa8e07207 */ /* 0x044fe40006800000 */
[C---:B------:R-:W-:Y:S02]  /*1d0f0*/  SEL R227, R168.reuse, R8, !P5 ;  /* 0x00000008a8e37207 */ /* 0x040fe40006800000 */
[----:B------:R-:W2:Y:S04]  /*1d100*/  LDL.LU R8, [R1+0x10c] ;  /* 0x00010c0001087983 */ /* 0x000ea80000300800 */
[----:B------:R-:W2:Y:S04]  /*1d110*/  LDL.LU R15, [R1+0x114] ;  /* 0x00011400010f7983 */ /* 0x000ea80000300800 */
[----:B------:R-:W3:Y:S04]  /*1d120*/  LDL.LU R237, [R1+0x11c] ;  /* 0x00011c0001ed7983 */ /* 0x000ee80000300800 */
        /* <DEDUP_REMOVED lines=22> */
[----:B------:R-:W2:Y:S04]  /*1d290*/  LDL.LU R177, [R1+0x28] ;  /* 0x0000280001b17983 */ /* 0x000ea80000300800 */
[----:B------:R-:W2:Y:S04]  /*1d2a0*/  LDL.LU R185, [R1+0x24] ;  /* 0x0000240001b97983 */ /* 0x000ea80000300800 */
[----:B------:R-:W2:Y:S01]  /*1d2b0*/  LDL.LU R4, [R1+0x20] ;  /* 0x0000200001047983 */ /* 0x000ea20000300800 */
[----:B----4-:R-:W-:-:S03]  /*1d2c0*/  SEL R236, R168, R252, !P5 ;  /* 0x000000fca8ec7207 */ /* 0x010fc60006800000 */
[----:B------:R-:W4:Y:S04]  /*1d2d0*/  LDL.LU R252, [R1+0x1c] ;  /* 0x00001c0001fc7983 */ /* 0x000f280000300800 */
[----:B0-----:R-:W4:Y:S04]  /*1d2e0*/  LDL.LU R33, [R1+0x290] ;  /* 0x0002900001217983 */ /* 0x001f280000300800 */
        /* <DEDUP_REMOVED lines=17> */
[----:B---3--:R-:W-:Y:S01]  /*1d400*/  SEL R22, R168, R237, !P5 ;  /* 0x000000eda8167207 */ /* 0x008fe20006800000 */
[----:B------:R-:W-:-:S02]  /*1d410*/  @!P3 IMAD.MOV R240, RZ, RZ, -R240 ;  /* 0x000000fffff0b224 */ /* 0x000fc400078e0af0 */
[----:B------:R-:W-:Y:S02]  /*1d420*/  @!P0 IMAD.MOV R239, RZ, RZ, -R239 ;  /* 0x000000ffffef8224 */ /* 0x000fe400078e0aef */
[----:B------:R-:W-:Y:S02]  /*1d430*/  @!P2 IMAD.MOV R238, RZ, RZ, -R238 ;  /* 0x000000ffffeea224 */ /* 0x000fe400078e0aee */
[----:B------:R-:W-:Y:S02]  /*1d440*/  @!P1 IMAD.MOV R244, RZ, RZ, -R244 ;  /* 0x000000fffff49224 */ /* 0x000fe400078e0af4 */
[----:B------:R-:W-:Y:S01]  /*1d450*/  @!P4 IMAD.MOV R251, RZ, RZ, -R251 ;  /* 0x000000fffffbc224 */ /* 0x000fe200078e0afb */
[C---:B------:R-:W-:Y:S02]  /*1d460*/  SEL R95, R168.reuse, R95, !P5 ;  /* 0x0000005fa85f7207 */ /* 0x040fe40006800000 */
[C---:B------:R-:W-:Y:S02]  /*1d470*/  SEL R17, R168.reuse, R17, !P5 ;  /* 0x00000011a8117207 */ /* 0x040fe40006800000 */
[----:B------:R-:W-:-:S02]  /*1d480*/  SEL R27, R168, R27, !P5 ;  /* 0x0000001ba81b7207 */ /* 0x000fc40006800000 */
[C---:B------:R-:W-:Y:S02]  /*1d490*/  SEL R31, R168.reuse, R31, !P5 ;  /* 0x0000001fa81f7207 */ /* 0x040fe40006800000 */
[C---:B------:R-:W-:Y:S02]  /*1d4a0*/  SEL R34, R168.reuse, R34, !P5 ;  /* 0x00000022a8227207 */ /* 0x040fe40006800000 */
[C---:B------:R-:W-:Y:S02]  /*1d4b0*/  SEL R38, R168.reuse, R38, !P5 ;  /* 0x00000026a8267207 */ /* 0x040fe40006800000 */
[----:B--2---:R-:W-:Y:S02]  /*1d4c0*/  SEL R237, R168, R4, !P5 ;  /* 0x00000004a8ed7207 */ /* 0x004fe40006800000 */
[----:B------:R-:W-:Y:S01]  /*1d4d0*/  LEA.HI.X.SX32 R4, R3, UR7, 0x1, P6 ;  /* 0x0000000703047c11 */ /* 0x000fe2000b0f0eff */
[----:B------:R-:W-:Y:S01]  /*1d4e0*/  IMAD R3, R2, 0x2, R0 ;  /* 0x0000000202037824 */ /* 0x000fe200078e0200 */
[----:B------:R-:W-:-:S02]  /*1d4f0*/  SEL R41, R168, R41, !P5 ;  /* 0x00000029a8297207 */ /* 0x000fc40006800000 */
[----:B------:R-:W-:Y:S01]  /*1d500*/  SEL R45, R168, R45, !P5 ;  /* 0x0000002da82d7207 */ /* 0x000fe20006800000 */
[----:B------:R-:W-:Y:S01]  /*1d510*/  IMAD R0, R2, 0x2, R3 ;  /* 0x0000000202007824 */ /* 0x000fe200078e0203 */
[----:B------:R0:W-:Y:S01]  /*1d520*/  STL [R1+0x195c], R3 ;  /* 0x00195c0301007387 */ /* 0x0001e20000100800 */
        /* <DEDUP_REMOVED lines=19> */
[----:B------:R-:W-:Y:S01]  /*1d660*/  SEL R36, R168, R36, !P5 ;  /* 0x00000024a8247207 */ /* 0x000fe20006800000 */
[----:B----4-:R-:W-:Y:S02]  /*1d670*/  IMAD R30, R30, UR8, RZ ;  /* 0x000000081e1e7c24 */ /* 0x010fe4000f8e02ff */
[----:B------:R-:W-:Y:S02]  /*1d680*/  IMAD R26, R26, UR8, RZ ;  /* 0x000000081a1a7c24 */ /* 0x000fe4000f8e02ff */
[----:B------:R-:W-:Y:S02]  /*1d690*/  IMAD R25, R25, UR8, RZ ;  /* 0x0000000819197c24 */ /* 0x000fe4000f8e02ff */
[----:B------:R-:W-:-:S02]  /*1d6a0*/  IMAD R21, R21, UR8, RZ ;  /* 0x0000000815157c24 */ /* 0x000fc4000f8e02ff */
[----:B------:R-:W-:Y:S02]  /*1d6b0*/  IMAD R19, R19, UR8, RZ ;  /* 0x0000000813137c24 */ /* 0x000fe4000f8e02ff */
[----:B------:R-:W-:Y:S02]  /*1d6c0*/  IMAD R16, R16, UR8, RZ ;  /* 0x0000000810107c24 */ /* 0x000fe4000f8e02ff */
[----:B------:R-:W-:Y:S02]  /*1d6d0*/  IMAD R14, R14, UR8, RZ ;  /* 0x000000080e0e7c24 */ /* 0x000fe4000f8e02ff */
[----:B------:R-:W-:Y:S02]  /*1d6e0*/  IMAD R11, R11, UR8, RZ ;  /* 0x000000080b0b7c24 */ /* 0x000fe4000f8e02ff */
[----:B------:R-:W-:Y:S02]  /*1d6f0*/  IMAD R9, R9, UR8, RZ ;  /* 0x0000000809097c24 */ /* 0x000fe4000f8e02ff */
[----:B------:R-:W-:Y:S01]  /*1d700*/  IMAD R5, R5, UR8, RZ ;  /* 0x0000000805057c24 */ /* 0x000fe2000f8e02ff */
[C---:B------:R-:W-:Y:S01]  /*1d710*/  SEL R43, R168.reuse, R43, !P5 ;  /* 0x0000002ba82b7207 */ /* 0x040fe20006800000 */
[----:B0-----:R-:W-:Y:S01]  /*1d720*/  IMAD R3, R33, UR5, RZ ;  /* 0x0000000521037c24 */ /* 0x001fe2000f8e02ff */
[----:B------:R-:W-:-:S02]  /*1d730*/  SEL R50, R168, R50, !P5 ;  /* 0x00000032a8327207 */ /* 0x000fc40006800000 */
[C---:B------:R-:W-:Y:S02]  /*1d740*/  SEL R57, R168.reuse, R57, !P5 ;  /* 0x00000039a8397207 */ /* 0x040fe40006800000 */
[C---:B------:R-:W-:Y:S01]  /*1d750*/  SEL R64, R168.reuse, R64, !P5 ;  /* 0x00000040a8407207 */ /* 0x040fe20006800000 */
[----:B------:R0:W-:Y:S01]  /*1d760*/  STL [R1+0x430], R3 ;  /* 0x0004300301007387 */ /* 0x0001e20000100800 */
[C---:B------:R-:W-:Y:S02]  /*1d770*/  SEL R71, R168.reuse, R71, !P5 ;  /* 0x00000047a8477207 */ /* 0x040fe40006800000 */
[C---:B------:R-:W-:Y:S01]  /*1d780*/  SEL R78, R168.reuse, R78, !P5 ;  /* 0x0000004ea84e7207 */ /* 0x040fe20006800000 */
[----:B------:R-:W-:Y:S01]  /*1d790*/  STL [R1+0x8], R30 ;  /* 0x0000081e01007387 */ /* 0x000fe20000100800 */
[C---:B------:R-:W-:Y:S02]  /*1d7a0*/  SEL R85, R168.reuse, R85, !P5 ;  /* 0x00000055a8557207 */ /* 0x040fe40006800000 */
[----:B------:R-:W-:-:S02]  /*1d7b0*/  SEL R92, R168, R92, !P5 ;  /* 0x0000005ca85c7207 */ /* 0x000fc40006800000 */
[----:B------:R-:W-:Y:S01]  /*1d7c0*/  SEL R99, R168, R99, !P5 ;  /* 0x00000063a8637207 */ /* 0x000fe20006800000 */
[----:B0-----:R-:W-:Y:S01]  /*1d7d0*/  IMAD R3, R28, UR8, RZ ;  /* 0x000000081c037c24 */ /* 0x001fe2000f8e02ff */
[C---:B------:R-:W-:Y:S02]  /*1d7e0*/  SEL R106, R168.reuse, R106, !P5 ;  /* 0x0000006aa86a7207 */ /* 0x040fe40006800000 */
[C---:B------:R-:W-:Y:S02]  /*1d7f0*/  SEL R113, R168.reuse, R113, !P5 ;  /* 0x00000071a8717207 */ /* 0x040fe40006800000 */
[C---:B------:R-:W-:Y:S01]  /*1d800*/  SEL R120, R168.reuse, R120, !P5 ;  /* 0x00000078a8787207 */ /* 0x040fe20006800000 */
[----:B------:R0:W-:Y:S01]  /*1d810*/  STL [R1+0x10], R3 ;  /* 0x0000100301007387 */ /* 0x0001e20000100800 */
[C---:B------:R-:W-:Y:S02]  /*1d820*/  SEL R127, R168.reuse, R127, !P5 ;  /* 0x0000007fa87f7207 */ /* 0x040fe40006800000 */
[C---:B------:R-:W-:Y:S01]  /*1d830*/  SEL R134, R168.reuse, R134, !P5 ;  /* 0x00000086a8867207 */ /* 0x040fe20006800000 */
[----:B------:R-:W-:Y:S01]  /*1d840*/  STL [R1+0x1c], R26 ;  /* 0x00001c1a01007387 */ /* 0x000fe20000100800 */
[----:B------:R-:W-:-:S02]  /*1d850*/  SEL R141, R168, R141, !P5 ;  /* 0x0000008da88d7207 */ /* 0x000fc40006800000 */
[C---:B------:R-:W-:Y:S02]  /*1d860*/  SEL R148, R168.reuse, R148, !P5 ;  /* 0x00000094a8947207 */ /* 0x040fe40006800000 */
[C---:B------:R-:W-:Y:S01]  /*1d870*/  SEL R155, R168.reuse, R155, !P5 ;  /* 0x0000009ba89b7207 */ /* 0x040fe20006800000 */
[----:B0-----:R-:W-:Y:S01]  /*1d880*/  IMAD R3, R23, UR8, RZ ;  /* 0x0000000817037c24 */ /* 0x001fe2000f8e02ff */
[----:B------:R-:W-:Y:S01]  /*1d890*/  STL [R1+0x20], R25 ;  /* 0x0000201901007387 */ /* 0x000fe20000100800 */
        /* <DEDUP_REMOVED lines=8> */
[----:B------:R-:W-:Y:S01]  /*1d920*/  SEL R243, R168, R243, !P5 ;  /* 0x000000f3a8f37207 */ /* 0x000fe20006800000 */
        /* <DEDUP_REMOVED lines=19> */
[----:B------:R-:W-:Y:S01]  /*1da60*/  SEL R251, R168, R251, !P5 ;  /* 0x000000fba8fb7207 */ /* 0x000fe20006800000 */
[----:B------:R-:W-:Y:S01]  /*1da70*/  IMAD R56, R56, UR8, RZ ;  /* 0x0000000838387c24 */ /* 0x000fe2000f8e02ff */
[----:B------:R-:W-:Y:S01]  /*1da80*/  ULDC.64 UR6, c[0x0][0x210] ;  /* 0x0000840000067ab9 */ /* 0x000fe20000000a00 */
[----:B0-----:R-:W-:Y:S01]  /*1da90*/  IMAD R3, R7, UR8, RZ ;  /* 0x0000000807037c24 */ /* 0x001fe2000f8e02ff */
[----:B------:R-:W-:Y:S01]  /*1daa0*/  STL [R1+0x98], R9 ;  /* 0x0000980901007387 */ /* 0x000fe20000100800 */
[----:B------:R-:W-:-:S03]  /*1dab0*/  IMAD R7, R181, UR8, RZ ;  /* 0x00000008b5077c24 */ /* 0x000fc6000f8e02ff */
[----:B------:R0:W-:Y:S04]  /*1dac0*/  STL [R1+0x9c], R3 ;  /* 0x00009c0301007387 */ /* 0x0001e80000100800 */
[----:B0-----:R-:W2:Y:S04]  /*1dad0*/  LDL.LU R3, [R1+0x6c0] ;  /* 0x0006c00001037983 */ /* 0x001ea80000300800 */
[----:B------:R0:W-:Y:S04]  /*1dae0*/  STL [R1+0xb8], R7 ;  /* 0x0000b80701007387 */ /* 0x0001e80000100800 */
[----:B------:R-:W3:Y:S04]  /*1daf0*/  LDL.LU R54, [R1+0x6bc] ;  /* 0x0006bc0001367983 */ /* 0x000ee80000300800 */
[----:B------:R1:W-:Y:S04]  /*1db00*/  STL [R1+0xbc], R5 ;  /* 0x0000bc0501007387 */ /* 0x0003e80000100800 */
        /* <DEDUP_REMOVED lines=11> */
[----:B------:R-:W-:-:S03]  /*1dbc0*/  IMAD R168, R32, UR8, RZ ;  /* 0x0000000820a87c24 */ /* 0x000fc6000f8e02ff */
        /* <DEDUP_REMOVED lines=15> */
[----:B0-----:R-:W4:Y:S04]  /*1dcc0*/  LDL.LU R7, [R1+0x634] ;  /* 0x0006340001077983 */ /* 0x001f280000300800 */
[----:B------:R-:W4:Y:S04]  /*1dcd0*/  LDL.LU R181, [R1+0x624] ;  /* 0x0006240001b57983 */ /* 0x000f280000300800 */
[----:B-1----:R-:W4:Y:S01]  /*1dce0*/  LDL.LU R5, [R1+0x620] ;  /* 0x0006200001057983 */ /* 0x002f220000300800 */
[----:B--2---:R-:W-:-:S05]  /*1dcf0*/  IMAD R3, R3, UR8, RZ ;  /* 0x0000000803037c24 */ /* 0x004fca000f8e02ff */
[----:B------:R3:W-:Y:S02]  /*1dd00*/  STL [R1+0xc4], R3 ;  /* 0x0000c40301007387 */ /* 0x0007e40000100800 */
[----:B---3--:R-:W-:Y:S02]  /*1dd10*/  IMAD R3, R54, UR8, RZ ;  /* 0x0000000836037c24 */ /* 0x008fe4000f8e02ff */
[----:B----4-:R-:W-:Y:S02]  /*1dd20*/  IMAD R53, R53, UR8, RZ ;  /* 0x0000000835357c24 */ /* 0x010fe4000f8e02ff */
[----:B------:R-:W-:Y:S01]  /*1dd30*/  IMAD R51, R51, UR8, RZ ;  /* 0x0000000833337c24 */ /* 0x000fe2000f8e02ff */
[----:B------:R0:W-:Y:S04]  /*1dd40*/  STL [R1+0xc8], R3 ;  /* 0x0000c80301007387 */ /* 0x0001e80000100800 */
[----:B------:R-:W-:Y:S01]  /*1dd50*/  STL [R1+0xcc], R53 ;  /* 0x0000cc3501007387 */ /* 0x000fe20000100800 */
[----:B0-----:R-:W-:-:S03]  /*1dd60*/  IMAD R3, R49, UR8, RZ ;  /* 0x0000000831037c24 */ /* 0x001fc6000f8e02ff */
[----:B------:R-:W-:Y:S01]  /*1dd70*/  STL [R1+0xd0], R51 ;  /* 0x0000d03301007387 */ /* 0x000fe20000100800 */
[----:B------:R-:W-:Y:S02]  /*1dd80*/  IMAD R47, R47, UR8, RZ ;  /* 0x000000082f2f7c24 */ /* 0x000fe4000f8e02ff */
[----:B------:R-:W-:Y:S01]  /*1dd90*/  IMAD R46, R46, UR8, RZ ;  /* 0x000000082e2e7c24 */ /* 0x000fe2000f8e02ff */
[----:B------:R0:W-:Y:S04]  /*1dda0*/  STL [R1+0xd8], R3 ;  /* 0x0000d80301007387 */ /* 0x0001e80000100800 */
[----:B------:R-:W-:Y:S01]  /*1ddb0*/  STL [R1+0xe8], R47 ;  /* 0x0000e82f01007387 */ /* 0x000fe20000100800 */
[----:B------:R-:W-:Y:S02]  /*1ddc0*/  IMAD R42, R42, UR8, RZ ;  /* 0x000000082a2a7c24 */ /* 0x000fe4000f8e02ff */
[----:B0-----:R-:W-:Y:S01]  /*1ddd0*/  IMAD R3, R44, UR8, RZ ;  /* 0x000000082c037c24 */ /* 0x001fe2000f8e02ff */
[----:B------:R-:W-:Y:S01]  /*1dde0*/  STL [R1+0xec], R46 ;  /* 0x0000ec2e01007387 */ /* 0x000fe20000100800 */
[----:B------:R-:W-:-:S03]  /*1ddf0*/  IMAD R40, R40, UR8, RZ ;  /* 0x0000000828287c24 */ /* 0x000fc6000f8e02ff */
[----:B------:R0:W-:Y:S01]  /*1de00*/  STL [R1+0xf4], R3 ;  /* 0x0000f40301007387 */ /* 0x0001e20000100800 */
[----:B------:R-:W-:-:S03]  /*1de10*/  IMAD R37, R37, UR8, RZ ;  /* 0x0000000825257c24 */ /* 0x000fc6000f8e02ff */
[----:B------:R-:W-:Y:S01]  /*1de20*/  STL [R1+0x10c], R42 ;  /* 0x00010c2a01007387 */ /* 0x000fe20000100800 */
[----:B------:R-:W-:Y:S02]  /*1de30*/  IMAD R35, R35, UR8, RZ ;  /* 0x0000000823237c24 */ /* 0x000fe4000f8e02ff */
[----:B0-----:R-:W-:Y:S01]  /*1de40*/  IMAD R3, R39, UR8, RZ ;  /* 0x0000000827037c24 */ /* 0x001fe2000f8e02ff */
[----:B------:R-:W-:Y:S04]  /*1de50*/  STL [R1+0x110], R40 ;  /* 0x0001102801007387 */ /* 0x000fe80000100800 */
        /* <DEDUP_REMOVED lines=30> */
[----:B------:R0:W-:Y:S04]  /*1e040*/  STL [R1+0x180], R3 ;  /* 0x0001800301007387 */ /* 0x0001e80000100800 */
[----:B------:R-:W-:Y:S01]  /*1e050*/  STL [R1+0x184], R11 ;  /* 0x0001840b01007387 */ /* 0x000fe20000100800 */
[----:B0-----:R-:W-:-:S03]  /*1e060*/  IMAD R3, R7, UR8, RZ ;  /* 0x0000000807037c24 */ /* 0x001fc6000f8e02ff */
[----:B------:R-:W-:Y:S01]  /*1e070*/  STL [R1+0x18c], R9 ;  /* 0x00018c0901007387 */ /* 0x000fe20000100800 */
[----:B------:R-:W-:-:S03]  /*1e080*/  IMAD R7, R181, UR8, RZ ;  /* 0x00000008b5077c24 */ /* 0x000fc6000f8e02ff */
[----:B------:R0:W-:Y:S01]  /*1e090*/  STL [R1+0x190], R3 ;  /* 0x0001900301007387 */ /* 0x0001e20000100800 */
[----:B------:R-:W-:-:S03]  /*1e0a0*/  IMAD R5, R5, UR8, RZ ;  /* 0x0000000805057c24 */ /* 0x000fc6000f8e02ff */
        /* <DEDUP_REMOVED lines=461> */
[----:B0-----:R-:W-:-:S03]  /*1fd80*/  IMAD R3, R7, UR8, RZ ;  /* 0x0000000807037c24 */ /* 0x001fc6000f8e02ff */
        /* <DEDUP_REMOVED lines=37> */
[----:B------:R0:W-:Y:S01]  /*1ffe0*/  STL [R1+0x1d4], R3 ;  /* 0x0001d40301007387 */ /* 0x0001e20000100800 */
[----:B---3--:R-:W-:Y:S02]  /*1fff0*/  IMAD R54, R54, UR8, RZ ;  /* 0x0000000836367c24 */ /* 0x008fe4000f8e02ff */
[----:B----4-:R-:W-:-:S03]  /*20000*/  IMAD R53, R53, UR8, RZ ;  /* 0x0000000835357c24 */ /* 0x010fc6000f8e02ff */
[----:B------:R-:W-:Y:S01]  /*20010*/  STL [R1+0x1c8], R54 ;  /* 0x0001c83601007387 */ /* 0x000fe20000100800 */
[----:B0-----:R-:W-:-:S03]  /*20020*/  IMAD R3, R51, UR8, RZ ;  /* 0x0000000833037c24 */ /* 0x001fc6000f8e02ff */
[----:B------:R-:W-:Y:S01]  /*20030*/  STL [R1+0x1c4], R53 ;  /* 0x0001c43501007387 */ /* 0x000fe20000100800 */
[----:B------:R-:W-:-:S03]  /*20040*/  IMAD R49, R49, UR8, RZ ;  /* 0x0000000831317c24 */ /* 0x000fc6000f8e02ff */
[----:B------:R0:W-:Y:S01]  /*20050*/  STL [R1+0x1c0], R3 ;  /* 0x0001c00301007387 */ /* 0x0001e20000100800 */
[----:B------:R-:W-:-:S03]  /*20060*/  IMAD R47, R47, UR8, RZ ;  /* 0x000000082f2f7c24 */ /* 0x000fc6000f8e02ff */
[----:B------:R-:W-:Y:S01]  /*20070*/  STL [R1+0x1b0], R49 ;  /* 0x0001b03101007387 */ /* 0x000fe20000100800 */
[----:B0-----:R-:W-:-:S03]  /*20080*/  IMAD R3, R46, UR8, RZ ;  /* 0x000000082e037c24 */ /* 0x001fc6000f8e02ff */
[----:B------:R-:W-:Y:S01]  /*20090*/  STL [R1+0x1a8], R47 ;  /* 0x0001a82f01007387 */ /* 0x000fe20000100800 */
[----:B------:R-:W-:Y:S02]  /*200a0*/  IMAD R44, R44, UR8, RZ ;  /* 0x000000082c2c7c24 */ /* 0x000fe4000f8e02ff */
        /* <DEDUP_REMOVED lines=39> */
[----:B0-----:R-:W-:-:S02]  /*20320*/  IMAD R3, R9, UR8, RZ ;  /* 0x0000000809037c24 */ /* 0x001fc4000f8e02ff */
[----:B------:R-:W-:Y:S01]  /*20330*/  IMAD R9, R7, UR8, RZ ;  /* 0x0000000807097c24 */ /* 0x000fe2000f8e02ff */
[----:B------:R-:W-:Y:S01]  /*20340*/  STL [R1+0xe4], R11 ;  /* 0x0000e40b01007387 */ /* 0x000fe20000100800 */
[----:B------:R-:W-:-:S03]  /*20350*/  IMAD R7, R181, UR8, RZ ;  /* 0x00000008b5077c24 */ /* 0x000fc6000f8e02ff */
[----:B------:R0:W-:Y:S04]  /*20360*/  STL [R1+0xe0], R3 ;  /* 0x0000e00301007387 */ /* 0x0001e80000100800 */
[----:B------:R1:W-:Y:S04]  /*20370*/  STL [R1+0xdc], R9 ;  /* 0x0000dc0901007387 */ /* 0x0003e80000100800 */
[----:B------:R-:W2:Y:S01]  /*20380*/  LDL.LU R54, [R1+0xb4] ;  /* 0x0000b40001367983 */ /* 0x000ea20000300800 */
[----:B0-----:R-:W-:-:S03]  /*20390*/  IMAD R3, R5, UR8, RZ ;  /* 0x0000000805037c24 */ /* 0x001fc6000f8e02ff */
[----:B------:R0:W-:Y:S04]  /*203a0*/  STL [R1+0xd4], R7 ;  /* 0x0000d40701007387 */ /* 0x0001e80000100800 */
[----:B------:R-:W3:Y:S04]  /*203b0*/  LDL.LU R53, [R1+0xb0] ;  /* 0x0000b00001357983 */ /* 0x000ee80000300800 */
[----:B------:R4:W-:Y:S04]  /*203c0*/  STL [R1+0xc0], R3 ;  /* 0x0000c00301007387 */ /* 0x0009e80000100800 */
[----:B------:R-:W3:Y:S04]  /*203d0*/  LDL.LU R51, [R1+0xac] ;  /* 0x0000ac0001337983 */ /* 0x000ee80000300800 */
        /* <DEDUP_REMOVED lines=23> */
[----:B-1----:R-:W3:Y:S04]  /*20550*/  LDL.LU R9, [R1+0x30] ;  /* 0x0000300001097983 */ /* 0x002ee80000300800 */
[----:B0-----:R-:W3:Y:S04]  /*20560*/  LDL.LU R7, [R1+0x18] ;  /* 0x0000180001077983 */ /* 0x001ee80000300800 */
[----:B------:R-:W3:Y:S04]  /*20570*/  LDL.LU R181, [R1+0x14] ;  /* 0x0000140001b57983 */ /* 0x000ee80000300800 */
[----:B------:R-:W3:Y:S04]  /*20580*/  LDL.LU R5, [R1+0xc] ;  /* 0x00000c0001057983 */ /* 0x000ee80000300800 */
[----:B----4-:R-:W4:Y:S01]  /*20590*/  LDL.LU R3, [R1+0x4] ;  /* 0x0000040001037983 */ /* 0x010f220000300800 */
[----:B--2---:R-:W-:-:S05]  /*205a0*/  IMAD R54, R54, UR8, RZ ;  /* 0x0000000836367c24 */ /* 0x004fca000f8e02ff */
[----:B------:R0:W-:Y:S01]  /*205b0*/  STL [R1+0xb4], R54 ;  /* 0x0000b43601007387 */ /* 0x0001e20000100800 */
[----:B---3--:R-:W-:-:S03]  /*205c0*/  IMAD R53, R53, UR8, RZ ;  /* 0x0000000835357c24 */ /* 0x008fc6000f8e02ff */
[----:B0-----:R-:W2:Y:S01]  /*205d0*/  LDL.LU R54, [R1+0x1a30] ;  /* 0x001a300001367983 */ /* 0x001ea20000300800 */
[----:B------:R-:W-:-:S03]  /*205e0*/  IMAD R51, R51, UR8, RZ ;  /* 0x0000000833337c24 */ /* 0x000fc6000f8e02ff */
[----:B------:R0:W-:Y:S01]  /*205f0*/  STL [R1+0xb0], R53 ;  /* 0x0000b03501007387 */ /* 0x0001e20000100800 */
[----:B------:R-:W-:Y:S02]  /*20600*/  IMAD R49, R49, UR8, RZ ;  /* 0x0000000831317c24 */ /* 0x000fe4000f8e02ff */
[----:B------:R-:W-:Y:S01]  /*20610*/  IMAD R47, R47, UR8, RZ ;  /* 0x000000082f2f7c24 */ /* 0x000fe2000f8e02ff */
[----:B0-----:R-:W3:Y:S01]  /*20620*/  LDL.LU R53, [R1+0x1a2c] ;  /* 0x001a2c0001357983 */ /* 0x001ee20000300800 */
[----:B------:R-:W-:-:S03]  /*20630*/  IMAD R46, R46, UR8, RZ ;  /* 0x000000082e2e7c24 */ /* 0x000fc6000f8e02ff */
[----:B------:R0:W-:Y:S01]  /*20640*/  STL [R1+0xac], R51 ;  /* 0x0000ac3301007387 */ /* 0x0001e20000100800 */
[----:B------:R-:W-:Y:S02]  /*20650*/  IMAD R44, R44, UR8, RZ ;  /* 0x000000082c2c7c24 */ /* 0x000fe4000f8e02ff */
[----:B------:R-:W-:Y:S01]  /*20660*/  IMAD R42, R42, UR8, RZ ;  /* 0x000000082a2a7c24 */ /* 0x000fe2000f8e02ff */
[----:B0-----:R-:W2:Y:S04]  /*20670*/  LDL.LU R51, [R1+0x1a28] ;  /* 0x001a280001337983 */ /* 0x001ea80000300800 */
[----:B------:R0:W-:Y:S01]  /*20680*/  STL [R1+0xa8], R49 ;  /* 0x0000a83101007387 */ /* 0x0001e20000100800 */
[----:B------:R-:W-:Y:S02]  /*20690*/  IMAD R40, R40, UR8, RZ ;  /* 0x0000000828287c24 */ /* 0x000fe4000f8e02ff */
[----:B------:R-:W-:Y:S01]  /*206a0*/  IMAD R39, R39, UR8, RZ ;  /* 0x0000000827277c24 */ /* 0x000fe2000f8e02ff */
[----:B0-----:R-:W3:Y:S04]  /*206b0*/  LDL.LU R49, [R1+0x1a24] ;  /* 0x001a240001317983 */ /* 0x001ee80000300800 */
[----:B------:R0:W-:Y:S01]  /*206c0*/  STL [R1+0xa4], R47 ;  /* 0x0000a42f01007387 */ /* 0x0001e20000100800 */
[----:B------:R-:W-:-:S03]  /*206d0*/  IMAD R37, R37, UR8, RZ ;  /* 0x0000000825257c24 */ /* 0x000fc6000f8e02ff */
[----:B0-----:R-:W2:Y:S04]  /*206e0*/  LDL.LU R47, [R1+0x1a20] ;  /* 0x001a2000012f7983 */ /* 0x001ea80000300800 */
[----:B------:R0:W-:Y:S01]  /*206f0*/  STL [R1+0xa0], R46 ;  /* 0x0000a02e01007387 */ /* 0x0001e20000100800 */
[----:B------:R-:W-:-:S03]  /*20700*/  IMAD R35, R35, UR8, RZ ;  /* 0x0000000823237c24 */ /* 0x000fc6000f8e02ff */
        /* <DEDUP_REMOVED lines=55> */
[----:B------:R0:W-:Y:S04]  /*20a80*/  STL [R1+0x38], R12 ;  /* 0x0000380c01007387 */ /* 0x0001e80000100800 */
        /* <DEDUP_REMOVED lines=10> */
[----:B0-----:R-:W3:Y:S01]  /*20b30*/  LDL.LU R5, [R1+0x19bc] ;  /* 0x0019bc0001057983 */ /* 0x001ee20000300800 */
[----:B----4-:R-:W-:-:S05]  /*20b40*/  IMAD R3, R3, UR8, RZ ;  /* 0x0000000803037c24 */ /* 0x010fca000f8e02ff */
[----:B------:R0:W-:Y:S01]  /*20b50*/  STL [R1+0x4], R3 ;  /* 0x0000040301007387 */ /* 0x0001e20000100800 */
[----:B--2---:R-:W-:Y:S02]  /*20b60*/  IMAD R33, R33, UR8, RZ ;  /* 0x0000000821217c24 */ /* 0x004fe4000f8e02ff */
[----:B---3--:R-:W-:Y:S02]  /*20b70*/  IMAD R32, R32, UR8, RZ ;  /* 0x0000000820207c24 */ /* 0x008fe4000f8e02ff */
[----:B------:R-:W-:Y:S02]  /*20b80*/  IMAD R30, R30, UR8, RZ ;  /* 0x000000081e1e7c24 */ /* 0x000fe4000f8e02ff */
        /* <DEDUP_REMOVED lines=14> */
[----:B0-----:R-:W-:-:S02]  /*20c70*/  IMAD R3, R5, UR8, RZ ;  /* 0x0000000805037c24 */ /* 0x001fc4000f8e02ff */
[----:B------:R-:W2:Y:S04]  /*20c80*/  LDL.LU R5, [R1+0x19b8] ;  /* 0x0019b80001057983 */ /* 0x000ea80000300800 */
[----:B------:R-:W-:Y:S04]  /*20c90*/  STL [R1+0x1978], R181 ;  /* 0x001978b501007387 */ /* 0x000fe80000100800 */
[----:B------:R-:W-:Y:S04]  /*20ca0*/  STL [R1], R3 ;  /* 0x0000000301007387 */ /* 0x000fe80000100800 */
[----:B------:R-:W-:Y:S04]  /*20cb0*/  STL [R1+0x1974], R7 ;  /* 0x0019740701007387 */ /* 0x000fe80000100800 */
[----:B------:R-:W-:Y:S04]  /*20cc0*/  STL [R1+0x1970], R9 ;  /* 0x0019700901007387 */ /* 0x000fe80000100800 */
[----:B------:R0:W-:Y:S04]  /*20cd0*/  STL [R1+0x196c], R11 ;  /* 0x00196c0b01007387 */ /* 0x0001e80000100800 */
[----:B0-----:R-:W3:Y:S04]  /*20ce0*/  LDL.LU R11, [R1+0x10] ;  /* 0x00001000010b7983 */ /* 0x001ee80000300800 */
[----:B------:R-:W-:Y:S04]  /*20cf0*/  STL [R1+0x1968], R12 ;  /* 0x0019680c01007387 */ /* 0x000fe80000100800 */
[----:B------:R0:W-:Y:S04]  /*20d00*/  STL [R1+0x1964], R14 ;  /* 0x0019640e01007387 */ /* 0x0001e80000100800 */
[----:B0-----:R-:W4:Y:S04]  /*20d10*/  LDL.LU R14, [R1+0x98] ;  /* 0x00009800010e7983 */ /* 0x001f280000300800 */
        /* <DEDUP_REMOVED lines=21> */
[----:B0-----:R-:W4:Y:S01]  /*20e70*/  LDL.LU R33, [R1+0x8] ;  /* 0x0000080001217983 */ /* 0x001f220000300800 */
[----:B------:R-:W-:-:S02]  /*20e80*/  IMAD R35, R35, UR8, RZ ;  /* 0x0000000823237c24 */ /* 0x000fc4000f8e02ff */
[----:B------:R-:W-:Y:S02]  /*20e90*/  IMAD R37, R37, UR8, RZ ;  /* 0x0000000825257c24 */ /* 0x000fe4000f8e02ff */
[----:B------:R-:W-:Y:S02]  /*20ea0*/  IMAD R39, R39, UR8, RZ ;  /* 0x0000000827277c24 */ /* 0x000fe4000f8e02ff */
[----:B------:R-:W-:Y:S01]  /*20eb0*/  IMAD R40, R40, UR8, RZ ;  /* 0x0000000828287c24 */ /* 0x000fe2000f8e02ff */
[----:B------:R3:W-:Y:S01]  /*20ec0*/  STL [R1+0x19a4], R35 ;  /* 0x0019a42301007387 */ /* 0x0007e20000100800 */
[----:B------:R-:W-:-:S03]  /*20ed0*/  IMAD R42, R42, UR8, RZ ;  /* 0x000000082a2a7c24 */ /* 0x000fc6000f8e02ff */
[----:B------:R4:W-:Y:S04]  /*20ee0*/  STL [R1+0x19a8], R37 ;  /* 0x0019a82501007387 */ /* 0x0009e80000100800 */
[----:B------:R-:W-:Y:S04]  /*20ef0*/  STL [R1+0x19ac], R39 ;  /* 0x0019ac2701007387 */ /* 0x000fe80000100800 */
[----:B------:R-:W-:Y:S04]  /*20f00*/  STL [R1+0x19b0], R40 ;  /* 0x0019b02801007387 */ /* 0x000fe80000100800 */
[----:B------:R-:W-:Y:S04]  /*20f10*/  STL [R1+0x19b4], R42 ;  /* 0x0019b42a01007387 */ /* 0x000fe80000100800 */
[----:B------:R-:W4:Y:S01]  /*20f20*/  LDL.LU R12, [R1+0x9c] ;  /* 0x00009c00010c7983 */ /* 0x000f220000300800 */
[----:B--2---:R-:W-:-:S05]  /*20f30*/  LEA R9, P0, R168, R5, 0x1 ;  /* 0x00000005a8097211 */ /* 0x004fca00078008ff */
[----:B------:R0:W-:Y:S01]  /*20f40*/  STL [R1+0x60c], R9 ;  /* 0x00060c0901007387 */ /* 0x0001e20000100800 */
[-C--:B---3--:R-:W-:Y:S02]  /*20f50*/  LEA R35, P5, R11, R5.reuse, 0x1 ;  /* 0x000000050b237211 */ /* 0x088fe400078a08ff */
[-C--:B----4-:R-:W-:Y:S02]  /*20f60*/  LEA R37, P1, R26, R5.reuse, 0x1 ;  /* 0x000000051a257211 */ /* 0x090fe400078208ff */
[----:B------:R-:W-:-:S05]  /*20f70*/  LEA R7, P6, R33, R5, 0x1 ;  /* 0x0000000521077211 */ /* 0x000fca00078c08ff */
[----:B------:R1:W-:Y:S04]  /*20f80*/  STL [R1+0x614], R7 ;  /* 0x0006140701007387 */ /* 0x0003e80000100800 */
[----:B0-----:R-:W2:Y:S01]  /*20f90*/  LDL.LU R9, [R1+0xb8] ;  /* 0x0000b80001097983 */ /* 0x001ea20000300800 */
[----:B-1----:R-:W-:-:S03]  /*20fa0*/  LEA R7, P4, R32, R5, 0x1 ;  /* 0x0000000520077211 */ /* 0x002fc600078808ff */
[----:B------:R0:W-:Y:S04]  /*20fb0*/  STL [R1+0x61c], R35 ;  /* 0x00061c2301007387 */ /* 0x0001e80000100800 */
[----:B------:R1:W-:Y:S04]  /*20fc0*/  STL [R1+0x624], R7 ;  /* 0x0006240701007387 */ /* 0x0003e80000100800 */
[----:B------:R-:W3:Y:S01]  /*20fd0*/  LDL.LU R181, [R1+0xbc] ;  /* 0x0000bc0001b57983 */ /* 0x000ee20000300800 */
[-C--:B0-----:R-:W-:Y:S02]  /*20fe0*/  LEA R35, P3, R30, R5.reuse, 0x1 ;  /* 0x000000051e237211 */ /* 0x081fe400078608ff */
[----:B-1----:R-:W-:-:S03]  /*20ff0*/  LEA R7, P2, R28, R5, 0x1 ;  /* 0x000000051c077211 */ /* 0x002fc600078408ff */
[----:B------:R-:W-:Y:S04]  /*21000*/  STL [R1+0x62c], R35 ;  /* 0x00062c2301007387 */ /* 0x000fe80000100800 */
[----:B------:R0:W-:Y:S04]  /*21010*/  STL [R1+0x634], R7 ;  /* 0x0006340701007387 */ /* 0x0001e80000100800 */
[----:B0-----:R-:W4:Y:S01]  /*21020*/  LDL.LU R7, [R1+0xc4] ;  /* 0x0000c40001077983 */ /* 0x001f220000300800 */
[----:B------:R-:W-:-:S03]  /*21030*/  LEA.HI.X.SX32 R35, R168, R4, 0x1, P0 ;  /* 0x00000004a8237211 */ /* 0x000fc600000f0eff */
[----:B------:R-:W-:Y:S04]  /*21040*/  STL [R1+0x63c], R37 ;  /* 0x00063c2501007387 */ /* 0x000fe80000100800 */
[----:B------:R0:W-:Y:S02]  /*21050*/  STL [R1+0x608], R35 ;  /* 0x0006082301007387 */ /* 0x0001e40000100800 */
[----:B0-----:R-:W-:Y:S02]  /*21060*/  LEA.HI.X.SX32 R35, R33, R4, 0x1, P6 ;  /* 0x0000000421237211 */ /* 0x001fe400030f0eff */
[----:B------:R-:W4:Y:S01]  /*21070*/  LDL.LU R33, [R1+0xc8] ;  /* 0x0000c80001217983 */ /* 0x000f220000300800 */
[----:B------:R-:W-:-:S05]  /*21080*/  LEA R37, P0, R25, R5, 0x1 ;  /* 0x0000000519257211 */ /* 0x000fca00078008ff */
        /* <DEDUP_REMOVED lines=10> */
[----:B------:R0:W-:Y:S04]  /*21130*/  STL [R1+0x654], R37 ;  /* 0x0006542501007387 */ /* 0x0001e80000100800 */
[----:B------:R1:W-:Y:S01]  /*21140*/  STL [R1+0x620], R35 ;  /* 0x0006202301007387 */ /* 0x0003e20000100800 */
[----:B0-----:R-:W-:Y:S02]  /*21150*/  LEA R37, P4, R19, R5, 0x1 ;  /* 0x0000000513257211 */ /* 0x001fe400078808ff */
[-C--:B-1----:R-:W-:Y:S02]  /*21160*/  LEA.HI.X.SX32 R35, R30, R4.reuse, 0x1, P3 ;  /* 0x000000041e237211 */ /* 0x082fe400018f0eff */
[----:B------:R-:W4:Y:S04]  /*21170*/  LDL.LU R30, [R1+0xd8] ;  /* 0x0000d800011e7983 */ /* 0x000f280000300800 */
[----:B------:R-:W-:Y:S04]  /*21180*/  STL [R1+0x65c], R37 ;  /* 0x00065c2501007387 */ /* 0x000fe80000100800 */
[----:B------:R0:W-:Y:S02]  /*21190*/  STL [R1+0x628], R35 ;  /* 0x0006282301007387 */ /* 0x0001e40000100800 */
[----:B0-----:R-:W-:-:S02]  /*211a0*/  LEA.HI.X.SX32 R35, R28, R4, 0x1, P2 ;  /* 0x000000041c237211 */ /* 0x001fc400010f0eff */
        /* <DEDUP_REMOVED lines=9> */
[-C--:B0-----:R-:W-:Y:S02]  /*21240*/  LEA R37, P1, R14, R5.reuse, 0x1 ;  /* 0x000000050e257211 */ /* 0x081fe400078208ff */
[----:B-1----:R-:W-:Y:S02]  /*21250*/  LEA.HI.X.SX32 R35, R25, R4, 0x1, P0 ;  /* 0x0000000419237211 */ /* 0x002fe400000f0eff */
[----:B------:R-:W4:Y:S04]  /*21260*/  LDL.LU R25, [R1+0xf4] ;  /* 0x0000f40001197983 */ /* 0x000f280000300800 */
[----:B------:R0:W-:Y:S04]  /*21270*/  STL [R1+0x674], R37 ;  /* 0x0006742501007387 */ /* 0x0001e80000100800 */
[----:B------:R1:W-:Y:S01]  /*21280*/  STL [R1+0x640], R35 ;  /* 0x0006402301007387 */ /* 0x0003e20000100800 */
[----:B0-----:R-:W-:-:S02]  /*21290*/  LEA R37, P0, R12, R5, 0x1 ;  /* 0x000000050c257211 */ /* 0x001fc400078008ff */
[-C--:B-1----:R-:W-:Y:S02]  /*212a0*/  LEA.HI.X.SX32 R35, R23, R4.reuse, 0x1, P6 ;  /* 0x0000000417237211 */ /* 0x082fe400030f0eff */
[----:B------:R-:W4:Y:S04]  /*212b0*/  LDL.LU R23, [R1+0x10c] ;  /* 0x00010c0001177983 */ /* 0x000f280000300800 */
[----:B------:R-:W-:Y:S04]  /*212c0*/  STL [R1+0x67c], R37 ;  /* 0x00067c2501007387 */ /* 0x000fe80000100800 */
[----:B------:R0:W-:Y:S02]  /*212d0*/  STL [R1+0x648], R35 ;  /* 0x0006482301007387 */ /* 0x0001e40000100800 */
[----:B0-----:R-:W-:-:S02]  /*212e0*/  LEA.HI.X.SX32 R35, R21, R4, 0x1, P5 ;  /* 0x0000000415237211 */ /* 0x001fc400028f0eff */
[----:B------:R-:W4:Y:S01]  /*212f0*/  LDL.LU R21, [R1+0x110] ;  /* 0x0001100001157983 */ /* 0x000f220000300800 */
[----:B--2---:R-:W-:-:S05]  /*21300*/  LEA R37, P6, R9, R5, 0x1 ;  /* 0x0000000509257211 */ /* 0x004fca00078c08ff */
[----:B------:R3:W-:Y:S04]  /*21310*/  STL [R1+0x684], R37 ;  /* 0x0006842501007387 */ /* 0x0007e80000100800 */
[----:B------:R0:W-:Y:S01]  /*21320*/  STL [R1+0x650], R35 ;  /* 0x0006502301007387 */ /* 0x0001e20000100800 */
[-C--:B---3--:R-:W-:Y:S02]  /*21330*/  LEA R37, P5, R181, R5.reuse, 0x1 ;  /* 0x00000005b5257211 */ /* 0x088fe400078a08ff */
[----:B0-----:R-:W-:Y:S02]  /*21340*/  LEA.HI.X.SX32 R35, R19, R4, 0x1, P4 ;  /* 0x0000000413237211 */ /* 0x001fe400020f0eff */
[----:B------:R-:W2:Y:S04]  /*21350*/  LDL.LU R19, [R1+0x114] ;  /* 0x0001140001137983 */ /* 0x000ea80000300800 */
[----:B------:R4:W-:Y:S04]  /*21360*/  STL [R1+0x68c], R37 ;  /* 0x00068c2501007387 */ /* 0x0009e80000100800 */
[----:B------:R0:W-:Y:S01]  /*21370*/  STL [R1+0x658], R35 ;  /* 0x0006582301007387 */ /* 0x0001e20000100800 */
[----:B----4-:R-:W-:-:S02]  /*21380*/  LEA R37, P4, R7, R5, 0x1 ;  /* 0x0000000507257211 */ /* 0x010fc400078808ff */
[-C--:B0-----:R-:W-:Y:S02]  /*21390*/  LEA.HI.X.SX32 R35, R18, R4.reuse, 0x1, P3 ;  /* 0x0000000412237211 */ /* 0x081fe400018f0eff */
[----:B------:R-:W3:Y:S04]  /*213a0*/  LDL.LU R18, [R1+0x118] ;  /* 0x0001180001127983 */ /* 0x000ee80000300800 */
        /* <DEDUP_REMOVED lines=50> */
[----:B------:R-:W-:Y:S04]  /*216d0*/  STL [R1+0x6e4], R37 ;  /* 0x0006e42501007387 */ /* 0x000fe80000100800 */
[----:B------:R0:W-:Y:S02]  /*216e0*/  STL [R1+0x6b0], R35 ;  /* 0x0006b02301007387 */ /* 0x0001e40000100800 */
[----:B0-----:R-:W-:Y:S02]  /*216f0*/  LEA.HI.X.SX32 R35, R28, R4, 0x1, P6 ;  /* 0x000000041c237211 */ /* 0x001fe400030f0eff */
[----:B------:R-:W2:Y:S01]  /*21700*/  LDL.LU R28, [R1+0x16c] ;  /* 0x00016c00011c7983 */ /* 0x000ea20000300800 */
[----:B---3--:R-:W-:-:S05]  /*21710*/  LEA R37, P0, R18, R5, 0x1 ;  /* 0x0000000512257211 */ /* 0x008fca00078008ff */
[----:B------:R4:W-:Y:S04]  /*21720*/  STL [R1+0x6ec], R37 ;  /* 0x0006ec2501007387 */ /* 0x0009e80000100800 */
[----:B------:R0:W-:Y:S01]  /*21730*/  STL [R1+0x6b8], R35 ;  /* 0x0006b82301007387 */ /* 0x0001e20000100800 */
[----:B----4-:R-:W-:Y:S02]  /*21740*/  LEA R37, P6, R16, R5, 0x1 ;  /* 0x0000000510257211 */ /* 0x010fe400078c08ff */
        /* <DEDUP_REMOVED lines=57> */
[----:B------:R-:W-:Y:S04]  /*21ae0*/  STL [R1+0x74c], R37 ;  /* 0x00074c2501007387 */ /* 0x000fe80000100800 */
[----:B------:R0:W-:Y:S02]  /*21af0*/  STL [R1+0x718], R35 ;  /* 0x0007182301007387 */ /* 0x0001e40000100800 */
[-C--:B0-----:R-:W-:Y:S02]  /*21b00*/  LEA.HI.X.SX32 R35, R33, R4.reuse, 0x1, P0 ;  /* 0x0000000421237211 */ /* 0x081fe400000f0eff */
[----:B----4-:R-:W-:Y:S01]  /*21b10*/  LEA R37, P1, R25, R5, 0x1 ;  /* 0x0000000519257211 */ /* 0x010fe200078208ff */
        /* <DEDUP_REMOVED lines=83> */
[-C--:B0-----:R-:W-:Y:S02]  /*22050*/  LEA.HI.X.SX32 R35, R33, R4.reuse, 0x1, P4 ;  /* 0x0000000421237211 */ /* 0x081fe400020f0eff */
[----:B------:R-:W-:Y:S01]  /*22060*/  LEA R37, P5, R25, R5, 0x1 ;  /* 0x0000000519257211 */ /* 0x000fe200078a08ff */
        /* <DEDUP_REMOVED lines=79> */
[----:B------:R-:W-:Y:S01]  /*22560*/  LEA R37, P3, R26, R5, 0x1 ;  /* 0x000000051a257211 */ /* 0x000fe200078608ff */
        /* <DEDUP_REMOVED lines=592> */
[----:B------:R0:W-:Y:S01]  /*24a70*/  STL [R1+0xdf8], R35 ;  /* 0x000df82301007387 */ /* 0x0001e20000100800 */
[-C--:B------:R-:W-:Y:S02]  /*24a80*/  LEA.HI.X.SX32 R33, R33, R4.reuse, 0x1, P1 ;  /* 0x0000000421217211 */ /* 0x080fe400008f0eff */
[----:B0-----:R-:W-:Y:S02]  /*24a90*/  LEA.HI.X.SX32 R35, R7, R4, 0x1, P2 ;  /* 0x0000000407237211 */ /* 0x001fe400010f0eff */
[-C--:B------:R-:W-:Y:S01]  /*24aa0*/  LEA R37, P3, R26, R5.reuse, 0x1 ;  /* 0x000000051a257211 */ /* 0x080fe200078608ff */
[----:B------:R-:W4:Y:S04]  /*24ab0*/  LDL.LU R7, [R1+0x1c8] ;  /* 0x0001c80001077983 */ /* 0x000f280000300800 */
[----:B------:R-:W-:Y:S04]  /*24ac0*/  STL [R1+0xe34], R37 ;  /* 0x000e342501007387 */ /* 0x000fe80000100800 */
[----:B------:R0:W-:Y:S04]  /*24ad0*/  STL [R1+0xe00], R35 ;  /* 0x000e002301007387 */ /* 0x0001e80000100800 */
[----:B0-----:R-:W4:Y:S01]  /*24ae0*/  LDL.LU R35, [R1+0x1c4] ;  /* 0x0001c40001237983 */ /* 0x001f220000300800 */
[----:B------:R-:W-:-:S05]  /*24af0*/  LEA R37, P2, R25, R5, 0x1 ;  /* 0x0000000519257211 */ /* 0x000fca00078408ff */
[----:B------:R-:W-:Y:S04]  /*24b00*/  STL [R1+0xe3c], R37 ;  /* 0x000e3c2501007387 */ /* 0x000fe80000100800 */
[----:B------:R0:W-:Y:S02]  /*24b10*/  STL [R1+0xe08], R33 ;  /* 0x000e082101007387 */ /* 0x0001e40000100800 */
[-C--:B0-----:R-:W-:Y:S02]  /*24b20*/  LEA.HI.X.SX32 R33, R11, R4.reuse, 0x1, P0 ;  /* 0x000000040b217211 */ /* 0x081fe400000f0eff */
[----:B------:R-:W4:Y:S01]  /*24b30*/  LDL.LU R11, [R1+0x1c0] ;  /* 0x0001c000010b7983 */ /* 0x000f220000300800 */
[-C--:B------:R-:W-:Y:S02]  /*24b40*/  LEA.HI.X.SX32 R32, R32, R4.reuse, 0x1, P6 ;  /* 0x0000000420207211 */ /* 0x080fe400030f0eff */
[----:B------:R-:W-:-:S02]  /*24b50*/  LEA.HI.X.SX32 R30, R30, R4, 0x1, P5 ;  /* 0x000000041e1e7211 */ /* 0x000fc400028f0eff */
[----:B------:R-:W-:Y:S02]  /*24b60*/  LEA.HI.X.SX32 R28, R28, R4, 0x1, P4 ;  /* 0x000000041c1c7211 */ /* 0x000fe400020f0eff */
[----:B--2---:R-:W-:-:S05]  /*24b70*/  LEA R37, P1, R23, R5, 0x1 ;  /* 0x0000000517257211 */ /* 0x004fca00078208ff */
[----:B------:R-:W-:Y:S04]  /*24b80*/  STL [R1+0xe44], R37 ;  /* 0x000e442501007387 */ /* 0x000fe80000100800 */
[----:B------:R0:W-:Y:S04]  /*24b90*/  STL [R1+0xe10], R33 ;  /* 0x000e102101007387 */ /* 0x0001e80000100800 */
[----:B0-----:R-:W2:Y:S01]  /*24ba0*/  LDL.LU R33, [R1+0x1b0] ;  /* 0x0001b00001217983 */ /* 0x001ea20000300800 */
[----:B---3--:R-:W-:-:S05]  /*24bb0*/  LEA R37, P0, R21, R5, 0x1 ;  /* 0x0000000515257211 */ /* 0x008fca00078008ff */
[----:B------:R-:W-:Y:S04]  /*24bc0*/  STL [R1+0xe4c], R37 ;  /* 0x000e4c2501007387 */ /* 0x000fe80000100800 */
[----:B------:R0:W-:Y:S04]  /*24bd0*/  STL [R1+0xe18], R32 ;  /* 0x000e182001007387 */ /* 0x0001e80000100800 */
[----:B0-----:R-:W3:Y:S01]  /*24be0*/  LDL.LU R32, [R1+0x1a8] ;  /* 0x0001a80001207983 */ /* 0x001ee20000300800 */
[----:B----4-:R-:W-:-:S05]  /*24bf0*/  LEA R37, P6, R19, R5, 0x1 ;  /* 0x0000000513257211 */ /* 0x010fca00078c08ff */
[----:B------:R-:W-:Y:S04]  /*24c00*/  STL [R1+0xe54], R37 ;  /* 0x000e542501007387 */ /* 0x000fe80000100800 */
[----:B------:R0:W-:Y:S04]  /*24c10*/  STL [R1+0xe20], R30 ;  /* 0x000e201e01007387 */ /* 0x0001e80000100800 */
[----:B0-----:R-:W4:Y:S01]  /*24c20*/  LDL.LU R30, [R1+0x1a4] ;  /* 0x0001a400011e7983 */ /* 0x001f220000300800 */
[----:B------:R-:W-:-:S05]  /*24c30*/  LEA R37, P5, R18, R5, 0x1 ;  /* 0x0000000512257211 */ /* 0x000fca00078a08ff */
[----:B------:R-:W-:Y:S04]  /*24c40*/  STL [R1+0xe5c], R37 ;  /* 0x000e5c2501007387 */ /* 0x000fe80000100800 */
[----:B------:R0:W-:Y:S01]  /*24c50*/  STL [R1+0xe28], R28 ;  /* 0x000e281c01007387 */ /* 0x0001e20000100800 */
[----:B------:R-:W-:-:S03]  /*24c60*/  LEA.HI.X.SX32 R26, R26, R4, 0x1, P3 ;  /* 0x000000041a1a7211 */ /* 0x000fc600018f0eff */
        /* <DEDUP_REMOVED lines=11> */
[----:B------:R-:W-:Y:S02]  /*24d20*/  LEA R37, P2, R12, R5, 0x1 ;  /* 0x000000050c257211 */ /* 0x000fe400078408ff */
[----:B------:R-:W-:-:S03]  /*24d30*/  LEA.HI.X.SX32 R21, R21, R4, 0x1, P0 ;  /* 0x0000000415157211 */ /* 0x000fc600000f0eff */
        /* <DEDUP_REMOVED lines=10> */
[----:B------:R0:W-:Y:S04]  /*24de0*/  STL [R1+0xe50], R19 ;  /* 0x000e501301007387 */ /* 0x0001e80000100800 */
[----:B0-----:R-:W4:Y:S01]  /*24df0*/  LDL.LU R19, [R1+0x15c] ;  /* 0x00015c0001137983 */ /* 0x001f220000300800 */
[----:B------:R-:W-:Y:S02]  /*24e00*/  LEA.HI.X.SX32 R18, R18, R4, 0x1, P5 ;  /* 0x0000000412127211 */ /* 0x000fe400028f0eff */
[----:B------:R-:W-:-:S02]  /*24e10*/  LEA R37, P6, R7, R5, 0x1 ;  /* 0x0000000507257211 */ /* 0x000fc400078c08ff */
[----:B------:R-:W-:-:S03]  /*24e20*/  LEA.HI.X.SX32 R16, R16, R4, 0x1, P4 ;  /* 0x0000000410107211 */ /* 0x000fc600020f0eff */
[----:B------:R0:W-:Y:S04]  /*24e30*/  STL [R1+0xe8c], R37 ;  /* 0x000e8c2501007387 */ /* 0x0001e80000100800 */
[----:B------:R1:W-:Y:S01]  /*24e40*/  STL [R1+0xe58], R18 ;  /* 0x000e581201007387 */ /* 0x0003e20000100800 */
[----:B0-----:R-:W-:-:S03]  /*24e50*/  LEA R37, P5, R35, R5, 0x1 ;  /* 0x0000000523257211 */ /* 0x001fc600078a08ff */
[----:B-1----:R-:W4:Y:S04]  /*24e60*/  LDL.LU R18, [R1+0x154] ;  /* 0x0001540001127983 */ /* 0x002f280000300800 */
        /* <DEDUP_REMOVED lines=9> */
[----:B--2---:R-:W-:-:S05]  /*24f00*/  LEA R37, P3, R33, R5, 0x1 ;  /* 0x0000000521257211 */ /* 0x004fca00078608ff */
[----:B------:R-:W-:Y:S04]  /*24f10*/  STL [R1+0xea4], R37 ;  /* 0x000ea42501007387 */ /* 0x000fe80000100800 */
[----:B------:R-:W2:Y:S04]  /*24f20*/  LDL.LU R12, [R1+0x140] ;  /* 0x00014000010c7983 */ /* 0x000ea80000300800 */
[----:B------:R0:W-:Y:S02]  /*24f30*/  STL [R1+0xe70], R39 ;  /* 0x000e702701007387 */ /* 0x0001e40000100800 */
[----:B0-----:R-:W-:-:S02]  /*24f40*/  LEA.HI.X.SX32 R39, R9, R4, 0x1, P1 ;  /* 0x0000000409277211 */ /* 0x001fc400008f0eff */
[----:B---3--:R-:W-:-:S05]  /*24f50*/  LEA R37, P2, R32, R5, 0x1 ;  /* 0x0000000520257211 */ /* 0x008fca00078408ff */
[----:B------:R4:W-:Y:S04]  /*24f60*/  STL [R1+0xeac], R37 ;  /* 0x000eac2501007387 */ /* 0x0009e80000100800 */
[----:B------:R-:W3:Y:S04]  /*24f70*/  LDL.LU R9, [R1+0x13c] ;  /* 0x00013c0001097983 */ /* 0x000ee80000300800 */
[----:B------:R0:W-:Y:S01]  /*24f80*/  STL [R1+0xe78], R39 ;  /* 0x000e782701007387 */ /* 0x0001e20000100800 */
[----:B----4-:R-:W-:Y:S02]  /*24f90*/  LEA R37, P1, R30, R5, 0x1 ;  /* 0x000000051e257211 */ /* 0x010fe400078208ff */
[----:B0-----:R-:W-:-:S03]  /*24fa0*/  LEA.HI.X.SX32 R39, R181, R4, 0x1, P0 ;  /* 0x00000004b5277211 */ /* 0x001fc600000f0eff */
[----:B------:R0:W-:Y:S04]  /*24fb0*/  STL [R1+0xeb4], R37 ;  /* 0x000eb42501007387 */ /* 0x0001e80000100800 */
[----:B------:R-:W4:Y:S04]  /*24fc0*/  LDL.LU R181, [R1+0x12c] ;  /* 0x00012c0001b57983 */ /* 0x000f280000300800 */
[----:B------:R1:W-:Y:S01]  /*24fd0*/  STL [R1+0xe80], R39 ;  /* 0x000e802701007387 */ /* 0x0003e20000100800 */
[----:B0-----:R-:W-:Y:S02]  /*24fe0*/  LEA R37, P0, R28, R5, 0x1 ;  /* 0x000000051c257211 */ /* 0x001fe400078008ff */
[----:B-1----:R-:W-:-:S03]  /*24ff0*/  LEA.HI.X.SX32 R39, R7, R4, 0x1, P6 ;  /* 0x0000000407277211 */ /* 0x002fc600030f0eff */
[----:B------:R0:W-:Y:S04]  /*25000*/  STL [R1+0xebc], R37 ;  /* 0x000ebc2501007387 */ /* 0x0001e80000100800 */
[----:B------:R-:W4:Y:S04]  /*25010*/  LDL.LU R7, [R1+0x128] ;  /* 0x0001280001077983 */ /* 0x000f280000300800 */
[----:B------:R1:W-:Y:S01]  /*25020*/  STL [R1+0xe88], R39 ;  /* 0x000e882701007387 */ /* 0x0003e20000100800 */
[----:B0-----:R-:W-:Y:S02]  /*25030*/  LEA R37, P6, R26, R5, 0x1 ;  /* 0x000000051a257211 */ /* 0x001fe400078c08ff */
[----:B-1----:R-:W-:-:S02]  /*25040*/  LEA.HI.X.SX32 R39, R35, R4, 0x1, P5 ;  /* 0x0000000423277211 */ /* 0x002fc400028f0eff */
[----:B------:R-:W-:Y:S01]  /*25050*/  LEA.HI.X.SX32 R35, R11, R4, 0x1, P4 ;  /* 0x000000040b237211 */ /* 0x000fe200020f0eff */
[----:B------:R0:W-:Y:S04]  /*25060*/  STL [R1+0xec4], R37 ;  /* 0x000ec42501007387 */ /* 0x0001e80000100800 */
[----:B------:R-:W-:Y:S04]  /*25070*/  STL [R1+0xe90], R39 ;  /* 0x000e902701007387 */ /* 0x000fe80000100800 */
[----:B------:R-:W4:Y:S01]  /*25080*/  LDL.LU R11, [R1+0x108] ;  /* 0x00010800010b7983 */ /* 0x000f220000300800 */
[----:B0-----:R-:W-:-:S05]  /*25090*/  LEA R37, P5, R25, R5, 0x1 ;  /* 0x0000000519257211 */ /* 0x001fca00078a08ff */
[----:B------:R0:W-:Y:S04]  /*250a0*/  STL [R1+0xecc], R37 ;  /* 0x000ecc2501007387 */ /* 0x0001e80000100800 */
[----:B------:R1:W-:Y:S04]  /*250b0*/  STL [R1+0xe98], R35 ;  /* 0x000e982301007387 */ /* 0x0003e80000100800 */
[----:B0-----:R-:W4:Y:S01]  /*250c0*/  LDL.LU R37, [R1+0x104] ;  /* 0x0001040001257983 */ /* 0x001f220000300800 */
[----:B-1----:R-:W-:Y:S02]  /*250d0*/  LEA.HI.X.SX32 R35, R33, R4, 0x1, P3 ;  /* 0x0000000421237211 */ /* 0x002fe400018f0eff */
[----:B------:R-:W-:-:S02]  /*250e0*/  LEA R39, P4, R23, R5, 0x1 ;  /* 0x0000000517277211 */ /* 0x000fc400078808ff */
[----:B------:R-:W-:-:S03]  /*250f0*/  LEA.HI.X.SX32 R32, R32, R4, 0x1, P2 ;  /* 0x0000000420207211 */ /* 0x000fc600010f0eff */
[----:B------:R-:W-:Y:S04]  /*25100*/  STL [R1+0xed4], R39 ;  /* 0x000ed42701007387 */ /* 0x000fe80000100800 */
[----:B------:R0:W-:Y:S04]  /*25110*/  STL [R1+0xea0], R35 ;  /* 0x000ea02301007387 */ /* 0x0001e80000100800 */
[----:B0-----:R-:W4:Y:S01]  /*25120*/  LDL.LU R35, [R1+0x100] ;  /* 0x0001000001237983 */ /* 0x001f220000300800 */
[----:B------:R-:W-:-:S05]  /*25130*/  LEA R33, P3, R21, R5, 0x1 ;  /* 0x0000000515217211 */ /* 0x000fca00078608ff */
[----:B------:R0:W-:Y:S04]  /*25140*/  STL [R1+0xedc], R33 ;  /* 0x000edc2101007387 */ /* 0x0001e80000100800 */
[----:B------:R1:W-:Y:S04]  /*25150*/  STL [R1+0xea8], R32 ;  /* 0x000ea82001007387 */ /* 0x0003e80000100800 */
[----:B0-----:R-:W4:Y:S01]  /*25160*/  LDL.LU R33, [R1+0xfc] ;  /* 0x0000fc0001217983 */ /* 0x001f220000300800 */
[----:B-1----:R-:W-:Y:S02]  /*25170*/  LEA.HI.X.SX32 R32, R30, R4, 0x1, P1 ;  /* 0x000000041e207211 */ /* 0x002fe400008f0eff */
[----:B------:R-:W-:-:S05]  /*25180*/  LEA R39, P2, R19, R5, 0x1 ;  /* 0x0000000513277211 */ /* 0x000fca00078408ff */
[----:B------:R-:W-:Y:S04]  /*25190*/  STL [R1+0xee4], R39 ;  /* 0x000ee42701007387 */ /* 0x000fe80000100800 */
[----:B------:R0:W-:Y:S04]  /*251a0*/  STL [R1+0xeb0], R32 ;  /* 0x000eb02001007387 */ /* 0x0001e80000100800 */
[----:B0-----:R-:W4:Y:S01]  /*251b0*/  LDL.LU R32, [R1+0xf8] ;  /* 0x0000f80001207983 */ /* 0x001f220000300800 */
[----:B------:R-:W-:Y:S02]  /*251c0*/  LEA R30, P1, R18, R5, 0x1 ;  /* 0x00000005121e7211 */ /* 0x000fe400078208ff */
[----:B------:R-:W-:-:S03]  /*251d0*/  LEA.HI.X.SX32 R28, R28, R4, 0x1, P0 ;  /* 0x000000041c1c7211 */ /* 0x000fc600000f0eff */
[----:B------:R0:W-:Y:S04]  /*251e0*/  STL [R1+0xeec], R30 ;  /* 0x000eec1e01007387 */ /* 0x0001e80000100800 */
[----:B------:R1:W-:Y:S01]  /*251f0*/  STL [R1+0xeb8], R28 ;  /* 0x000eb81c01007387 */ /* 0x0003e20000100800 */
[----:B0-----:R-:W-:Y:S02]  /*25200*/  LEA R30, P0, R16, R5, 0x1 ;  /* 0x00000005101e7211 */ /* 0x001fe400078008ff */
[----:B-1----:R-:W-:-:S03]  /*25210*/  LEA.HI.X.SX32 R28, R26, R4, 0x1, P6 ;  /* 0x000000041a1c7211 */ /* 0x002fc600030f0eff */
[----:B------:R0:W-:Y:S04]  /*25220*/  STL [R1+0xef4], R30 ;  /* 0x000ef41e01007387 */ /* 0x0001e80000100800 */
[----:B0-----:R-:W4:Y:S01]  /*25230*/  LDL.LU R30, [R1+0xf0] ;  /* 0x0000f000011e7983 */ /* 0x001f220000300800 */
[----:B------:R-:W-:-:S03]  /*25240*/  LEA R26, P6, R14, R5, 0x1 ;  /* 0x000000050e1a7211 */ /* 0x000fc600078c08ff */
[----:B------:R0:W-:Y:S04]  /*25250*/  STL [R1+0xec0], R28 ;  /* 0x000ec01c01007387 */ /* 0x0001e80000100800 */
[----:B------:R-:W-:Y:S04]  /*25260*/  STL [R1+0xefc], R26 ;  /* 0x000efc1a01007387 */ /* 0x000fe80000100800 */
[----:B0-----:R-:W4:Y:S01]  /*25270*/  LDL.LU R28, [R1+0xe4] ;  /* 0x0000e400011c7983 */ /* 0x001f220000300800 */
[----:B------:R-:W-:-:S05]  /*25280*/  LEA.HI.X.SX32 R25, R25, R4, 0x1, P5 ;  /* 0x0000000419197211 */ /* 0x000fca00028f0eff */
[----:B------:R0:W-:Y:S01]  /*25290*/  STL [R1+0xec8], R25 ;  /* 0x000ec81901007387 */ /* 0x0001e20000100800 */
[-C--:B------:R-:W-:Y:S02]  /*252a0*/  LEA.HI.X.SX32 R21, R21, R4.reuse, 0x1, P3 ;  /* 0x0000000415157211 */ /* 0x080fe400018f0eff */
[----:B0-----:R-:W-:Y:S02]  /*252b0*/  LEA.HI.X.SX32 R25, R23, R4, 0x1, P4 ;  /* 0x0000000417197211 */ /* 0x001fe400020f0eff */
[----:B--2---:R-:W-:-:S05]  /*252c0*/  LEA R26, P5, R12, R5, 0x1 ;  /* 0x000000050c1a7211 */ /* 0x004fca00078a08ff */
[----:B------:R0:W-:Y:S04]  /*252d0*/  STL [R1+0xf04], R26 ;  /* 0x000f041a01007387 */ /* 0x0001e80000100800 */
[----:B0-----:R-:W2:Y:S04]  /*252e0*/  LDL.LU R26, [R1+0xe0] ;  /* 0x0000e000011a7983 */ /* 0x001ea80000300800 */
[----:B------:R0:W-:Y:S01]  /*252f0*/  STL [R1+0xed0], R25 ;  /* 0x000ed01901007387 */ /* 0x0001e20000100800 */
[----:B---3--:R-:W-:-:S05]  /*25300*/  LEA R23, P4, R9, R5, 0x1 ;  /* 0x0000000509177211 */ /* 0x008fca00078808ff */
[----:B------:R4:W-:Y:S04]  /*25310*/  STL [R1+0xf0c], R23 ;  /* 0x000f0c1701007387 */ /* 0x0009e80000100800 */
[----:B0-----:R-:W3:Y:S04]  /*25320*/  LDL.LU R25, [R1+0xdc] ;  /* 0x0000dc0001197983 */ /* 0x001ee80000300800 */
[----:B------:R0:W-:Y:S01]  /*25330*/  STL [R1+0xed8], R21 ;  /* 0x000ed81501007387 */ /* 0x0001e20000100800 */
[----:B----4-:R-:W-:-:S05]  /*25340*/  LEA R23, P3, R181, R5, 0x1 ;  /* 0x00000005b5177211 */ /* 0x010fca00078608ff */
[----:B------:R1:W-:Y:S01]  /*25350*/  STL [R1+0xf14], R23 ;  /* 0x000f141701007387 */ /* 0x0003e20000100800 */
[----:B0-----:R-:W-:-:S03]  /*25360*/  LEA.HI.X.SX32 R21, R19, R4, 0x1, P2 ;  /* 0x0000000413157211 */ /* 0x001fc600010f0eff */
[----:B-1----:R-:W4:Y:S01]  /*25370*/  LDL.LU R23, [R1+0xd4] ;  /* 0x0000d40001177983 */ /* 0x002f220000300800 */
[----:B------:R-:W-:-:S03]  /*25380*/  LEA R19, P2, R7, R5, 0x1 ;  /* 0x0000000507137211 */ /* 0x000fc600078408ff */
[----:B------:R0:W-:Y:S04]  /*25390*/  STL [R1+0xee0], R21 ;  /* 0x000ee01501007387 */ /* 0x0001e80000100800 */
[----:B------:R1:W-:Y:S01]  /*253a0*/  STL [R1+0xf1c], R19 ;  /* 0x000f1c1301007387 */ /* 0x0003e20000100800 */
[----:B------:R-:W-:-:S03]  /*253b0*/  LEA.HI.X.SX32 R18, R18, R4, 0x1, P1 ;  /* 0x0000000412127211 */ /* 0x000fc600008f0eff */
[----:B0-----:R-:W4:Y:S04]  /*253c0*/  LDL.LU R21, [R1+0xc0] ;  /* 0x0000c00001157983 */ /* 0x001f280000300800 */
[----:B------:R0:W-:Y:S04]  /*253d0*/  STL [R1+0xee8], R18 ;  /* 0x000ee81201007387 */ /* 0x0001e80000100800 */
[----:B-1----:R-:W4:Y:S01]  /*253e0*/  LDL.LU R19, [R1+0xb4] ;  /* 0x0000b40001137983 */ /* 0x002f220000300800 */
[----:B0-----:R-:W-:Y:S02]  /*253f0*/  LEA.HI.X.SX32 R18, R16, R4, 0x1, P0 ;  /* 0x0000000410127211 */ /* 0x001fe400000f0eff */
[----:B------:R-:W-:-:S05]  /*25400*/  LEA R39, P1, R11, R5, 0x1 ;  /* 0x000000050b277211 */ /* 0x000fca00078208ff */
[----:B------:R-:W-:Y:S04]  /*25410*/  STL [R1+0xf24], R39 ;  /* 0x000f242701007387 */ /* 0x000fe80000100800 */
[----:B------:R0:W-:Y:S01]  /*25420*/  STL [R1+0xef0], R18 ;  /* 0x000ef01201007387 */ /* 0x0001e20000100800 */
[----:B------:R-:W-:-:S03]  /*25430*/  LEA.HI.X.SX32 R14, R14, R4, 0x1, P6 ;  /* 0x000000040e0e7211 */ /* 0x000fc600030f0eff */
[----:B0-----:R-:W4:Y:S01]  /*25440*/  LDL.LU R18, [R1+0xb0] ;  /* 0x0000b00001127983 */ /* 0x001f220000300800 */
[----:B------:R-:W-:-:S05]  /*25450*/  LEA R16, P0, R37, R5, 0x1 ;  /* 0x0000000525107211 */ /* 0x000fca00078008ff */
[----:B------:R0:W-:Y:S04]  /*25460*/  STL [R1+0xf2c], R16 ;  /* 0x000f2c1001007387 */ /* 0x0001e80000100800 */
[----:B------:R1:W-:Y:S04]  /*25470*/  STL [R1+0xef8], R14 ;  /* 0x000ef80e01007387 */ /* 0x0003e80000100800 */
[----:B0-----:R-:W4:Y:S01]  /*25480*/  LDL.LU R16, [R1+0xac] ;  /* 0x0000ac0001107983 */ /* 0x001f220000300800 */
[----:B-1----:R-:W-:Y:S02]  /*25490*/  LEA.HI.X.SX32 R14, R12, R4, 0x1, P5 ;  /* 0x000000040c0e7211 */ /* 0x002fe400028f0eff */
[----:B------:R-:W-:-:S05]  /*254a0*/  LEA R39, P6, R35, R5, 0x1 ;  /* 0x0000000523277211 */ /* 0x000fca00078c08ff */
[----:B------:R0:W-:Y:S04]  /*254b0*/  STL [R1+0xf34], R39 ;  /* 0x000f342701007387 */ /* 0x0001e80000100800 */
[----:B------:R-:W4:Y:S01]  /*254c0*/  LDL.LU R12, [R1+0xa8] ;  /* 0x0000a800010c7983 */ /* 0x000f220000300800 */
[----:B0-----:R-:W-:-:S03]  /*254d0*/  LEA R39, P5, R33, R5, 0x1 ;  /* 0x0000000521277211 */ /* 0x001fc600078a08ff */
[----:B------:R0:W-:Y:S04]  /*254e0*/  STL [R1+0xf00], R14 ;  /* 0x000f000e01007387 */ /* 0x0001e80000100800 */
[----:B------:R1:W-:Y:S01]  /*254f0*/  STL [R1+0xf3c], R39 ;  /* 0x000f3c2701007387 */ /* 0x0003e20000100800 */
[----:B0-----:R-:W-:-:S03]  /*25500*/  LEA.HI.X.SX32 R14, R9, R4, 0x1, P4 ;  /* 0x00000004090e7211 */ /* 0x001fc600020f0eff */
[----:B------:R-:W4:Y:S04]  /*25510*/  LDL.LU R9, [R1+0xa4] ;  /* 0x0000a40001097983 */ /* 0x000f280000300800 */
[----:B------:R0:W-:Y:S01]  /*25520*/  STL [R1+0xf08], R14 ;  /* 0x000f080e01007387 */ /* 0x0001e20000100800 */
[----:B-1----:R-:W-:Y:S02]  /*25530*/  LEA R39, P4, R32, R5, 0x1 ;  /* 0x0000000520277211 */ /* 0x002fe400078808ff */
[----:B0-----:R-:W-:-:S03]  /*25540*/  LEA.HI.X.SX32 R14, R181, R4, 0x1, P3 ;  /* 0x00000004b50e7211 */ /* 0x001fc600018f0eff */
[----:B------:R-:W-:Y:S04]  /*25550*/  STL [R1+0xf44], R39 ;  /* 0x000f442701007387 */ /* 0x000fe80000100800 */
[----:B------:R-:W4:Y:S04]  /*25560*/  LDL.LU R181, [R1+0xa0] ;  /* 0x0000a00001b57983 */ /* 0x000f280000300800 */
        /* <DEDUP_REMOVED lines=10> */
[----:B------:R0:W-:Y:S04]  /*25610*/  STL [R1+0xf20], R14 ;  /* 0x000f200e01007387 */ /* 0x0001e80000100800 */
[----:B0-----:R-:W4:Y:S01]  /*25620*/  LDL.LU R14, [R1+0x84] ;  /* 0x00008400010e7983 */ /* 0x001f220000300800 */
[-C--:B------:R-:W-:Y:S02]  /*25630*/  LEA.HI.X.SX32 R39, R37, R4.reuse, 0x1, P0 ;  /* 0x0000000425277211 */ /* 0x080fe400000f0eff */
[----:B------:R-:W-:-:S02]  /*25640*/  LEA.HI.X.SX32 R35, R35, R4, 0x1, P6 ;  /* 0x0000000423237211 */ /* 0x000fc400030f0eff */
[----:B------:R-:W-:Y:S02]  /*25650*/  LEA.HI.X.SX32 R33, R33, R4, 0x1, P5 ;  /* 0x0000000421217211 */ /* 0x000fe400028f0eff */
[----:B--2---:R-:W-:-:S05]  /*25660*/  LEA R40, P1, R26, R5, 0x1 ;  /* 0x000000051a287211 */ /* 0x004fca00078208ff */
[----:B------:R-:W-:Y:S04]  /*25670*/  STL [R1+0xf5c], R40 ;  /* 0x000f5c2801007387 */ /* 0x000fe80000100800 */
[----:B------:R-:W-:Y:S04]  /*25680*/  STL [R1+0xf28], R39 ;  /* 0x000f282701007387 */ /* 0x000fe80000100800 */
[----:B------:R-:W2:Y:S01]  /*25690*/  LDL.LU R42, [R1+0x80] ;  /* 0x00008000012a7983 */ /* 0x000ea20000300800 */
[----:B---3--:R-:W-:-:S05]  /*256a0*/  LEA R37, P0, R25, R5, 0x1 ;  /* 0x0000000519257211 */ /* 0x008fca00078008ff */
[----:B------:R4:W-:Y:S04]  /*256b0*/  STL [R1+0xf64], R37 ;  /* 0x000f642501007387 */ /* 0x0009e80000100800 */
[----:B------:R0:W-:Y:S01]  /*256c0*/  STL [R1+0xf30], R35 ;  /* 0x000f302301007387 */ /* 0x0001e20000100800 */
[----:B----4-:R-:W-:-:S05]  /*256d0*/  LEA R37, P6, R23, R5, 0x1 ;  /* 0x0000000517257211 */ /* 0x010fca00078c08ff */
[----:B------:R-:W-:Y:S04]  /*256e0*/  STL [R1+0xf6c], R37 ;  /* 0x000f6c2501007387 */ /* 0x000fe80000100800 */
[----:B------:R-:W3:Y:S04]  /*256f0*/  LDL.LU R40, [R1+0x7c] ;  /* 0x00007c0001287983 */ /* 0x000ee80000300800 */
[----:B------:R1:W-:Y:S01]  /*25700*/  STL [R1+0xf38], R33 ;  /* 0x000f382101007387 */ /* 0x0003e20000100800 */
[----:B0-----:R-:W-:Y:S02]  /*25710*/  LEA R35, P5, R21, R5, 0x1 ;  /* 0x0000000515237211 */ /* 0x001fe400078a08ff */
[----:B-1----:R-:W-:-:S03]  /*25720*/  LEA.HI.X.SX32 R33, R32, R4, 0x1, P4 ;  /* 0x0000000420217211 */ /* 0x002fc600020f0eff */
[----:B------:R-:W-:Y:S04]  /*25730*/  STL [R1+0xf74], R35 ;  /* 0x000f742301007387 */ /* 0x000fe80000100800 */
[----:B------:R-:W-:Y:S04]  /*25740*/  STL [R1+0xf40], R33 ;  /* 0x000f402101007387 */ /* 0x000fe80000100800 */
[----:B------:R-:W4:Y:S01]  /*25750*/  LDL.LU R39, [R1+0x78] ;  /* 0x0000780001277983 */ /* 0x000f220000300800 */
[----:B------:R-:W-:Y:S02]  /*25760*/  LEA R32, P4, R19, R5, 0x1 ;  /* 0x0000000513207211 */ /* 0x000fe400078808ff */
[----:B------:R-:W-:-:S03]  /*25770*/  LEA.HI.X.SX32 R30, R30, R4, 0x1, P3 ;  /* 0x000000041e1e7211 */ /* 0x000fc600018f0eff */
[----:B------:R0:W-:Y:S04]  /*25780*/  STL [R1+0xf7c], R32 ;  /* 0x000f7c2001007387 */ /* 0x0001e80000100800 */
[----:B------:R1:W-:Y:S01]  /*25790*/  STL [R1+0xf48], R30 ;  /* 0x000f481e01007387 */ /* 0x0003e20000100800 */
[----:B------:R-:W-:Y:S02]  /*257a0*/  LEA.HI.X.SX32 R28, R28, R4, 0x1, P2 ;  /* 0x000000041c1c7211 */ /* 0x000fe400010f0eff */
[----:B0-----:R-:W-:-:S05]  /*257b0*/  LEA R32, P3, R18, R5, 0x1 ;  /* 0x0000000512207211 */ /* 0x001fca00078608ff */
[----:B------:R-:W-:Y:S04]  /*257c0*/  STL [R1+0xf84], R32 ;  /* 0x000f842001007387 */ /* 0x000fe80000100800 */
[----:B------:R-:W4:Y:S04]  /*257d0*/  LDL.LU R37, [R1+0x74] ;  /* 0x0000740001257983 */ /* 0x000f280000300800 */
[----:B------:R0:W-:Y:S01]  /*257e0*/  STL [R1+0xf50], R28 ;  /* 0x000f501c01007387 */ /* 0x0001e20000100800 */
[----:B-1----:R-:W-:Y:S02]  /*257f0*/  LEA R30, P2, R16, R5, 0x1 ;  /* 0x00000005101e7211 */ /* 0x002fe400078408ff */
[----:B0-----:R-:W-:-:S03]  /*25800*/  LEA.HI.X.SX32 R28, R26, R4, 0x1, P1 ;  /* 0x000000041a1c7211 */ /* 0x001fc600008f0eff */
[----:B------:R-:W-:Y:S04]  /*25810*/  STL [R1+0xf8c], R30 ;  /* 0x000f8c1e01007387 */ /* 0x000fe80000100800 */
[----:B------:R-:W-:Y:S04]  /*25820*/  STL [R1+0xf58], R28 ;  /* 0x000f581c01007387 */ /* 0x000fe80000100800 */
[----:B------:R-:W4:Y:S01]  /*25830*/  LDL.LU R35, [R1+0x70] ;  /* 0x0000700001237983 */ /* 0x000f220000300800 */
[----:B------:R-:W-:Y:S02]  /*25840*/  LEA.HI.X.SX32 R25, R25, R4, 0x1, P0 ;  /* 0x0000000419197211 */ /* 0x000fe400000f0eff */
[----:B------:R-:W-:-:S05]  /*25850*/  LEA R26, P1, R12, R5, 0x1 ;  /* 0x000000050c1a7211 */ /* 0x000fca00078208ff */
        /* <DEDUP_REMOVED lines=12> */
[----:B------:R-:W-:Y:S02]  /*25920*/  LEA R21, P5, R7, R5, 0x1 ;  /* 0x0000000507157211 */ /* 0x000fe400078a08ff */
[----:B------:R-:W-:-:S03]  /*25930*/  LEA.HI.X.SX32 R19, R19, R4, 0x1, P4 ;  /* 0x0000000413137211 */ /* 0x000fc600020f0eff */
[----:B------:R-:W-:Y:S04]  /*25940*/  STL [R1+0xfac], R21 ;  /* 0x000fac1501007387 */ /* 0x000fe80000100800 */
[----:B------:R0:W-:Y:S01]  /*25950*/  STL [R1+0xf78], R19 ;  /* 0x000f781301007387 */ /* 0x0001e20000100800 */
[-C--:B------:R-:W-:Y:S02]  /*25960*/  LEA.HI.X.SX32 R16, R16, R4.reuse, 0x1, P2 ;  /* 0x0000000410107211 */ /* 0x080fe400010f0eff */
[----:B0-----:R-:W-:Y:S02]  /*25970*/  LEA.HI.X.SX32 R19, R18, R4, 0x1, P3 ;  /* 0x0000000412137211 */ /* 0x001fe400018f0eff */
[----:B------:R-:W-:-:S05]  /*25980*/  LEA R21, P4, R11, R5, 0x1 ;  /* 0x000000050b157211 */ /* 0x000fca00078808ff */
[----:B------:R-:W-:Y:S04]  /*25990*/  STL [R1+0xfb4], R21 ;  /* 0x000fb41501007387 */ /* 0x000fe80000100800 */
[----:B------:R-:W4:Y:S04]  /*259a0*/  LDL.LU R30, [R1+0x64] ;  /* 0x00006400011e7983 */ /* 0x000f280000300800 */
[----:B------:R-:W-:Y:S01]  /*259b0*/  STL [R1+0xf80], R19 ;  /* 0x000f801301007387 */ /* 0x000fe20000100800 */
[----:B------:R-:W-:-:S05]  /*259c0*/  LEA R18, P3, R14, R5, 0x1 ;  /* 0x000000050e127211 */ /* 0x000fca00078608ff */
[----:B------:R-:W-:Y:S04]  /*259d0*/  STL [R1+0xfbc], R18 ;  /* 0x000fbc1201007387 */ /* 0x000fe80000100800 */
[----:B------:R-:W4:Y:S04]  /*259e0*/  LDL.LU R28, [R1+0x60] ;  /* 0x00006000011c7983 */ /* 0x000f280000300800 */
[----:B------:R0:W-:Y:S04]  /*259f0*/  STL [R1+0xf88], R16 ;  /* 0x000f881001007387 */ /* 0x0001e80000100800 */
[----:B------:R-:W4:Y:S01]  /*25a00*/  LDL.LU R26, [R1+0x58] ;  /* 0x00005800011a7983 */ /* 0x000f220000300800 */
[----:B0-----:R-:W-:-:S02]  /*25a10*/  LEA.HI.X.SX32 R16, R12, R4, 0x1, P1 ;  /* 0x000000040c107211 */ /* 0x001fc400008f0eff */
[----:B------:R-:W-:Y:S02]  /*25a20*/  LEA.HI.X.SX32 R9, R9, R4, 0x1, P0 ;  /* 0x0000000409097211 */ /* 0x000fe400000f0eff */
[----:B--2---:R-:W-:-:S05]  /*25a30*/  LEA R18, P2, R42, R5, 0x1 ;  /* 0x000000052a127211 */ /* 0x004fca00078408ff */
[----:B------:R-:W-:Y:S04]  /*25a40*/  STL [R1+0xfc4], R18 ;  /* 0x000fc41201007387 */ /* 0x000fe80000100800 */
[----:B------:R-:W2:Y:S04]  /*25a50*/  LDL.LU R25, [R1+0x50] ;  /* 0x0000500001197983 */ /* 0x000ea80000300800 */
[----:B------:R-:W-:Y:S04]  /*25a60*/  STL [R1+0xf90], R16 ;  /* 0x000f901001007387 */ /* 0x000fe80000100800 */
[----:B------:R-:W2:Y:S01]  /*25a70*/  LDL.LU R23, [R1+0x4c] ;  /* 0x00004c0001177983 */ /* 0x000ea20000300800 */
[----:B---3--:R-:W-:-:S05]  /*25a80*/  LEA R12, P1, R40, R5, 0x1 ;  /* 0x00000005280c7211 */ /* 0x008fca00078208ff */
[----:B------:R4:W-:Y:S04]  /*25a90*/  STL [R1+0xfcc], R12 ;  /* 0x000fcc0c01007387 */ /* 0x0009e80000100800 */
[----:B------:R-:W3:Y:S04]  /*25aa0*/  LDL.LU R21, [R1+0x48] ;  /* 0x0000480001157983 */ /* 0x000ee80000300800 */
[----:B------:R0:W-:Y:S04]  /*25ab0*/  STL [R1+0xf98], R9 ;  /* 0x000f980901007387 */ /* 0x0001e80000100800 */
[----:B------:R-:W3:Y:S01]  /*25ac0*/  LDL.LU R19, [R1+0x44] ;  /* 0x0000440001137983 */ /* 0x000ee20000300800 */
[----:B----4-:R-:W-:-:S02]  /*25ad0*/  LEA R12, P0, R39, R5, 0x1 ;  /* 0x00000005270c7211 */ /* 0x010fc400078008ff */
[----:B0-----:R-:W-:-:S03]  /*25ae0*/  LEA.HI.X.SX32 R9, R181, R4, 0x1, P6 ;  /* 0x00000004b5097211 */ /* 0x001fc600030f0eff */
[----:B------:R-:W-:Y:S04]  /*25af0*/  STL [R1+0xfd4], R12 ;  /* 0x000fd40c01007387 */ /* 0x000fe80000100800 */
[----:B------:R-:W4:Y:S04]  /*25b00*/  LDL.LU R18, [R1+0x3c] ;  /* 0x00003c0001127983 */ /* 0x000f280000300800 */
[----:B------:R0:W-:Y:S04]  /*25b10*/  STL [R1+0xfa0], R9 ;  /* 0x000fa00901007387 */ /* 0x0001e80000100800 */
[----:B------:R-:W4:Y:S01]  /*25b20*/  LDL.LU R181, [R1+0x38] ;  /* 0x0000380001b57983 */ /* 0x000f220000300800 */
[----:B0-----:R-:W-:-:S02]  /*25b30*/  LEA.HI.X.SX32 R9, R7, R4, 0x1, P5 ;  /* 0x0000000407097211 */ /* 0x001fc400028f0eff */
[----:B------:R-:W-:-:S05]  /*25b40*/  LEA R12, P6, R37, R5, 0x1 ;  /* 0x00000005250c7211 */ /* 0x000fca00078c08ff */
[----:B------:R0:W-:Y:S04]  /*25b50*/  STL [R1+0xfdc], R12 ;  /* 0x000fdc0c01007387 */ /* 0x0001e80000100800 */
[----:B------:R-:W4:Y:S04]  /*25b60*/  LDL.LU R7, [R1+0x34] ;  /* 0x0000340001077983 */ /* 0x000f280000300800 */
[----:B------:R1:W-:Y:S01]  /*25b70*/  STL [R1+0xfa8], R9 ;  /* 0x000fa80901007387 */ /* 0x0003e20000100800 */
[----:B0-----:R-:W-:-:S03]  /*25b80*/  LEA.HI.X.SX32 R12, R11, R4, 0x1, P4 ;  /* 0x000000040b0c7211 */ /* 0x001fc600020f0eff */
[----:B-1----:R-:W4:Y:S01]  /*25b90*/  LDL.LU R9, [R1+0x30] ;  /* 0x0000300001097983 */ /* 0x002f220000300800 */
[----:B------:R-:W-:-:S05]  /*25ba0*/  LEA R16, P5, R35, R5, 0x1 ;  /* 0x0000000523107211 */ /* 0x000fca00078a08ff */
[----:B------:R0:W-:Y:S04]  /*25bb0*/  STL [R1+0xfe4], R16 ;  /* 0x000fe41001007387 */ /* 0x0001e80000100800 */
[----:B------:R-:W4:Y:S04]  /*25bc0*/  LDL.LU R11, [R1+0x18] ;  /* 0x00001800010b7983 */ /* 0x000f280000300800 */
[----:B------:R1:W-:Y:S01]  /*25bd0*/  STL [R1+0xfb0], R12 ;  /* 0x000fb00c01007387 */ /* 0x0003e20000100800 */
[----:B0-----:R-:W-:-:S03]  /*25be0*/  LEA.HI.X.SX32 R16, R14, R4, 0x1, P3 ;  /* 0x000000040e107211 */ /* 0x001fc600018f0eff */
[----:B-1----:R-:W4:Y:S01]  /*25bf0*/  LDL.LU R12, [R1+0x14] ;  /* 0x00001400010c7983 */ /* 0x002f220000300800 */
[----:B------:R-:W-:-:S05]  /*25c00*/  LEA R168, P4, R33, R5, 0x1 ;  /* 0x0000000521a87211 */ /* 0x000fca00078808ff */
[----:B------:R-:W-:Y:S04]  /*25c10*/  STL [R1+0xfec], R168 ;  /* 0x000feca801007387 */ /* 0x000fe80000100800 */
[----:B------:R-:W4:Y:S04]  /*25c20*/  LDL.LU R14, [R1+0xc] ;  /* 0x00000c00010e7983 */ /* 0x000f280000300800 */
[----:B------:R0:W-:Y:S04]  /*25c30*/  STL [R1+0xfb8], R16 ;  /* 0x000fb81001007387 */ /* 0x0001e80000100800 */
[----:B0-----:R-:W4:Y:S01]  /*25c40*/  LDL.LU R16, [R1+0x4] ;  /* 0x0000040001107983 */ /* 0x001f220000300800 */
[----:B------:R-:W-:-:S05]  /*25c50*/  LEA R168, P3, R32, R5, 0x1 ;  /* 0x0000000520a87211 */ /* 0x000fca00078608ff */
[----:B------:R0:W-:Y:S04]  /*25c60*/  STL [R1+0xff4], R168 ;  /* 0x000ff4a801007387 */ /* 0x0001e80000100800 */
[----:B0-----:R-:W4:Y:S01]  /*25c70*/  LDL.LU R168, [R1] ;  /* 0x0000000001a87983 */ /* 0x001f220000300800 */
[-C--:B------:R-:W-:Y:S02]  /*25c80*/  LEA.HI.X.SX32 R42, R42, R4.reuse, 0x1, P2 ;  /* 0x000000042a2a7211 */ /* 0x080fe400010f0eff */
[----:B------:R-:W-:-:S03]  /*25c90*/  LEA.HI.X.SX32 R40, R40, R4, 0x1, P1 ;  /* 0x0000000428287211 */ /* 0x000fc600008f0eff */
[----:B------:R0:W-:Y:S01]  /*25ca0*/  STL [R1+0xfc0], R42 ;  /* 0x000fc02a01007387 */ /* 0x0001e20000100800 */
[-C--:B------:R-:W-:Y:S02]  /*25cb0*/  LEA.HI.X.SX32 R39, R39, R4.reuse, 0x1, P0 ;  /* 0x0000000427277211 */ /* 0x080fe400000f0eff */
[----:B------:R-:W-:Y:S02]  /*25cc0*/  LEA.HI.X.SX32 R37, R37, R4, 0x1, P6 ;  /* 0x0000000425257211 */ /* 0x000fe400030f0eff */
[----:B0-----:R-:W-:-:S05]  /*25cd0*/  LEA R42, P2, R30, R5, 0x1 ;  /* 0x000000051e2a7211 */ /* 0x001fca00078408ff */
[----:B------:R0:W-:Y:S04]  /*25ce0*/  STL [R1+0xffc], R42 ;  /* 0x000ffc2a01007387 */ /* 0x0001e80000100800 */
[----:B0-----:R-:W4:Y:S04]  /*25cf0*/  LDL.LU R42, [R1+0x19b4] ;  /* 0x0019b400012a7983 */ /* 0x001f280000300800 */
[----:B------:R0:W-:Y:S02]  /*25d00*/  STL [R1+0xfc8], R40 ;  /* 0x000fc82801007387 */ /* 0x0001e40000100800 */
[----:B0-----:R-:W-:-:S05]  /*25d10*/  LEA R40, P1, R28, R5, 0x1 ;  /* 0x000000051c287211 */ /* 0x001fca00078208ff */
[----:B------:R0:W-:Y:S04]  /*25d20*/  STL [R1+0x1004], R40 ;  /* 0x0010042801007387 */ /* 0x0001e80000100800 */
[----:B0-----:R-:W4:Y:S04]  /*25d30*/  LDL.LU R40, [R1+0x19b0] ;  /* 0x0019b00001287983 */ /* 0x001f280000300800 */
[----:B------:R0:W-:Y:S02]  /*25d40*/  STL [R1+0xfd0], R39 ;  /* 0x000fd02701007387 */ /* 0x0001e40000100800 */
[----:B0-----:R-:W-:-:S05]  /*25d50*/  LEA R39, P0, R26, R5, 0x1 ;  /* 0x000000051a277211 */ /* 0x001fca00078008ff */
[----:B------:R0:W-:Y:S01]  /*25d60*/  STL [R1+0x100c], R39 ;  /* 0x00100c2701007387 */ /* 0x0001e20000100800 */
[----:B------:R-:W-:-:S03]  /*25d70*/  LEA.HI.X.SX32 R35, R35, R4, 0x1, P5 ;  /* 0x0000000423237211 */ /* 0x000fc600028f0eff */
[----:B0-----:R-:W4:Y:S04]  /*25d80*/  LDL.LU R39, [R1+0x19ac] ;  /* 0x0019ac0001277983 */ /* 0x001f280000300800 */
[----:B------:R2:W-:Y:S02]  /*25d90*/  STL [R1+0xfd8], R37 ;  /* 0x000fd82501007387 */ /* 0x0005e40000100800 */
[----:B--2---:R-:W-:-:S05]  /*25da0*/  LEA R37, P6, R25, R5, 0x1 ;  /* 0x0000000519257211 */ /* 0x004fca00078c08ff */
[----:B------:R0:W-:Y:S01]  /*25db0*/  STL [R1+0x1014], R37 ;  /* 0x0010142501007387 */ /* 0x0001e20000100800 */
[----:B------:R-:W-:-:S03]  /*25dc0*/  LEA.HI.X.SX32 R33, R33, R4, 0x1, P4 ;  /* 0x0000000421217211 */ /* 0x000fc600020f0eff */
[----:B0-----:R-:W2:Y:S04]  /*25dd0*/  LDL.LU R37, [R1+0x19a8] ;  /* 0x0019a80001257983 */ /* 0x001ea80000300800 */
[----:B------:R0:W-:Y:S02]  /*25de0*/  STL [R1+0xfe0], R35 ;  /* 0x000fe02301007387 */ /* 0x0001e40000100800 */
[----:B0-----:R-:W-:-:S05]  /*25df0*/  LEA R35, P5, R23, R5, 0x1 ;  /* 0x0000000517237211 */ /* 0x001fca00078a08ff */
[----:B------:R0:W-:Y:S01]  /*25e00*/  STL [R1+0x101c], R35 ;  /* 0x00101c2301007387 */ /* 0x0001e20000100800 */
[----:B------:R-:W-:-:S03]  /*25e10*/  LEA.HI.X.SX32 R32, R32, R4, 0x1, P3 ;  /* 0x0000000420207211 */ /* 0x000fc600018f0eff */
[----:B0-----:R-:W2:Y:S04]  /*25e20*/  LDL.LU R35, [R1+0x19a4] ;  /* 0x0019a40001237983 */ /* 0x001ea80000300800 */
[----:B------:R3:W-:Y:S02]  /*25e30*/  STL [R1+0xfe8], R33 ;  /* 0x000fe82101007387 */ /* 0x0007e40000100800 */
[----:B---3--:R-:W-:-:S05]  /*25e40*/  LEA R33, P4, R21, R5, 0x1 ;  /* 0x0000000515217211 */ /* 0x008fca00078808ff */
[----:B------:R0:W-:Y:S01]  /*25e50*/  STL [R1+0x1024], R33 ;  /* 0x0010242101007387 */ /* 0x0001e20000100800 */
[----:B------:R-:W-:-:S03]  /*25e60*/  LEA.HI.X.SX32 R30, R30, R4, 0x1, P2 ;  /* 0x000000041e1e7211 */ /* 0x000fc600010f0eff */
[----:B0-----:R-:W3:Y:S04]  /*25e70*/  LDL.LU R33, [R1+0x19a0] ;  /* 0x0019a00001217983 */ /* 0x001ee80000300800 */
[----:B------:R0:W-:Y:S02]  /*25e80*/  STL [R1+0xff0], R32 ;  /* 0x000ff02001007387 */ /* 0x0001e40000100800 */
[----:B0-----:R-:W-:-:S05]  /*25e90*/  LEA R32, P3, R19, R5, 0x1 ;  /* 0x0000000513207211 */ /* 0x001fca00078608ff */
[----:B------:R0:W-:Y:S01]  /*25ea0*/  STL [R1+0x102c], R32 ;  /* 0x00102c2001007387 */ /* 0x0001e20000100800 */
[----:B------:R-:W-:-:S03]  /*25eb0*/  LEA.HI.X.SX32 R28, R28, R4, 0x1, P1 ;  /* 0x000000041c1c7211 */ /* 0x000fc600008f0eff */
[----:B0-----:R-:W2:Y:S04]  /*25ec0*/  LDL.LU R32, [R1+0x199c] ;  /* 0x00199c0001207983 */ /* 0x001ea80000300800 */
[----:B------:R4:W-:Y:S02]  /*25ed0*/  STL [R1+0xff8], R30 ;  /* 0x000ff81e01007387 */ /* 0x0009e40000100800 */
[----:B----4-:R-:W-:-:S05]  /*25ee0*/  LEA R30, P2, R18, R5, 0x1 ;  /* 0x00000005121e7211 */ /* 0x010fca00078408ff */
[----:B------:R0:W-:Y:S01]  /*25ef0*/  STL [R1+0x1034], R30 ;  /* 0x0010341e01007387 */ /* 0x0001e20000100800 */
[----:B------:R-:W-:-:S03]  /*25f00*/  LEA.HI.X.SX32 R26, R26, R4, 0x1, P0 ;  /* 0x000000041a1a7211 */ /* 0x000fc600000f0eff */
[----:B0-----:R-:W4:Y:S04]  /*25f10*/  LDL.LU R30, [R1+0x1998] ;  /* 0x00199800011e7983 */ /* 0x001f280000300800 */
[----:B------:R0:W-:Y:S02]  /*25f20*/  STL [R1+0x1000], R28 ;  /* 0x0010001c01007387 */ /* 0x0001e40000100800 */
[----:B0-----:R-:W-:-:S05]  /*25f30*/  LEA R28, P1, R181, R5, 0x1 ;  /* 0x00000005b51c7211 */ /* 0x001fca00078208ff */
        /* <DEDUP_REMOVED lines=9> */
[----:B0-----:R-:W-:-:S05]  /*25fd0*/  LEA R25, P6, R9, R5, 0x1 ;  /* 0x0000000509197211 */ /* 0x001fca00078c08ff */
        /* <DEDUP_REMOVED lines=20> */
[----:B------:R0:W-:Y:S04]  /*26120*/  STL [R1+0x106c], R18 ;  /* 0x00106c1201007387 */ /* 0x0001e80000100800 */
[----:B0-----:R-:W3:Y:S04]  /*26130*/  LDL.LU R18, [R1+0x197c] ;  /* 0x00197c0001127983 */ /* 0x001ee80000300800 */
[----:B------:R0:W-:Y:S02]  /*26140*/  STL [R1+0x1038], R181 ;  /* 0x001038b501007387 */ /* 0x0001e40000100800 */
[----:B0-----:R-:W-:-:S05]  /*26150*/  LEA R181, P1, R168, R5, 0x1 ;  /* 0x00000005a8b57211 */ /* 0x001fca00078208ff */
[----:B------:R0:W-:Y:S04]  /*26160*/  STL [R1+0x1074], R181 ;  /* 0x001074b501007387 */ /* 0x0001e80000100800 */
[----:B0-----:R-:W2:Y:S01]  /*26170*/  LDL.LU R181, [R1+0x1978] ;  /* 0x0019780001b57983 */ /* 0x001ea20000300800 */
[----:B------:R-:W-:-:S05]  /*26180*/  LEA.HI.X.SX32 R7, R7, R4, 0x1, P0 ;  /* 0x0000000407077211 */ /* 0x000fca00000f0eff */
[----:B------:R2:W-:Y:S02]  /*26190*/  STL [R1+0x1040], R7 ;  /* 0x0010400701007387 */ /* 0x0005e40000100800 */
[----:B--2---:R-:W-:-:S05]  /*261a0*/  LEA R7, P0, R181, R5, 0x1 ;  /* 0x00000005b5077211 */ /* 0x004fca00078008ff */
        /* <DEDUP_REMOVED lines=28> */
[----:B------:R2:W-:Y:S01]  /*26370*/  STL [R1+0x1070], R168 ;  /* 0x001070a801007387 */ /* 0x0005e20000100800 */
[-C--:B------:R-:W-:Y:S02]  /*26380*/  LEA.HI.X.SX32 R181, R181, R4.reuse, 0x1, P0 ;  /* 0x00000004b5b57211 */ /* 0x080fe400000f0eff */
[----:B------:R-:W-:Y:S01]  /*26390*/  LEA.HI.X.SX32 R11, R11, R4, 0x1, P4 ;  /* 0x000000040b0b7211 */ /* 0x000fe200020f0eff */
        /* <DEDUP_REMOVED lines=37> */
[----:B------:R-:W-:Y:S01]  /*265f0*/  IMAD R110, R110, UR8, RZ ;  /* 0x000000086e6e7c24 */ /* 0x000fe2000f8e02ff */
[----:B--2---:R-:W-:-:S05]  /*26600*/  LEA R168, P1, R16, R5, 0x1 ;  /* 0x0000000510a87211 */ /* 0x004fca00078208ff */
[----:B------:R3:W-:Y:S04]  /*26610*/  STL [R1+0x10ac], R168 ;  /* 0x0010aca801007387 */ /* 0x0007e80000100800 */
[----:B------:R0:W-:Y:S01]  /*26620*/  STL [R1+0x1078], R181 ;  /* 0x001078b501007387 */ /* 0x0001e20000100800 */
[----:B---3--:R-:W-:Y:S02]  /*26630*/  LEA R168, P0, R18, R5, 0x1 ;  /* 0x0000000512a87211 */ /* 0x008fe400078008ff */
[----:B0-----:R-:W-:-:S03]  /*26640*/  LEA.HI.X.SX32 R181, R7, R4, 0x1, P6 ;  /* 0x0000000407b57211 */ /* 0x001fc600030f0eff */
[----:B------:R4:W-:Y:S01]  /*26650*/  STL [R1+0x10b4], R168 ;  /* 0x0010b4a801007387 */ /* 0x0009e20000100800 */
[----:B------:R-:W-:Y:S02]  /*26660*/  LEA.HI.X.SX32 R7, R9, R4, 0x1, P5 ;  /* 0x0000000409077211 */ /* 0x000fe400028f0eff */
[-C--:B------:R-:W-:Y:S01]  /*26670*/  LEA R9, P5, R21, R5.reuse, 0x1 ;  /* 0x0000000515097211 */ /* 0x080fe200078a08ff */
[----:B------:R-:W-:Y:S01]  /*26680*/  STL [R1+0x1080], R181 ;  /* 0x001080b501007387 */ /* 0x000fe20000100800 */
[----:B----4-:R-:W-:-:S05]  /*26690*/  LEA R168, P6, R19, R5, 0x1 ;  /* 0x0000000513a87211 */ /* 0x010fca00078c08ff */
[----:B------:R-:W-:Y:S04]  /*266a0*/  STL [R1+0x10bc], R168 ;  /* 0x0010bca801007387 */ /* 0x000fe80000100800 */
[----:B------:R0:W-:Y:S04]  /*266b0*/  STL [R1+0x1088], R7 ;  /* 0x0010880701007387 */ /* 0x0001e80000100800 */
[----:B------:R1:W-:Y:S01]  /*266c0*/  STL [R1+0x10c4], R9 ;  /* 0x0010c40901007387 */ /* 0x0003e20000100800 */
[----:B0-----:R-:W-:-:S03]  /*266d0*/  LEA R7, P4, R23, R5, 0x1 ;  /* 0x0000000517077211 */ /* 0x001fc600078808ff */
[----:B------:R0:W-:Y:S01]  /*266e0*/  STL [R1+0x1090], R11 ;  /* 0x0010900b01007387 */ /* 0x0001e20000100800 */
[----:B-1----:R-:W-:-:S03]  /*266f0*/  LEA.HI.X.SX32 R9, R12, R4, 0x1, P3 ;  /* 0x000000040c097211 */ /* 0x002fc600018f0eff */
[----:B------:R1:W-:Y:S01]  /*26700*/  STL [R1+0x10cc], R7 ;  /* 0x0010cc0701007387 */ /* 0x0003e20000100800 */
[----:B0-----:R-:W-:-:S03]  /*26710*/  LEA R11, P3, R25, R5, 0x1 ;  /* 0x00000005190b7211 */ /* 0x001fc600078608ff */
[----:B------:R0:W-:Y:S01]  /*26720*/  STL [R1+0x1098], R9 ;  /* 0x0010980901007387 */ /* 0x0001e20000100800 */
[----:B-1----:R-:W-:-:S03]  /*26730*/  LEA.HI.X.SX32 R7, R14, R4, 0x1, P2 ;  /* 0x000000040e077211 */ /* 0x002fc600010f0eff */
[----:B------:R1:W-:Y:S04]  /*26740*/  STL [R1+0x10d4], R11 ;  /* 0x0010d40b01007387 */ /* 0x0003e80000100800 */
[----:B------:R2:W-:Y:S01]  /*26750*/  STL [R1+0x10a0], R7 ;  /* 0x0010a00701007387 */ /* 0x0005e20000100800 */
[----:B0-----:R-:W-:Y:S02]  /*26760*/  LEA R9, P2, R26, R5, 0x1 ;  /* 0x000000051a097211 */ /* 0x001fe400078408ff */
[----:B-1----:R-:W-:-:S03]  /*26770*/  LEA.HI.X.SX32 R11, R16, R4, 0x1, P1 ;  /* 0x00000004100b7211 */ /* 0x002fc600008f0eff */
[----:B------:R0:W-:Y:S01]  /*26780*/  STL [R1+0x10dc], R9 ;  /* 0x0010dc0901007387 */ /* 0x0001e20000100800 */
[----:B--2---:R-:W-:-:S03]  /*26790*/  LEA R7, P1, R28, R5, 0x1 ;  /* 0x000000051c077211 */ /* 0x004fc600078208ff */
[----:B------:R1:W-:Y:S04]  /*267a0*/  STL [R1+0x10a8], R11 ;  /* 0x0010a80b01007387 */ /* 0x0003e80000100800 */
[----:B------:R2:W-:Y:S01]  /*267b0*/  STL [R1+0x10e4], R7 ;  /* 0x0010e40701007387 */ /* 0x0005e20000100800 */
[----:B0-----:R-:W-:Y:S02]  /*267c0*/  LEA.HI.X.SX32 R9, R18, R4, 0x1, P0 ;  /* 0x0000000412097211 */ /* 0x001fe400000f0eff */
[----:B-1----:R-:W-:-:S03]  /*267d0*/  LEA R11, P0, R30, R5, 0x1 ;  /* 0x000000051e0b7211 */ /* 0x002fc600078008ff */
[----:B------:R0:W-:Y:S01]  /*267e0*/  STL [R1+0x10b0], R9 ;  /* 0x0010b00901007387 */ /* 0x0001e20000100800 */
[----:B--2---:R-:W-:-:S03]  /*267f0*/  LEA.HI.X.SX32 R7, R19, R4, 0x1, P6 ;  /* 0x0000000413077211 */ /* 0x004fc600030f0eff */
        /* <DEDUP_REMOVED lines=174> */
[----:B------:R1:W-:Y:S01]  /*272e0*/  STL [R1+0x1210], R11 ;  /* 0x0012100b01007387 */ /* 0x0003e20000100800 */
[----:B------:R-:W-:-:S03]  /*272f0*/  IMAD R112, R112, UR8, RZ ;  /* 0x0000000870707c24 */ /* 0x000fc6000f8e02ff */
[----:B------:R2:W-:Y:S01]  /*27300*/  STL [R1+0x124c], R7 ;  /* 0x00124c0701007387 */ /* 0x0005e20000100800 */
[----:B0-----:R-:W-:Y:S02]  /*27310*/  LEA.HI.X.SX32 R9, R96, R4, 0x1, P4 ;  /* 0x0000000460097211 */ /* 0x001fe400020f0eff */
[----:B-1----:R-:W-:-:S03]  /*27320*/  LEA R11, P4, R109, R5, 0x1 ;  /* 0x000000056d0b7211 */ /* 0x002fc600078808ff */
[----:B------:R0:W-:Y:S01]  /*27330*/  STL [R1+0x1218], R9 ;  /* 0x0012180901007387 */ /* 0x0001e20000100800 */
[----:B--2---:R-:W-:-:S03]  /*27340*/  LEA.HI.X.SX32 R7, R98, R4, 0x1, P3 ;  /* 0x0000000462077211 */ /* 0x004fc600018f0eff */
[----:B------:R1:W-:Y:S01]  /*27350*/  STL [R1+0x1254], R11 ;  /* 0x0012540b01007387 */ /* 0x0003e20000100800 */
[----:B------:R-:W-:-:S03]  /*27360*/  IMAD R114, R114, UR8, RZ ;  /* 0x0000000872727c24 */ /* 0x000fc6000f8e02ff */
        /* <DEDUP_REMOVED lines=8> */
[----:B0-----:R-:W-:Y:S01]  /*273f0*/  LEA.HI.X.SX32 R9, R102, R4, 0x1, P1 ;  /* 0x0000000466097211 */ /* 0x001fe200008f0eff */
[----:B------:R-:W-:Y:S01]  /*27400*/  IMAD R117, R117, UR8, RZ ;  /* 0x0000000875757c24 */ /* 0x000fe2000f8e02ff */
        /* <DEDUP_REMOVED lines=400> */
[----:B------:R-:W-:Y:S01]  /*28d10*/  STL [R1+0x14b0], R11 ;  /* 0x0014b00b01007387 */ /* 0x000fe20000100800 */
[----:B------:R-:W-:-:S03]  /*28d20*/  IMAD R34, R34, UR8, RZ ;  /* 0x0000000822227c24 */ /* 0x000fc6000f8e02ff */
[----:B------:R1:W-:Y:S01]  /*28d30*/  STL [R1+0x14ec], R7 ;  /* 0x0014ec0701007387 */ /* 0x0003e20000100800 */
[-C--:B0-----:R-:W-:Y:S02]  /*28d40*/  LEA.HI.X.SX32 R9, R6, R4.reuse, 0x1, P4 ;  /* 0x0000000406097211 */ /* 0x081fe400020f0eff */
[----:B------:R-:W-:Y:S01]  /*28d50*/  LEA R6, P4, R31, R5, 0x1 ;  /* 0x000000051f067211 */ /* 0x000fe200078808ff */
[----:B------:R-:W-:Y:S02]  /*28d60*/  IMAD R38, R38, UR8, RZ ;  /* 0x0000000826267c24 */ /* 0x000fe4000f8e02ff */
[----:B------:R0:W-:Y:S01]  /*28d70*/  STL [R1+0x14b8], R9 ;  /* 0x0014b80901007387 */ /* 0x0001e20000100800 */
[----:B-1----:R-:W-:-:S03]  /*28d80*/  LEA.HI.X.SX32 R7, R10, R4, 0x1, P3 ;  /* 0x000000040a077211 */ /* 0x002fc600018f0eff */
        /* <DEDUP_REMOVED lines=335> */
[----:B------:R-:W-:Y:S01]  /*2a280*/  STL [R1+0x1704], R9 ;  /* 0x0017040901007387 */ /* 0x000fe20000100800 */
[----:B--2---:R-:W-:Y:S01]  /*2a290*/  LEA R7, P6, R57, R5, 0x1 ;  /* 0x0000000539077211 */ /* 0x004fe200078c08ff */
[----:B------:R-:W-:Y:S01]  /*2a2a0*/  IMAD R71, R71, UR8, RZ ;  /* 0x0000000847477c24 */ /* 0x000fe2000f8e02ff */
[----:B------:R-:W-:Y:S01]  /*2a2b0*/  LEA.HI.X.SX32 R8, R15, R4, 0x1, P5 ;  /* 0x000000040f087211 */ /* 0x000fe200028f0eff */
[----:B------:R0:W-:Y:S01]  /*2a2c0*/  STL [R1+0x16d8], R6 ;  /* 0x0016d80601007387 */ /* 0x0001e20000100800 */
[----:B------:R-:W-:-:S03]  /*2a2d0*/  IMAD R78, R78, UR8, RZ ;  /* 0x000000084e4e7c24 */ /* 0x000fc6000f8e02ff */
[----:B------:R1:W-:Y:S01]  /*2a2e0*/  STL [R1+0x170c], R7 ;  /* 0x00170c0701007387 */ /* 0x0003e20000100800 */
[----:B0-----:R-:W-:-:S03]  /*2a2f0*/  LEA R6, P5, R64, R5, 0x1 ;  /* 0x0000000540067211 */ /* 0x001fc600078a08ff */
[----:B------:R0:W-:Y:S01]  /*2a300*/  STL [R1+0x16e0], R8 ;  /* 0x0016e00801007387 */ /* 0x0001e20000100800 */
[----:B-1----:R-:W-:-:S03]  /*2a310*/  LEA.HI.X.SX32 R7, R3, R4, 0x1, P4 ;  /* 0x0000000403077211 */ /* 0x002fc600020f0eff */
[----:B------:R-:W2:Y:S01]  /*2a320*/  LDL.LU R3, [R1+0x195c] ;  /* 0x00195c0001037983 */ /* 0x000ea20000300800 */
[----:B------:R-:W-:-:S03]  /*2a330*/  IMAD R85, R85, UR8, RZ ;  /* 0x0000000855557c24 */ /* 0x000fc6000f8e02ff */
[----:B------:R1:W-:Y:S01]  /*2a340*/  STL [R1+0x1714], R6 ;  /* 0x0017140601007387 */ /* 0x0003e20000100800 */
[----:B0-----:R-:W-:-:S03]  /*2a350*/  LEA R8, P4, R71, R5, 0x1 ;  /* 0x0000000547087211 */ /* 0x001fc600078808ff */
[----:B------:R0:W-:Y:S01]  /*2a360*/  STL [R1+0x16e8], R7 ;  /* 0x0016e80701007387 */ /* 0x0001e20000100800 */
[----:B------:R-:W-:Y:S01]  /*2a370*/  IMAD R92, R92, UR8, RZ ;  /* 0x000000085c5c7c24 */ /* 0x000fe2000f8e02ff */
[----:B-1----:R-:W-:Y:S02]  /*2a380*/  LEA.HI.X.SX32 R6, R29, R4, 0x1, P3 ;  /* 0x000000041d067211 */ /* 0x002fe400018f0eff */
[----:B------:R1:W-:Y:S01]  /*2a390*/  STL [R1+0x171c], R8 ;  /* 0x00171c0801007387 */ /* 0x0003e20000100800 */
[----:B0-----:R-:W-:-:S03]  /*2a3a0*/  LEA R7, P3, R78, R5, 0x1 ;  /* 0x000000054e077211 */ /* 0x001fc600078608ff */
[----:B------:R0:W-:Y:S01]  /*2a3b0*/  STL [R1+0x16f0], R6 ;  /* 0x0016f00601007387 */ /* 0x0001e20000100800 */
[----:B------:R-:W-:-:S03]  /*2a3c0*/  IMAD R99, R99, UR8, RZ ;  /* 0x0000000863637c24 */ /* 0x000fc6000f8e02ff */
[----:B------:R3:W-:Y:S01]  /*2a3d0*/  STL [R1+0x1724], R7 ;  /* 0x0017240701007387 */ /* 0x0007e20000100800 */
[----:B-1----:R-:W-:Y:S02]  /*2a3e0*/  LEA.HI.X.SX32 R8, R36, R4, 0x1, P2 ;  /* 0x0000000424087211 */ /* 0x002fe400010f0eff */
[----:B0-----:R-:W-:-:S03]  /*2a3f0*/  LEA R6, P2, R85, R5, 0x1 ;  /* 0x0000000555067211 */ /* 0x001fc600078408ff */
[----:B------:R0:W-:Y:S01]  /*2a400*/  STL [R1+0x16f8], R8 ;  /* 0x0016f80801007387 */ /* 0x0001e20000100800 */
[----:B---3--:R-:W-:-:S03]  /*2a410*/  LEA.HI.X.SX32 R7, R43, R4, 0x1, P1 ;  /* 0x000000042b077211 */ /* 0x008fc600008f0eff */
[----:B------:R1:W-:Y:S01]  /*2a420*/  STL [R1+0x172c], R6 ;  /* 0x00172c0601007387 */ /* 0x0003e20000100800 */
[----:B------:R-:W-:-:S03]  /*2a430*/  IMAD R106, R106, UR8, RZ ;  /* 0x000000086a6a7c24 */ /* 0x000fc6000f8e02ff */
[----:B------:R3:W-:Y:S01]  /*2a440*/  STL [R1+0x1800], R7 ;  /* 0x0018000701007387 */ /* 0x0007e20000100800 */
[----:B0-----:R-:W-:Y:S02]  /*2a450*/  LEA R8, P1, R92, R5, 0x1 ;  /* 0x000000055c087211 */ /* 0x001fe400078208ff */
[----:B-1----:R-:W-:-:S03]  /*2a460*/  LEA.HI.X.SX32 R6, R50, R4, 0x1, P0 ;  /* 0x0000000432067211 */ /* 0x002fc600000f0eff */
[----:B------:R0:W-:Y:S01]  /*2a470*/  STL [R1+0x1734], R8 ;  /* 0x0017340801007387 */ /* 0x0001e20000100800 */
[-C--:B---3--:R-:W-:Y:S01]  /*2a480*/  LEA R7, P0, R99, R5.reuse, 0x1 ;  /* 0x0000000563077211 */ /* 0x088fe200078008ff */
[----:B------:R-:W-:Y:S02]  /*2a490*/  IMAD R113, R113, UR8, RZ ;  /* 0x0000000871717c24 */ /* 0x000fe4000f8e02ff */
[----:B------:R1:W-:Y:S01]  /*2a4a0*/  STL [R1+0x1700], R6 ;  /* 0x0017000601007387 */ /* 0x0003e20000100800 */
[----:B------:R-:W-:Y:S01]  /*2a4b0*/  IMAD R120, R120, UR8, RZ ;  /* 0x0000000878787c24 */ /* 0x000fe2000f8e02ff */
[----:B0-----:R-:W-:Y:S02]  /*2a4c0*/  LEA.HI.X.SX32 R8, R57, R4, 0x1, P6 ;  /* 0x0000000439087211 */ /* 0x001fe400030f0eff */
[----:B------:R0:W-:Y:S01]  /*2a4d0*/  STL [R1+0x173c], R7 ;  /* 0x00173c0701007387 */ /* 0x0001e20000100800 */
[----:B-1----:R-:W-:-:S03]  /*2a4e0*/  LEA R6, P6, R106, R5, 0x1 ;  /* 0x000000056a067211 */ /* 0x002fc600078c08ff */
[----:B------:R1:W-:Y:S01]  /*2a4f0*/  STL [R1+0x1708], R8 ;  /* 0x0017080801007387 */ /* 0x0003e20000100800 */
[----:B0-----:R-:W-:-:S03]  /*2a500*/  LEA.HI.X.SX32 R7, R64, R4, 0x1, P5 ;  /* 0x0000000440077211 */ /* 0x001fc600028f0eff */
[----:B------:R0:W-:Y:S01]  /*2a510*/  STL [R1+0x1744], R6 ;  /* 0x0017440601007387 */ /* 0x0001e20000100800 */
[----:B------:R-:W-:Y:S01]  /*2a520*/  IMAD R127, R127, UR8, RZ ;  /* 0x000000087f7f7c24 */ /* 0x000fe2000f8e02ff */
[----:B-1----:R-:W-:Y:S02]  /*2a530*/  LEA R8, P5, R113, R5, 0x1 ;  /* 0x0000000571087211 */ /* 0x002fe400078a08ff */
[----:B------:R1:W-:Y:S01]  /*2a540*/  STL [R1+0x1710], R7 ;  /* 0x0017100701007387 */ /* 0x0003e20000100800 */
[----:B0-----:R-:W-:-:S03]  /*2a550*/  LEA.HI.X.SX32 R6, R71, R4, 0x1, P4 ;  /* 0x0000000447067211 */ /* 0x001fc600020f0eff */
[----:B------:R0:W-:Y:S01]  /*2a560*/  STL [R1+0x174c], R8 ;  /* 0x00174c0801007387 */ /* 0x0001e20000100800 */
[----:B-1----:R-:W-:Y:S01]  /*2a570*/  LEA R7, P4, R120, R5, 0x1 ;  /* 0x0000000578077211 */ /* 0x002fe200078808ff */
[----:B------:R-:W-:Y:S02]  /*2a580*/  IMAD R134, R134, UR8, RZ ;  /* 0x0000000886867c24 */ /* 0x000fe4000f8e02ff */
        /* <DEDUP_REMOVED lines=58> */
[----:B-1----:R-:W-:-:S03]  /*2a930*/  LEA R7, P6, R243, R5, 0x1 ;  /* 0x00000005f3077211 */ /* 0x002fc600078c08ff */
[----:B------:R1:W-:Y:S01]  /*2a940*/  STL [R1+0x1778], R6 ;  /* 0x0017780601007387 */ /* 0x0003e20000100800 */
[----:B------:R-:W-:Y:S01]  /*2a950*/  IMAD R252, R252, UR8, RZ ;  /* 0x00000008fcfc7c24 */ /* 0x000fe2000f8e02ff */
[-C--:B0-----:R-:W-:Y:S02]  /*2a960*/  LEA.HI.X.SX32 R8, R162, R4.reuse, 0x1, P5 ;  /* 0x00000004a2087211 */ /* 0x081fe400028f0eff */
[----:B------:R0:W-:Y:S01]  /*2a970*/  STL [R1+0x17b4], R7 ;  /* 0x0017b40701007387 */ /* 0x0001e20000100800 */
[----:B------:R-:W-:Y:S01]  /*2a980*/  IMAD R246, R246, UR8, RZ ;  /* 0x00000008f6f67c24 */ /* 0x000fe2000f8e02ff */
[----:B-1----:R-:W-:Y:S02]  /*2a990*/  LEA R6, P5, R237, R5, 0x1 ;  /* 0x00000005ed067211 */ /* 0x002fe400078a08ff */
[----:B------:R-:W-:Y:S01]  /*2a9a0*/  STL [R1+0x1780], R8 ;  /* 0x0017800801007387 */ /* 0x000fe20000100800 */
[----:B0-----:R-:W-:-:S03]  /*2a9b0*/  LEA.HI.X.SX32 R7, R170, R4, 0x1, P4 ;  /* 0x00000004aa077211 */ /* 0x001fc600020f0eff */
[----:B------:R-:W3:Y:S01]  /*2a9c0*/  LDL.LU R181, [R1+0x430] ;  /* 0x0004300001b57983 */ /* 0x000ee20000300800 */
[----:B------:R-:W-:-:S03]  /*2a9d0*/  IMAD R247, R247, UR8, RZ ;  /* 0x00000008f7f77c24 */ /* 0x000fc6000f8e02ff */
[----:B------:R0:W-:Y:S04]  /*2a9e0*/  STL [R1+0x17bc], R6 ;  /* 0x0017bc0601007387 */ /* 0x0001e80000100800 */
[----:B------:R1:W-:Y:S01]  /*2a9f0*/  STL [R1+0x1788], R7 ;  /* 0x0017880701007387 */ /* 0x0003e20000100800 */
[-C--:B0-----:R-:W-:Y:S02]  /*2aa00*/  LEA R6, P4, R252, R5.reuse, 0x1 ;  /* 0x00000005fc067211 */ /* 0x081fe400078808ff */
[----:B-1----:R-:W-:Y:S02]  /*2aa10*/  LEA.HI.X.SX32 R7, R177, R4, 0x1, P3 ;  /* 0x00000004b1077211 */ /* 0x002fe400018f0eff */
[----:B------:R-:W-:Y:S01]  /*2aa20*/  LEA R8, P3, R246, R5, 0x1 ;  /* 0x00000005f6087211 */ /* 0x000fe200078608ff */
[----:B------:R0:W-:Y:S01]  /*2aa30*/  STL [R1+0x17c4], R6 ;  /* 0x0017c40601007387 */ /* 0x0001e20000100800 */
[----:B------:R-:W-:-:S03]  /*2aa40*/  IMAD R248, R248, UR8, RZ ;  /* 0x00000008f8f87c24 */ /* 0x000fc6000f8e02ff */
[----:B------:R1:W-:Y:S01]  /*2aa50*/  STL [R1+0x1790], R7 ;  /* 0x0017900701007387 */ /* 0x0003e20000100800 */
[----:B------:R-:W-:-:S03]  /*2aa60*/  IMAD R250, R250, UR8, RZ ;  /* 0x00000008fafa7c24 */ /* 0x000fc6000f8e02ff */
[----:B------:R4:W-:Y:S01]  /*2aa70*/  STL [R1+0x17cc], R8 ;  /* 0x0017cc0801007387 */ /* 0x0009e20000100800 */
[----:B0-----:R-:W-:Y:S02]  /*2aa80*/  LEA.HI.X.SX32 R6, R185, R4, 0x1, P2 ;  /* 0x00000004b9067211 */ /* 0x001fe400010f0eff */
[----:B-1----:R-:W-:-:S03]  /*2aa90*/  LEA R7, P2, R247, R5, 0x1 ;  /* 0x00000005f7077211 */ /* 0x002fc600078408ff */
[----:B------:R0:W-:Y:S01]  /*2aaa0*/  STL [R1+0x1798], R6 ;  /* 0x0017980601007387 */ /* 0x0001e20000100800 */
[----:B----4-:R-:W-:-:S03]  /*2aab0*/  LEA.HI.X.SX32 R8, R241, R4, 0x1, P1 ;  /* 0x00000004f1087211 */ /* 0x010fc600008f0eff */
[----:B------:R1:W-:Y:S01]  /*2aac0*/  STL [R1+0x17d4], R7 ;  /* 0x0017d40701007387 */ /* 0x0003e20000100800 */
[----:B------:R-:W-:-:S03]  /*2aad0*/  IMAD R249, R249, UR8, RZ ;  /* 0x00000008f9f97c24 */ /* 0x000fc6000f8e02ff */
[----:B------:R4:W-:Y:S01]  /*2aae0*/  STL [R1+0x17a0], R8 ;  /* 0x0017a00801007387 */ /* 0x0009e20000100800 */
[----:B0-----:R-:W-:Y:S02]  /*2aaf0*/  LEA R6, P1, R248, R5, 0x1 ;  /* 0x00000005f8067211 */ /* 0x001fe400078208ff */
[----:B-1----:R-:W-:-:S03]  /*2ab00*/  LEA.HI.X.SX32 R7, R242, R4, 0x1, P0 ;  /* 0x00000004f2077211 */ /* 0x002fc600000f0eff */
[----:B------:R0:W-:Y:S01]  /*2ab10*/  STL [R1+0x17dc], R6 ;  /* 0x0017dc0601007387 */ /* 0x0001e20000100800 */
[----:B----4-:R-:W-:-:S03]  /*2ab20*/  LEA R8, P0, R250, R5, 0x1 ;  /* 0x00000005fa087211 */ /* 0x010fc600078008ff */
[----:B------:R1:W-:Y:S01]  /*2ab30*/  STL [R1+0x17a8], R7 ;  /* 0x0017a80701007387 */ /* 0x0003e20000100800 */
[----:B------:R-:W-:-:S03]  /*2ab40*/  IMAD R245, R245, UR8, RZ ;  /* 0x00000008f5f57c24 */ /* 0x000fc6000f8e02ff */
[----:B------:R4:W-:Y:S01]  /*2ab50*/  STL [R1+0x17e4], R8 ;  /* 0x0017e40801007387 */ /* 0x0009e20000100800 */
[----:B0-----:R-:W-:Y:S01]  /*2ab60*/  LEA.HI.X.SX32 R6, R243, R4, 0x1, P6 ;  /* 0x00000004f3067211 */ /* 0x001fe200030f0eff */
[----:B------:R-:W-:Y:S01]  /*2ab70*/  IMAD R240, R240, UR8, RZ ;  /* 0x00000008f0f07c24 */ /* 0x000fe2000f8e02ff */
        /* <DEDUP_REMOVED lines=19> */
[----:B------:R-:W-:Y:S01]  /*2acb0*/  STL [R1+0x17d0], R8 ;  /* 0x0017d00801007387 */ /* 0x000fe20000100800 */
[----:B0-----:R-:W-:-:S03]  /*2acc0*/  LEA R6, P2, R238, R5, 0x1 ;  /* 0x00000005ee067211 */ /* 0x001fc600078408ff */
[----:B------:R-:W4:Y:S01]  /*2acd0*/  LDL.LU R39, [R1+0x9e4] ;  /* 0x0009e40001277983 */ /* 0x000f220000300800 */
[----:B-1----:R-:W-:-:S03]  /*2ace0*/  LEA.HI.X.SX32 R7, R248, R4, 0x1, P1 ;  /* 0x00000004f8077211 */ /* 0x002fc600008f0eff */
[----:B------:R0:W-:Y:S04]  /*2acf0*/  STL [R1+0x17f8], R6 ;  /* 0x0017f80601007387 */ /* 0x0001e80000100800 */
[----:B------:R1:W-:Y:S04]  /*2ad00*/  STL [R1+0x17d8], R7 ;  /* 0x0017d80701007387 */ /* 0x0003e80000100800 */
[----:B------:R-:W2:Y:S01]  /*2ad10*/  LDL.LU R11, [R1+0xa04] ;  /* 0x000a0400010b7983 */ /* 0x000ea20000300800 */
[----:B0-----:R-:W-:-:S05]  /*2ad20*/  LEA R6, P1, R244, R5, 0x1 ;  /* 0x00000005f4067211 */ /* 0x001fca00078208ff */
[----:B------:R0:W-:Y:S04]  /*2ad30*/  STL [R1+0x17fc], R6 ;  /* 0x0017fc0601007387 */ /* 0x0001e80000100800 */
[----:B------:R-:W2:Y:S01]  /*2ad40*/  LDL.LU R12, [R1+0xa0c] ;  /* 0x000a0c00010c7983 */ /* 0x000ea20000300800 */
[----:B------:R-:W-:Y:S01]  /*2ad50*/  IMAD R251, R251, UR8, RZ ;  /* 0x00000008fbfb7c24 */ /* 0x000fe2000f8e02ff */
[----:B-1----:R-:W-:-:S04]  /*2ad60*/  LEA.HI.X.SX32 R7, R250, R4, 0x1, P0 ;  /* 0x00000004fa077211 */ /* 0x002fc800000f0eff */
[----:B0-----:R-:W-:Y:S01]  /*2ad70*/  LEA R6, P0, R251, R5, 0x1 ;  /* 0x00000005fb067211 */ /* 0x001fe200078008ff */
[----:B------:R0:W-:Y:S01]  /*2ad80*/  STL [R1+0x17e0], R7 ;  /* 0x0017e00701007387 */ /* 0x0001e20000100800 */
[----:B------:R-:W-:-:S03]  /*2ad90*/  LEA.HI.X.SX32 R5, R249, R4, 0x1, P6 ;  /* 0x00000004f9057211 */ /* 0x000fc600030f0eff */
[----:B------:R-:W2:Y:S04]  /*2ada0*/  LDL.LU R37, [R1+0xa14] ;  /* 0x000a140001257983 */ /* 0x000ea80000300800 */
[----:B------:R-:W-:Y:S04]  /*2adb0*/  STL [R1+0xc00], R6 ;  /* 0x000c000601007387 */ /* 0x000fe80000100800 */
[----:B------:R-:W2:Y:S01]  /*2adc0*/  LDL.LU R35, [R1+0xa1c] ;  /* 0x000a1c0001237983 */ /* 0x000ea20000300800 */
[----:B0-----:R-:W-:-:S03]  /*2add0*/  LEA.HI.X.SX32 R7, R245, R4, 0x1, P5 ;  /* 0x00000004f5077211 */ /* 0x001fc600028f0eff */
[----:B------:R-:W-:Y:S04]  /*2ade0*/  STL [R1+0xbe8], R5 ;  /* 0x000be80501007387 */ /* 0x000fe80000100800 */
[----:B------:R-:W2:Y:S01]  /*2adf0*/  LDL.LU R14, [R1+0x9ec] ;  /* 0x0009ec00010e7983 */ /* 0x000ea20000300800 */
[----:B------:R-:W-:-:S03]  /*2ae00*/  LEA.HI.X.SX32 R8, R240, R4, 0x1, P4 ;  /* 0x00000004f0087211 */ /* 0x000fc600020f0eff */
[----:B------:R-:W2:Y:S04]  /*2ae10*/  LDL.LU R33, [R1+0x9f0] ;  /* 0x0009f00001217983 */ /* 0x000ea80000300800 */
[----:B------:R0:W-:Y:S04]  /*2ae20*/  STL [R1+0xbec], R7 ;  /* 0x000bec0701007387 */ /* 0x0001e80000100800 */
[----:B------:R-:W2:Y:S01]  /*2ae30*/  LDL.LU R32, [R1+0x9f4] ;  /* 0x0009f40001207983 */ /* 0x000ea20000300800 */
[----:B0-----:R-:W-:-:S03]  /*2ae40*/  LEA.HI.X.SX32 R7, R239, R4, 0x1, P3 ;  /* 0x00000004ef077211 */ /* 0x001fc600018f0eff */
[----:B------:R0:W-:Y:S04]  /*2ae50*/  STL [R1+0xbf0], R8 ;  /* 0x000bf00801007387 */ /* 0x0001e80000100800 */
[----:B------:R1:W-:Y:S04]  /*2ae60*/  STL [R1+0xbf4], R7 ;  /* 0x000bf40701007387 */ /* 0x0003e80000100800 */
[----:B------:R-:W2:Y:S01]  /*2ae70*/  LDL.LU R16, [R1+0xa3c] ;  /* 0x000a3c0001107983 */ /* 0x000ea20000300800 */
[-C--:B0-----:R-:W-:Y:S02]  /*2ae80*/  LEA.HI.X.SX32 R8, R238, R4.reuse, 0x1, P2 ;  /* 0x00000004ee087211 */ /* 0x081fe400010f0eff */
[----:B-1----:R-:W-:-:S03]  /*2ae90*/  LEA.HI.X.SX32 R7, R244, R4, 0x1, P1 ;  /* 0x00000004f4077211 */ /* 0x002fc600008f0eff */
[----:B------:R-:W-:Y:S04]  /*2aea0*/  STL [R1+0xbf8], R8 ;  /* 0x000bf80801007387 */ /* 0x000fe80000100800 */
[----:B------:R-:W2:Y:S04]  /*2aeb0*/  LDL.LU R30, [R1+0xa44] ;  /* 0x000a4400011e7983 */ /* 0x000ea80000300800 */
[----:B------:R0:W-:Y:S04]  /*2aec0*/  STL [R1+0xbfc], R7 ;  /* 0x000bfc0701007387 */ /* 0x0001e80000100800 */
[----:B------:R-:W2:Y:S04]  /*2aed0*/  LDL.LU R28, [R1+0xa4c] ;  /* 0x000a4c00011c7983 */ /* 0x000ea80000300800 */
[----:B------:R-:W2:Y:S01]  /*2aee0*/  LDL.LU R18, [R1+0xa54] ;  /* 0x000a540001127983 */ /* 0x000ea20000300800 */
[----:B0-----:R-:W-:-:S05]  /*2aef0*/  LEA.HI.X.SX32 R7, R251, R4, 0x1, P0 ;  /* 0x00000004fb077211 */ /* 0x001fca00000f0eff */
[----:B------:R-:W-:Y:S04]  /*2af00*/  STL [R1+0x9f8], R7 ;  /* 0x0009f80701007387 */ /* 0x000fe80000100800 */
[----:B------:R-:W2:Y:S04]  /*2af10*/  LDL.LU R26, [R1+0xa5c] ;  /* 0x000a5c00011a7983 */ /* 0x000ea80000300800 */
[----:B------:R-:W2:Y:S01]  /*2af20*/  LDL.LU R19, [R1+0xa64] ;  /* 0x000a640001137983 */ /* 0x000ea20000300800 */
[----:B---3--:R-:W-:-:S04]  /*2af30*/  LEA R5, P6, R181, UR6, 0x1 ;  /* 0x00000006b5057c11 */ /* 0x008fc8000f8c08ff */
[----:B------:R-:W-:Y:S02]  /*2af40*/  LEA.HI.X.SX32 R4, R181, UR7, 0x1, P6 ;  /* 0x00000007b5047c11 */ /* 0x000fe4000b0f0eff */
[----:B----4-:R-:W-:-:S05]  /*2af50*/  LEA R10, P3, R39, R5, 0x1 ;  /* 0x00000005270a7211 */ /* 0x010fca00078608ff */
[----:B------:R0:W-:Y:S04]  /*2af60*/  STL [R1+0xa00], R10 ;  /* 0x000a000a01007387 */ /* 0x0001e80000100800 */
[----:B------:R-:W3:Y:S01]  /*2af70*/  LDL.LU R25, [R1+0xa6c] ;  /* 0x000a6c0001197983 */ /* 0x000ee20000300800 */
[----:B--2---:R-:W-:-:S05]  /*2af80*/  LEA R9, P5, R11, R5, 0x1 ;  /* 0x000000050b097211 */ /* 0x004fca00078a08ff */
[----:B------:R-:W-:Y:S04]  /*2af90*/  STL [R1+0xa08], R9 ;  /* 0x000a080901007387 */ /* 0x000fe80000100800 */
[----:B------:R-:W2:Y:S01]  /*2afa0*/  LDL.LU R21, [R1+0xa74] ;  /* 0x000a740001157983 */ /* 0x000ea20000300800 */
[----:B0-----:R-:W-:-:S05]  /*2afb0*/  LEA R10, P4, R12, R5, 0x1 ;  /* 0x000000050c0a7211 */ /* 0x001fca00078808ff */
[----:B------:R0:W-:Y:S04]  /*2afc0*/  STL [R1+0xa10], R10 ;  /* 0x000a100a01007387 */ /* 0x0001e80000100800 */
[----:B------:R-:W4:Y:S01]  /*2afd0*/  LDL.LU R181, [R1+0xa7c] ;  /* 0x000a7c0001b57983 */ /* 0x000f220000300800 */
[----:B------:R-:W-:-:S05]  /*2afe0*/  LEA R13, P0, R37, R5, 0x1 ;  /* 0x00000005250d7211 */ /* 0x000fca00078008ff */
[----:B------:R1:W-:Y:S01]  /*2aff0*/  STL [R1+0xa18], R13 ;  /* 0x000a180d01007387 */ /* 0x0003e20000100800 */
[-C--:B0-----:R-:W-:Y:S02]  /*2b000*/  LEA R10, P1, R35, R5.reuse, 0x1 ;  /* 0x00000005230a7211 */ /* 0x081fe400078208ff */
[----:B------:R-:W-:Y:S02]  /*2b010*/  LEA.HI.X.SX32 R17, R39, R4, 0x1, P3 ;  /* 0x0000000427117211 */ /* 0x000fe400018f0eff */
[-C--:B-1----:R-:W-:Y:S01]  /*2b020*/  LEA R13, P2, R14, R5.reuse, 0x1 ;  /* 0x000000050e0d7211 */ /* 0x082fe200078408ff */
[----:B------:R-:W-:Y:S01]  /*2b030*/  STL [R1+0xa20], R10 ;  /* 0x000a200a01007387 */ /* 0x000fe20000100800 */
[----:B------:R-:W-:-:S03]  /*2b040*/  LEA R15, P3, R33, R5, 0x1 ;  /* 0x00000005210f7211 */ /* 0x000fc600078608ff */
[----:B------:R0:W-:Y:S04]  /*2b050*/  STL [R1+0xa28], R13 ;  /* 0x000a280d01007387 */ /* 0x0001e80000100800 */
[----:B------:R1:W-:Y:S01]  /*2b060*/  STL [R1+0x9fc], R17 ;  /* 0x0009fc1101007387 */ /* 0x0003e20000100800 */
[----:B0-----:R-:W-:-:S03]  /*2b070*/  LEA.HI.X.SX32 R13, R11, R4, 0x1, P5 ;  /* 0x000000040b0d7211 */ /* 0x001fc600028f0eff */
[----:B------:R-:W-:Y:S01]  /*2b080*/  STL [R1+0xa30], R15 ;  /* 0x000a300f01007387 */ /* 0x000fe20000100800 */
[----:B-1----:R-:W-:-:S03]  /*2b090*/  LEA R17, P5, R32, R5, 0x1 ;  /* 0x0000000520117211 */ /* 0x002fc600078a08ff */
[----:B------:R0:W-:Y:S04]  /*2b0a0*/  STL [R1+0xa04], R13 ;  /* 0x000a040d01007387 */ /* 0x0001e80000100800 */
[----:B------:R-:W-:Y:S01]  /*2b0b0*/  STL [R1+0xa38], R17 ;  /* 0x000a381101007387 */ /* 0x000fe20000100800 */
[----:B0-----:R-:W-:Y:S02]  /*2b0c0*/  LEA.HI.X.SX32 R13, R12, R4, 0x1, P4 ;  /* 0x000000040c0d7211 */ /* 0x001fe400020f0eff */
[----:B------:R-:W-:-:S03]  /*2b0d0*/  LEA R15, P4, R16, R5, 0x1 ;  /* 0x00000005100f7211 */ /* 0x000fc600078808ff */
[----:B------:R0:W-:Y:S04]  /*2b0e0*/  STL [R1+0xa0c], R13 ;  /* 0x000a0c0d01007387 */ /* 0x0001e80000100800 */
[----:B------:R1:W-:Y:S01]  /*2b0f0*/  STL [R1+0xa40], R15 ;  /* 0x000a400f01007387 */ /* 0x0003e20000100800 */
[-C--:B0-----:R-:W-:Y:S02]  /*2b100*/  LEA.HI.X.SX32 R13, R37, R4.reuse, 0x1, P0 ;  /* 0x00000004250d7211 */ /* 0x081fe400000f0eff */
[-C--:B------:R-:W-:Y:S02]  /*2b110*/  LEA R17, P0, R30, R5.reuse, 0x1 ;  /* 0x000000051e117211 */ /* 0x080fe400078008ff */
[----:B-1----:R-:W-:Y:S01]  /*2b120*/  LEA.HI.X.SX32 R15, R35, R4, 0x1, P1 ;  /* 0x00000004230f7211 */ /* 0x002fe200008f0eff */
[----:B------:R-:W-:Y:S01]  /*2b130*/  STL [R1+0xa14], R13 ;  /* 0x000a140d01007387 */ /* 0x000fe20000100800 */
[----:B------:R-:W-:-:S03]  /*2b140*/  LEA R20, P1, R28, R5, 0x1 ;  /* 0x000000051c147211 */ /* 0x000fc600078208ff */
[----:B------:R-:W-:Y:S04]  /*2b150*/  STL [R1+0xa48], R17 ;  /* 0x000a481101007387 */ /* 0x000fe80000100800 */
[----:B------:R0:W-:Y:S01]  /*2b160*/  STL [R1+0xa1c], R15 ;  /* 0x000a1c0f01007387 */ /* 0x0001e20000100800 */
[----:B------:R-:W1:Y:S01]  /*2b170*/  S2R R168, SR_TID.X ;  /* 0x0000000000a87919 */ /* 0x000e620000002100 */
[-C--:B0-----:R-:W-:Y:S02]  /*2b180*/  LEA.HI.X.SX32 R15, R14, R4.reuse, 0x1, P2 ;  /* 0x000000040e0f7211 */ /* 0x081fe400010f0eff */
[----:B------:R-:W-:Y:S01]  /*2b190*/  LEA R17, P2, R18, R5, 0x1 ;  /* 0x0000000512117211 */ /* 0x000fe200078408ff */
[----:B------:R-:W-:Y:S04]  /*2b1a0*/  STL [R1+0xa50], R20 ;  /* 0x000a501401007387 */ /* 0x000fe80000100800 */
[----:B------:R0:W-:Y:S04]  /*2b1b0*/  STL [R1+0xa24], R15 ;  /* 0x000a240f01007387 */ /* 0x0001e80000100800 */
[----:B------:R1:W-:Y:S01]  /*2b1c0*/  STL [R1+0xa58], R17 ;  /* 0x000a581101007387 */ /* 0x0003e20000100800 */
[----:B0-----:R-:W-:-:S02]  /*2b1d0*/  LEA.HI.X.SX32 R15, R33, R4, 0x1, P3 ;  /* 0x00000004210f7211 */ /* 0x001fc400018f0eff */
[-C--:B------:R-:W-:Y:S02]  /*2b1e0*/  LEA R20, P3, R26, R5.reuse, 0x1 ;  /* 0x000000051a147211 */ /* 0x080fe400078608ff */
[----:B-1----:R-:W-:Y:S01]  /*2b1f0*/  LEA.HI.X.SX32 R17, R32, R4, 0x1, P5 ;  /* 0x0000000420117211 */ /* 0x002fe200028f0eff */
[----:B------:R-:W-:Y:S01]  /*2b200*/  STL [R1+0xa2c], R15 ;  /* 0x000a2c0f01007387 */ /* 0x000fe20000100800 */
[----:B------:R-:W-:-:S03]  /*2b210*/  LEA R24, P5, R19, R5, 0x1 ;  /* 0x0000000513187211 */ /* 0x000fc600078a08ff */
[----:B------:R-:W-:Y:S04]  /*2b220*/  STL [R1+0xa60], R20 ;  /* 0x000a601401007387 */ /* 0x000fe80000100800 */
[----:B------:R0:W-:Y:S04]  /*2b230*/  STL [R1+0xa34], R17 ;  /* 0x000a341101007387 */ /* 0x0001e80000100800 */
[----:B------:R-:W-:Y:S01]  /*2b240*/  STL [R1+0xa68], R24 ;  /* 0x000a681801007387 */ /* 0x000fe20000100800 */
[----:B0-----:R-:W-:-:S05]  /*2b250*/  LEA.HI.X.SX32 R17, R16, R4, 0x1, P4 ;  /* 0x0000000410117211 */ /* 0x001fca00020f0eff */
[----:B------:R0:W-:Y:S02]  /*2b260*/  STL [R1+0xa3c], R17 ;  /* 0x000a3c1101007387 */ /* 0x0001e40000100800 */
[-C--:B0-----:R-:W-:Y:S01]  /*2b270*/  LEA.HI.X.SX32 R17, R30, R4.reuse, 0x1, P0 ;  /* 0x000000041e117211 */ /* 0x081fe200000f0eff */
[----:B------:R-:W-:Y:S01]  /*2b280*/  IMAD R22, R2, 0x2, R0 ;  /* 0x0000000202167824 */ /* 0x000fe200078e0200 */
[----:B------:R-:W-:Y:S02]  /*2b290*/  LEA.HI.X.SX32 R26, R26, R4, 0x1, P3 ;  /* 0x000000041a1a7211 */ /* 0x000fe400018f0eff */
[----:B------:R-:W-:Y:S01]  /*2b2a0*/  SHF.R.U32.HI R168, RZ, 0x6, R168 ;  /* 0x00000006ffa87819 */ /* 0x000fe200000116a8 */
[----:B------:R-:W-:-:S03]  /*2b2b0*/  IMAD R6, R2, 0x2, R22 ;  /* 0x0000000202067824 */ /* 0x000fc600078e0216 */
[----:B------:R-:W-:-:S05]  /*2b2c0*/  SGXT.U32 R168, R168, 0x1 ;  /* 0x00000001a8a8781a */ /* 0x000fca0000000000 */
[----:B------:R-:W-:Y:S02]  /*2b2d0*/  IMAD R23, R168, UR9, RZ ;  /* 0x00000009a8177c24 */ /* 0x000fe4000f8e02ff */
[----:B------:R-:W-:-:S04]  /*2b2e0*/  IMAD R8, R2, 0x2, R6 ;  /* 0x0000000202087824 */ /* 0x000fc800078e0206 */
        /* <DEDUP_REMOVED lines=8> */
[----:B------:R-:W-:Y:S01]  /*2b370*/  IMAD R16, R2, 0x2, R15 ;  /* 0x0000000202107824 */ /* 0x000fe200078e020f */
[----:B---3--:R-:W-:-:S05]  /*2b380*/  LEA R20, P4, R25, R5, 0x1 ;  /* 0x0000000519147211 */ /* 0x008fca00078808ff */
[----:B------:R0:W-:Y:S01]  /*2b390*/  STL [R1+0xa70], R20 ;  /* 0x000a701401007387 */ /* 0x0001e20000100800 */
[-C--:B--2---:R-:W-:Y:S02]  /*2b3a0*/  LEA R24, P0, R21, R5.reuse, 0x1 ;  /* 0x0000000515187211 */ /* 0x084fe400078008ff */
[----:B0-----:R-:W-:Y:S01]  /*2b3b0*/  LEA.HI.X.SX32 R20, R28, R4, 0x1, P1 ;  /* 0x000000041c147211 */ /* 0x001fe200008f0eff */
[----:B------:R-:W-:Y:S04]  /*2b3c0*/  STL [R1+0xa44], R17 ;  /* 0x000a441101007387 */ /* 0x000fe80000100800 */
[----:B------:R0:W-:Y:S01]  /*2b3d0*/  STL [R1+0xa78], R24 ;  /* 0x000a781801007387 */ /* 0x0001e20000100800 */
[----:B----4-:R-:W-:-:S03]  /*2b3e0*/  LEA R27, P1, R181, R5, 0x1 ;  /* 0x00000005b51b7211 */ /* 0x010fc600078208ff */
[----:B------:R1:W-:Y:S01]  /*2b3f0*/  STL [R1+0xa4c], R20 ;  /* 0x000a4c1401007387 */ /* 0x0003e20000100800 */
[----:B0-----:R-:W-:-:S03]  /*2b400*/  LEA.HI.X.SX32 R24, R18, R4, 0x1, P2 ;  /* 0x0000000412187211 */ /* 0x001fc600010f0eff */
[----:B------:R-:W-:Y:S01]  /*2b410*/  STL [R1+0xa80], R27 ;  /* 0x000a801b01007387 */ /* 0x000fe20000100800 */
[----:B-1----:R-:W-:-:S03]  /*2b420*/  LEA R20, P2, R3, R5, 0x1 ;  /* 0x0000000503147211 */ /* 0x002fc600078408ff */
[----:B------:R0:W-:Y:S04]  /*2b430*/  STL [R1+0xa54], R24 ;  /* 0x000a541801007387 */ /* 0x0001e80000100800 */
[----:B------:R1:W-:Y:S01]  /*2b440*/  STL [R1+0xa88], R20 ;  /* 0x000a881401007387 */ /* 0x0003e20000100800 */
[----:B------:R-:W-:-:S03]  /*2b450*/  LEA.HI.X.SX32 R25, R25, R4, 0x1, P4 ;  /* 0x0000000419197211 */ /* 0x000fc600020f0eff */
[----:B------:R-:W-:Y:S01]  /*2b460*/  STL [R1+0xa5c], R26 ;  /* 0x000a5c1a01007387 */ /* 0x000fe20000100800 */
[----:B0-----:R-:W-:Y:S02]  /*2b470*/  LEA.HI.X.SX32 R24, R19, R4, 0x1, P5 ;  /* 0x0000000413187211 */ /* 0x001fe400028f0eff */
[----:B-1----:R-:W-:-:S05]  /*2b480*/  LEA R20, P3, R0, R5, 0x1 ;  /* 0x0000000500147211 */ /* 0x002fca00078608ff */
[----:B------:R0:W-:Y:S04]  /*2b490*/  STL [R1+0xa90], R20 ;  /* 0x000a901401007387 */ /* 0x0001e80000100800 */
[----:B------:R1:W-:Y:S01]  /*2b4a0*/  STL [R1+0xa64], R24 ;  /* 0x000a641801007387 */ /* 0x0003e20000100800 */
[-C--:B0-----:R-:W-:Y:S02]  /*2b4b0*/  LEA R20, P5, R22, R5.reuse, 0x1 ;  /* 0x0000000516147211 */ /* 0x081fe400078a08ff */
[----:B-1----:R-:W-:-:S03]  /*2b4c0*/  LEA R24, P4, R6, R5, 0x1 ;  /* 0x0000000506187211 */ /* 0x002fc600078808ff */
[----:B------:R-:W-:Y:S01]  /*2b4d0*/  STL [R1+0xa98], R20 ;  /* 0x000a981401007387 */ /* 0x000fe20000100800 */
[----:B------:R-:W-:-:S03]  /*2b4e0*/  LEA.HI.X.SX32 R21, R21, R4, 0x1, P0 ;  /* 0x0000000415157211 */ /* 0x000fc600000f0eff */
[----:B------:R0:W-:Y:S04]  /*2b4f0*/  STL [R1+0xa6c], R25 ;  /* 0x000a6c1901007387 */ /* 0x0001e80000100800 */
[----:B------:R1:W-:Y:S04]  /*2b500*/  STL [R1+0xaa0], R24 ;  /* 0x000aa01801007387 */ /* 0x0003e80000100800 */
[----:B------:R-:W-:Y:S01]  /*2b510*/  STL [R1+0xa74], R21 ;  /* 0x000a741501007387 */ /* 0x000fe20000100800 */
[----:B0-----:R-:W-:Y:S02]  /*2b520*/  LEA.HI.X.SX32 R25, R181, R4, 0x1, P1 ;  /* 0x00000004b5197211 */ /* 0x001fe400008f0eff */
[----:B-1----:R-:W-:-:S05]  /*2b530*/  LEA R24, P0, R23, R5, 0x1 ;  /* 0x0000000517187211 */ /* 0x002fca00078008ff */
[----:B------:R0:W-:Y:S04]  /*2b540*/  STL [R1+0xbe4], R24 ;  /* 0x000be41801007387 */ /* 0x0001e80000100800 */
[----:B------:R1:W-:Y:S01]  /*2b550*/  STL [R1+0xa7c], R25 ;  /* 0x000a7c1901007387 */ /* 0x0003e20000100800 */
[----:B0-----:R-:W-:-:S03]  /*2b560*/  LEA.HI.X.SX32 R24, R3, R4, 0x1, P2 ;  /* 0x0000000403187211 */ /* 0x001fc600010f0eff */
[----:B------:R-:W2:Y:S01]  /*2b570*/  LDL.LU R3, [R1+0x1958] ;  /* 0x0019580001037983 */ /* 0x000ea20000300800 */
[----:B-1----:R-:W-:-:S03]  /*2b580*/  LEA.HI.X.SX32 R25, R0, R4, 0x1, P3 ;  /* 0x0000000400197211 */ /* 0x002fc600018f0eff */
[----:B------:R-:W3:Y:S04]  /*2b590*/  LDL.LU R0, [R1+0x1954] ;  /* 0x0019540001007983 */ /* 0x000ee80000300800 */
[----:B------:R0:W-:Y:S01]  /*2b5a0*/  STL [R1+0xa84], R24 ;  /* 0x000a841801007387 */ /* 0x0001e20000100800 */
[----:B------:R-:W-:-:S03]  /*2b5b0*/  LEA.HI.X.SX32 R6, R6, R4, 0x1, P4 ;  /* 0x0000000406067211 */ /* 0x000fc600020f0eff */
[----:B------:R1:W-:Y:S01]  /*2b5c0*/  STL [R1+0xa8c], R25 ;  /* 0x000a8c1901007387 */ /* 0x0003e20000100800 */
[----:B0-----:R-:W-:-:S05]  /*2b5d0*/  LEA.HI.X.SX32 R24, R22, R4, 0x1, P5 ;  /* 0x0000000416187211 */ /* 0x001fca00028f0eff */
[----:B------:R0:W-:Y:S01]  /*2b5e0*/  STL [R1+0xa94], R24 ;  /* 0x000a941801007387 */ /* 0x0001e20000100800 */
[----:B-1----:R-:W-:-:S03]  /*2b5f0*/  LEA R25, P2, R7, R5, 0x1 ;  /* 0x0000000507197211 */ /* 0x002fc600078408ff */
[----:B------:R-:W-:Y:S01]  /*2b600*/  STL [R1+0xa9c], R6 ;  /* 0x000a9c0601007387 */ /* 0x000fe20000100800 */
[----:B0-----:R-:W-:Y:S02]  /*2b610*/  LEA R24, P1, R8, R5, 0x1 ;  /* 0x0000000508187211 */ /* 0x001fe400078208ff */
[----:B------:R-:W-:-:S03]  /*2b620*/  LEA.HI.X.SX32 R7, R7, R4, 0x1, P2 ;  /* 0x0000000407077211 */ /* 0x000fc600010f0eff */
[----:B------:R0:W-:Y:S04]  /*2b630*/  STL [R1+0xaa8], R24 ;  /* 0x000aa81801007387 */ /* 0x0001e80000100800 */
[----:B------:R-:W-:Y:S01]  /*2b640*/  STL [R1+0xab0], R25 ;  /* 0x000ab01901007387 */ /* 0x000fe20000100800 */
[-C--:B0-----:R-:W-:Y:S02]  /*2b650*/  LEA.HI.X.SX32 R24, R23, R4.reuse, 0x1, P0 ;  /* 0x0000000417187211 */ /* 0x081fe400000f0eff */
[----:B------:R-:W-:-:S03]  /*2b660*/  LEA.HI.X.SX32 R23, R8, R4, 0x1, P1 ;  /* 0x0000000408177211 */ /* 0x000fc600008f0eff */
[----:B------:R-:W-:Y:S04]  /*2b670*/  STL [R1+0xbe0], R24 ;  /* 0x000be01801007387 */ /* 0x000fe80000100800 */
[----:B------:R0:W-:Y:S04]  /*2b680*/  STL [R1+0xaa4], R23 ;  /* 0x000aa41701007387 */ /* 0x0001e80000100800 */
[----:B------:R1:W-:Y:S01]  /*2b690*/  STL [R1+0xaac], R7 ;  /* 0x000aac0701007387 */ /* 0x0003e20000100800 */
[-C--:B0-----:R-:W-:Y:S02]  /*2b6a0*/  LEA R23, P0, R9, R5.reuse, 0x1 ;  /* 0x0000000509177211 */ /* 0x081fe400078008ff */
[----:B-1----:R-:W-:-:S03]  /*2b6b0*/  LEA R7, P1, R10, R5, 0x1 ;  /* 0x000000050a077211 */ /* 0x002fc600078208ff */
[----:B------:R-:W-:Y:S01]  /*2b6c0*/  STL [R1+0xab8], R23 ;  /* 0x000ab81701007387 */ /* 0x000fe20000100800 */
[----:B------:R-:W-:-:S03]  /*2b6d0*/  LEA R24, P2, R11, R5, 0x1 ;  /* 0x000000050b187211 */ /* 0x000fc600078408ff */
[----:B------:R0:W-:Y:S01]  /*2b6e0*/  STL [R1+0xac0], R7 ;  /* 0x000ac00701007387 */ /* 0x0001e20000100800 */
[----:B------:R-:W-:-:S03]  /*2b6f0*/  LEA.HI.X.SX32 R10, R10, R4, 0x1, P1 ;  /* 0x000000040a0a7211 */ /* 0x000fc600008f0eff */
[----:B------:R-:W-:Y:S01]  /*2b700*/  STL [R1+0xac8], R24 ;  /* 0x000ac81801007387 */ /* 0x000fe20000100800 */
[-C--:B0-----:R-:W-:Y:S02]  /*2b710*/  LEA.HI.X.SX32 R7, R9, R4.reuse, 0x1, P0 ;  /* 0x0000000409077211 */ /* 0x081fe400000f0eff */
[----:B------:R-:W-:-:S03]  /*2b720*/  LEA.HI.X.SX32 R9, R11, R4, 0x1, P2 ;  /* 0x000000040b097211 */ /* 0x000fc600010f0eff */
[----:B------:R-:W-:Y:S01]  /*2b730*/  STL [R1+0xab4], R7 ;  /* 0x000ab40701007387 */ /* 0x000fe20000100800 */
[----:B------:R-:W-:-:S03]  /*2b740*/  LEA R11, P0, R12, R5, 0x1 ;  /* 0x000000050c0b7211 */ /* 0x000fc600078008ff */
[----:B------:R0:W-:Y:S04]  /*2b750*/  STL [R1+0xabc], R10 ;  /* 0x000abc0a01007387 */ /* 0x0001e80000100800 */
[----:B------:R1:W-:Y:S04]  /*2b760*/  STL [R1+0xac4], R9 ;  /* 0x000ac40901007387 */ /* 0x0003e80000100800 */
[----:B------:R4:W-:Y:S01]  /*2b770*/  STL [R1+0xad0], R11 ;  /* 0x000ad00b01007387 */ /* 0x0009e20000100800 */
[-C--:B0-----:R-:W-:Y:S02]  /*2b780*/  LEA R10, P2, R14, R5.reuse, 0x1 ;  /* 0x000000050e0a7211 */ /* 0x081fe400078408ff */
[----:B-1----:R-:W-:-:S05]  /*2b790*/  LEA R9, P1, R13, R5, 0x1 ;  /* 0x000000050d097211 */ /* 0x002fca00078208ff */
[----:B------:R0:W-:Y:S01]  /*2b7a0*/  STL [R1+0xad8], R9 ;  /* 0x000ad80901007387 */ /* 0x0001e20000100800 */
[-C--:B----4-:R-:W-:Y:S01]  /*2b7b0*/  LEA.HI.X.SX32 R11, R13, R4.reuse, 0x1, P1 ;  /* 0x000000040d0b7211 */ /* 0x090fe200008f0eff */
[----:B------:R-:W-:Y:S02]  /*2b7c0*/  IMAD R17, R2, 0x2, R16 ;  /* 0x0000000202117824 */ /* 0x000fe400078e0210 */
[----:B------:R1:W-:Y:S01]  /*2b7d0*/  STL [R1+0xae0], R10 ;  /* 0x000ae00a01007387 */ /* 0x0003e20000100800 */
[-C--:B0-----:R-:W-:Y:S02]  /*2b7e0*/  LEA.HI.X.SX32 R9, R12, R4.reuse, 0x1, P0 ;  /* 0x000000040c097211 */ /* 0x081fe400000f0eff */
[----:B-1----:R-:W-:-:S03]  /*2b7f0*/  LEA.HI.X.SX32 R10, R14, R4, 0x1, P2 ;  /* 0x000000040e0a7211 */ /* 0x002fc600010f0eff */
[----:B------:R-:W-:Y:S01]  /*2b800*/  STL [R1+0xacc], R9 ;  /* 0x000acc0901007387 */ /* 0x000fe20000100800 */
[----:B------:R-:W-:-:S03]  /*2b810*/  LEA R12, P1, R16, R5, 0x1 ;  /* 0x00000005100c7211 */ /* 0x000fc600078208ff */
[----:B------:R0:W-:Y:S01]  /*2b820*/  STL [R1+0xad4], R11 ;  /* 0x000ad40b01007387 */ /* 0x0001e20000100800 */
[----:B------:R-:W-:-:S03]  /*2b830*/  IMAD R18, R2, 0x2, R17 ;  /* 0x0000000202127824 */ /* 0x000fc600078e0211 */
[----:B------:R1:W-:Y:S01]  /*2b840*/  STL [R1+0xadc], R10 ;  /* 0x000adc0a01007387 */ /* 0x0003e20000100800 */
[-C--:B0-----:R-:W-:Y:S02]  /*2b850*/  LEA R11, P0, R15, R5.reuse, 0x1 ;  /* 0x000000050f0b7211 */ /* 0x081fe400078008ff */
[----:B-1----:R-:W-:-:S03]  /*2b860*/  LEA R10, P2, R17, R5, 0x1 ;  /* 0x00000005110a7211 */ /* 0x002fc600078408ff */
[----:B------:R-:W-:Y:S01]  /*2b870*/  STL [R1+0xae8], R11 ;  /* 0x000ae80b01007387 */ /* 0x000fe20000100800 */
[----:B------:R-:W-:-:S03]  /*2b880*/  LEA.HI.X.SX32 R13, R16, R4, 0x1, P1 ;  /* 0x00000004100d7211 */ /* 0x000fc600008f0eff */
[----:B------:R0:W-:Y:S01]  /*2b890*/  STL [R1+0xaf0], R12 ;  /* 0x000af00c01007387 */ /* 0x0001e20000100800 */
[----:B------:R-:W-:-:S03]  /*2b8a0*/  IMAD R19, R2, 0x2, R18 ;  /* 0x0000000202137824 */ /* 0x000fc600078e0212 */
[----:B------:R1:W-:Y:S01]  /*2b8b0*/  STL [R1+0xaf8], R10 ;  /* 0x000af80a01007387 */ /* 0x0003e20000100800 */
[-C--:B0-----:R-:W-:Y:S02]  /*2b8c0*/  LEA.HI.X.SX32 R12, R15, R4.reuse, 0x1, P0 ;  /* 0x000000040f0c7211 */ /* 0x081fe400000f0eff */
[----:B-1----:R-:W-:-:S03]  /*2b8d0*/  LEA.HI.X.SX32 R10, R17, R4, 0x1, P2 ;  /* 0x00000004110a7211 */ /* 0x002fc600010f0eff */
[----:B------:R-:W-:Y:S01]  /*2b8e0*/  STL [R1+0xae4], R12 ;  /* 0x000ae40c01007387 */ /* 0x000fe20000100800 */
[----:B------:R-:W-:-:S03]  /*2b8f0*/  IMAD R20, R2, 0x2, R19 ;  /* 0x0000000202147824 */ /* 0x000fc600078e0213 */
[----:B------:R0:W-:Y:S01]  /*2b900*/  STL [R1+0xaec], R13 ;  /* 0x000aec0d01007387 */ /* 0x0001e20000100800 */
[----:B------:R-:W-:-:S03]  /*2b910*/  IMAD R21, R2, 0x2, R20 ;  /* 0x0000000202157824 */ /* 0x000fc600078e0214 */
[----:B------:R1:W-:Y:S01]  /*2b920*/  STL [R1+0xaf4], R10 ;  /* 0x000af40a01007387 */ /* 0x0003e20000100800 */
[-C--:B------:R-:W-:Y:S02]  /*2b930*/  LEA R14, P2, R20, R5.reuse, 0x1 ;  /* 0x00000005140e7211 */ /* 0x080fe400078408ff */
[-C--:B0-----:R-:W-:Y:S02]  /*2b940*/  LEA R13, P0, R18, R5.reuse, 0x1 ;  /* 0x00000005120d7211 */ /* 0x081fe400078008ff */
[----:B-1----:R-:W-:-:S03]  /*2b950*/  LEA R10, P1, R19, R5, 0x1 ;  /* 0x00000005130a7211 */ /* 0x002fc600078208ff */
[----:B------:R-:W-:Y:S01]  /*2b960*/  STL [R1+0xb00], R13 ;  /* 0x000b000d01007387 */ /* 0x000fe20000100800 */
[----:B------:R-:W-:-:S03]  /*2b970*/  IMAD R22, R2, 0x2, R21 ;  /* 0x0000000202167824 */ /* 0x000fc600078e0215 */
[----:B------:R0:W-:Y:S01]  /*2b980*/  STL [R1+0xb08], R10 ;  /* 0x000b080a01007387 */ /* 0x0001e20000100800 */
[-C--:B------:R-:W-:Y:S01]  /*2b990*/  LEA.HI.X.SX32 R15, R19, R4.reuse, 0x1, P1 ;  /* 0x00000004130f7211 */ /* 0x080fe200008f0eff */
        /* <DEDUP_REMOVED lines=12> */
[C---:B------:R-:W-:Y:S01]  /*2ba60*/  IMAD R23, R2.reuse, 0x2, R8 ;  /* 0x0000000202177824 */ /* 0x040fe200078e0208 */
[----:B------:R-:W-:Y:S02]  /*2ba70*/  LEA.HI.X.SX32 R17, R21, R4, 0x1, P0 ;  /* 0x0000000415117211 */ /* 0x000fe400000f0eff */
[----:B------:R0:W-:Y:S04]  /*2ba80*/  STL [R1+0xb20], R16 ;  /* 0x000b201001007387 */ /* 0x0001e80000100800 */
[----:B------:R1:W-:Y:S01]  /*2ba90*/  STL [R1+0xb28], R14 ;  /* 0x000b280e01007387 */ /* 0x0003e20000100800 */
[----:B------:R-:W-:-:S03]  /*2baa0*/  IMAD R7, R2, 0x2, R23 ;  /* 0x0000000202077824 */ /* 0x000fc600078e0217 */
[----:B------:R4:W-:Y:S01]  /*2bab0*/  STL [R1+0xb14], R17 ;  /* 0x000b141101007387 */ /* 0x0009e20000100800 */
[-C--:B0-----:R-:W-:Y:S02]  /*2bac0*/  LEA.HI.X.SX32 R16, R6, R4.reuse, 0x1, P2 ;  /* 0x0000000406107211 */ /* 0x081fe400010f0eff */
[----:B-1----:R-:W-:Y:S01]  /*2bad0*/  LEA.HI.X.SX32 R14, R22, R4, 0x1, P1 ;  /* 0x00000004160e7211 */ /* 0x002fe200008f0eff */
[----:B------:R-:W-:-:S04]  /*2bae0*/  IMAD R24, R2, 0x2, R7 ;  /* 0x0000000202187824 */ /* 0x000fc800078e0207 */
[----:B------:R0:W-:Y:S01]  /*2baf0*/  STL [R1+0xb1c], R14 ;  /* 0x000b1c0e01007387 */ /* 0x0001e20000100800 */
[----:B----4-:R-:W-:-:S03]  /*2bb00*/  LEA R17, P1, R23, R5, 0x1 ;  /* 0x0000000517117211 */ /* 0x010fc600078208ff */
[----:B------:R1:W-:Y:S01]  /*2bb10*/  STL [R1+0xb24], R16 ;  /* 0x000b241001007387 */ /* 0x0003e20000100800 */
[-C--:B0-----:R-:W-:Y:S02]  /*2bb20*/  LEA R14, P0, R8, R5.reuse, 0x1 ;  /* 0x00000005080e7211 */ /* 0x081fe400078008ff */
[----:B-1----:R-:W-:-:S03]  /*2bb30*/  LEA R16, P2, R7, R5, 0x1 ;  /* 0x0000000507107211 */ /* 0x002fc600078408ff */
[----:B------:R-:W-:Y:S01]  /*2bb40*/  STL [R1+0xb30], R14 ;  /* 0x000b300e01007387 */ /* 0x000fe20000100800 */
[----:B------:R-:W-:Y:S01]  /*2bb50*/  IMAD R9, R2, 0x2, R24 ;  /* 0x0000000202097824 */ /* 0x000fe200078e0218 */
[-C--:B------:R-:W-:Y:S02]  /*2bb60*/  LEA.HI.X.SX32 R8, R8, R4.reuse, 0x1, P0 ;  /* 0x0000000408087211 */ /* 0x080fe400000f0eff */
[----:B------:R-:W-:Y:S01]  /*2bb70*/  STL [R1+0xb38], R17 ;  /* 0x000b381101007387 */ /* 0x000fe20000100800 */
[----:B------:R-:W-:-:S03]  /*2bb80*/  LEA.HI.X.SX32 R7, R7, R4, 0x1, P2 ;  /* 0x0000000407077211 */ /* 0x000fc600010f0eff */
[----:B------:R0:W-:Y:S01]  /*2bb90*/  STL [R1+0xb40], R16 ;  /* 0x000b401001007387 */ /* 0x0001e20000100800 */
[----:B------:R-:W-:-:S03]  /*2bba0*/  IMAD R11, R2, 0x2, R9 ;  /* 0x00000002020b7824 */ /* 0x000fc600078e0209 */
[----:B------:R-:W-:Y:S01]  /*2bbb0*/  STL [R1+0xb2c], R8 ;  /* 0x000b2c0801007387 */ /* 0x000fe20000100800 */
[----:B0-----:R-:W-:Y:S02]  /*2bbc0*/  LEA.HI.X.SX32 R16, R23, R4, 0x1, P1 ;  /* 0x0000000417107211 */ /* 0x001fe400008f0eff */
[----:B------:R-:W-:-:S03]  /*2bbd0*/  LEA R17, P2, R11, R5, 0x1 ;  /* 0x000000050b117211 */ /* 0x000fc600078408ff */
[----:B------:R0:W-:Y:S04]  /*2bbe0*/  STL [R1+0xb34], R16 ;  /* 0x000b341001007387 */ /* 0x0001e80000100800 */
[----:B------:R1:W-:Y:S01]  /*2bbf0*/  STL [R1+0xb3c], R7 ;  /* 0x000b3c0701007387 */ /* 0x0003e20000100800 */
[----:B------:R-:W-:Y:S01]  /*2bc00*/  IMAD R12, R2, 0x2, R11 ;  /* 0x00000002020c7824 */ /* 0x000fe200078e020b */
[-C--:B0-----:R-:W-:Y:S02]  /*2bc10*/  LEA R16, P0, R24, R5.reuse, 0x1 ;  /* 0x0000000518107211 */ /* 0x081fe400078008ff */
[----:B-1----:R-:W-:-:S03]  /*2bc20*/  LEA R7, P1, R9, R5, 0x1 ;  /* 0x0000000509077211 */ /* 0x002fc600078208ff */
[----:B------:R-:W-:Y:S01]  /*2bc30*/  STL [R1+0xb48], R16 ;  /* 0x000b481001007387 */ /* 0x000fe20000100800 */
[----:B------:R-:W-:-:S03]  /*2bc40*/  IMAD R13, R2, 0x2, R12 ;  /* 0x00000002020d7824 */ /* 0x000fc600078e020c */
[----:B------:R0:W-:Y:S04]  /*2bc50*/  STL [R1+0xb50], R7 ;  /* 0x000b500701007387 */ /* 0x0001e80000100800 */
[----:B------:R1:W-:Y:S01]  /*2bc60*/  STL [R1+0xb58], R17 ;  /* 0x000b581101007387 */ /* 0x0003e20000100800 */
[----:B------:R-:W-:Y:S01]  /*2bc70*/  IMAD R10, R2, 0x2, R13 ;  /* 0x00000002020a7824 */ /* 0x000fe200078e020d */
[-C--:B0-----:R-:W-:Y:S02]  /*2bc80*/  LEA.HI.X.SX32 R7, R24, R4.reuse, 0x1, P0 ;  /* 0x0000000418077211 */ /* 0x081fe400000f0eff */
[-C--:B-1----:R-:W-:Y:S02]  /*2bc90*/  LEA.HI.X.SX32 R17, R9, R4.reuse, 0x1, P1 ;  /* 0x0000000409117211 */ /* 0x082fe400008f0eff */
[----:B------:R-:W-:Y:S01]  /*2bca0*/  LEA.HI.X.SX32 R9, R11, R4, 0x1, P2 ;  /* 0x000000040b097211 */ /* 0x000fe200010f0eff */
[----:B------:R-:W-:Y:S04]  /*2bcb0*/  STL [R1+0xb44], R7 ;  /* 0x000b440701007387 */ /* 0x000fe80000100800 */
        /* <DEDUP_REMOVED lines=9> */
[----:B------:R-:W-:-:S03]  /*2bd50*/  IMAD R14, R2, 0x2, R6 ;  /* 0x00000002020e7824 */ /* 0x000fc600078e0206 */
[----:B------:R1:W-:Y:S01]  /*2bd60*/  STL [R1+0xb70], R11 ;  /* 0x000b700b01007387 */ /* 0x0003e20000100800 */
[-C--:B0-----:R-:W-:Y:S02]  /*2bd70*/  LEA.HI.X.SX32 R9, R12, R4.reuse, 0x1, P0 ;  /* 0x000000040c097211 */ /* 0x081fe400000f0eff */
[-C--:B------:R-:W-:Y:S02]  /*2bd80*/  LEA.HI.X.SX32 R12, R13, R4.reuse, 0x1, P1 ;  /* 0x000000040d0c7211 */ /* 0x080fe400008f0eff */
[----:B-1----:R-:W-:Y:S01]  /*2bd90*/  LEA.HI.X.SX32 R11, R10, R4, 0x1, P2 ;  /* 0x000000040a0b7211 */ /* 0x002fe200010f0eff */
[----:B------:R-:W-:Y:S01]  /*2bda0*/  STL [R1+0xb5c], R9 ;  /* 0x000b5c0901007387 */ /* 0x000fe20000100800 */
[----:B------:R-:W-:-:S03]  /*2bdb0*/  LEA R10, P0, R15, R5, 0x1 ;  /* 0x000000050f0a7211 */ /* 0x000fc600078008ff */
[----:B------:R0:W-:Y:S04]  /*2bdc0*/  STL [R1+0xb64], R12 ;  /* 0x000b640c01007387 */ /* 0x0001e80000100800 */
[----:B------:R1:W-:Y:S01]  /*2bdd0*/  STL [R1+0xb6c], R11 ;  /* 0x000b6c0b01007387 */ /* 0x0003e20000100800 */
[----:B------:R-:W-:Y:S01]  /*2bde0*/  IMAD R8, R2, 0x2, R14 ;  /* 0x0000000202087824 */ /* 0x000fe200078e020e */
[-C--:B0-----:R-:W-:Y:S02]  /*2bdf0*/  LEA R12, P2, R14, R5.reuse, 0x1 ;  /* 0x000000050e0c7211 */ /* 0x081fe400078408ff */
[----:B-1----:R-:W-:Y:S01]  /*2be00*/  LEA R11, P1, R6, R5, 0x1 ;  /* 0x00000005060b7211 */ /* 0x002fe200078208ff */
[----:B------:R-:W-:Y:S01]  /*2be10*/  STL [R1+0xb78], R10 ;  /* 0x000b780a01007387 */ /* 0x000fe20000100800 */
[----:B------:R-:W-:-:S03]  /*2be20*/  IMAD R16, R2, 0x2, R8 ;  /* 0x0000000202107824 */ /* 0x000fc600078e0208 */
[----:B------:R0:W-:Y:S04]  /*2be30*/  STL [R1+0xb80], R11 ;  /* 0x000b800b01007387 */ /* 0x0001e80000100800 */
[----:B------:R1:W-:Y:S01]  /*2be40*/  STL [R1+0xb88], R12 ;  /* 0x000b880c01007387 */ /* 0x0003e20000100800 */
[-C--:B0-----:R-:W-:Y:S02]  /*2be50*/  LEA.HI.X.SX32 R11, R15, R4.reuse, 0x1, P0 ;  /* 0x000000040f0b7211 */ /* 0x081fe400000f0eff */
[-C--:B-1----:R-:W-:Y:S02]  /*2be60*/  LEA.HI.X.SX32 R12, R6, R4.reuse, 0x1, P1 ;  /* 0x00000004060c7211 */ /* 0x082fe400008f0eff */
[----:B------:R-:W-:Y:S01]  /*2be70*/  LEA.HI.X.SX32 R6, R14, R4, 0x1, P2 ;  /* 0x000000040e067211 */ /* 0x000fe200010f0eff */
        /* <DEDUP_REMOVED lines=15> */
[----:B------:R-:W-:-:S03]  /*2bf70*/  LEA.HI.X.SX32 R8, R16, R4, 0x1, P1 ;  /* 0x0000000410087211 */ /* 0x000fc600008f0eff */
[----:B------:R-:W-:Y:S01]  /*2bf80*/  STL [R1+0xb8c], R6 ;  /* 0x000b8c0601007387 */ /* 0x000fe20000100800 */
[----:B-1----:R-:W-:-:S03]  /*2bf90*/  LEA R13, P0, R17, R5, 0x1 ;  /* 0x00000005110d7211 */ /* 0x002fc600078008ff */
[----:B------:R0:W-:Y:S01]  /*2bfa0*/  STL [R1+0xb94], R8 ;  /* 0x000b940801007387 */ /* 0x0001e20000100800 */
[----:B------:R-:W-:-:S03]  /*2bfb0*/  IMAD R11, R2, 0x2, R10 ;  /* 0x00000002020b7824 */ /* 0x000fc600078e020a */
[----:B------:R1:W-:Y:S01]  /*2bfc0*/  STL [R1+0xb9c], R7 ;  /* 0x000b9c0701007387 */ /* 0x0003e20000100800 */
[----:B------:R-:W-:Y:S01]  /*2bfd0*/  IMAD R12, R2, 0x2, R11 ;  /* 0x00000002020c7824 */ /* 0x000fe200078e020b */
[-C--:B0-----:R-:W-:Y:S02]  /*2bfe0*/  LEA R8, P2, R10, R5.reuse, 0x1 ;  /* 0x000000050a087211 */ /* 0x081fe400078408ff */
[----:B-1----:R-:W-:Y:S01]  /*2bff0*/  LEA R7, P1, R9, R5, 0x1 ;  /* 0x0000000509077211 */ /* 0x002fe200078208ff */
[----:B------:R-:W-:Y:S04]  /*2c000*/  STL [R1+0xba8], R13 ;  /* 0x000ba80d01007387 */ /* 0x000fe80000100800 */
[----:B------:R0:W-:Y:S01]  /*2c010*/  STL [R1+0xbb0], R7 ;  /* 0x000bb00701007387 */ /* 0x0001e20000100800 */
[----:B------:R-:W-:-:S03]  /*2c020*/  IMAD R6, R2, 0x2, R12 ;  /* 0x0000000202067824 */ /* 0x000fc600078e020c */
[----:B------:R1:W-:Y:S01]  /*2c030*/  STL [R1+0xbb8], R8 ;  /* 0x000bb80801007387 */ /* 0x0003e20000100800 */
[-C--:B0-----:R-:W-:Y:S02]  /*2c040*/  LEA.HI.X.SX32 R7, R17, R4.reuse, 0x1, P0 ;  /* 0x0000000411077211 */ /* 0x081fe400000f0eff */
[----:B-1----:R-:W-:-:S03]  /*2c050*/  LEA.HI.X.SX32 R8, R9, R4, 0x1, P1 ;  /* 0x0000000409087211 */ /* 0x002fc600008f0eff */
[----:B------:R0:W-:Y:S01]  /*2c060*/  STL [R1+0xba4], R7 ;  /* 0x000ba40701007387 */ /* 0x0001e20000100800 */
[----:B------:R-:W-:Y:S01]  /*2c070*/  LEA.HI.X.SX32 R9, R10, R4, 0x1, P2 ;  /* 0x000000040a097211 */ /* 0x000fe200010f0eff */
[----:B------:R-:W-:Y:S02]  /*2c080*/  IMAD R13, R2, 0x2, R6 ;  /* 0x00000002020d7824 */ /* 0x000fe400078e0206 */
[----:B------:R1:W-:Y:S01]  /*2c090*/  STL [R1+0xbac], R8 ;  /* 0x000bac0801007387 */ /* 0x0003e20000100800 */
[----:B------:R-:W-:-:S03]  /*2c0a0*/  LEA R10, P1, R12, R5, 0x1 ;  /* 0x000000050c0a7211 */ /* 0x000fc600078208ff */
[----:B------:R4:W-:Y:S01]  /*2c0b0*/  STL [R1+0xbb4], R9 ;  /* 0x000bb40901007387 */ /* 0x0009e20000100800 */
[----:B0-----:R-:W-:Y:S01]  /*2c0c0*/  IMAD R7, R2, 0x2, R13 ;  /* 0x0000000202077824 */ /* 0x001fe200078e020d */
[-C--:B-1----:R-:W-:Y:S02]  /*2c0d0*/  LEA R8, P0, R11, R5.reuse, 0x1 ;  /* 0x000000050b087211 */ /* 0x082fe400078008ff */
[----:B----4-:R-:W-:-:S03]  /*2c0e0*/  LEA R9, P2, R6, R5, 0x1 ;  /* 0x0000000506097211 */ /* 0x010fc600078408ff */
[----:B------:R0:W-:Y:S01]  /*2c0f0*/  STL [R1+0xbc0], R8 ;  /* 0x000bc00801007387 */ /* 0x0001e20000100800 */
[----:B------:R-:W-:-:S03]  /*2c100*/  LEA.HI.X.SX32 R11, R11, R4, 0x1, P0 ;  /* 0x000000040b0b7211 */ /* 0x000fc600000f0eff */
[----:B------:R1:W-:Y:S04]  /*2c110*/  STL [R1+0xbc8], R10 ;  /* 0x000bc80a01007387 */ /* 0x0003e80000100800 */
[----:B------:R4:W-:Y:S01]  /*2c120*/  STL [R1+0xbd0], R9 ;  /* 0x000bd00901007387 */ /* 0x0009e20000100800 */
[----:B0-----:R-:W-:Y:S01]  /*2c130*/  IMAD R8, R2, 0x2, R7 ;  /* 0x0000000202087824 */ /* 0x001fe200078e0207 */
[-C--:B-1----:R-:W-:Y:S02]  /*2c140*/  LEA.HI.X.SX32 R10, R12, R4.reuse, 0x1, P1 ;  /* 0x000000040c0a7211 */ /* 0x082fe400008f0eff */
[----:B------:R0:W-:Y:S01]  /*2c150*/  STL [R1+0xbbc], R11 ;  /* 0x000bbc0b01007387 */ /* 0x0001e20000100800 */
[----:B----4-:R-:W-:Y:S01]  /*2c160*/  LEA.HI.X.SX32 R9, R6, R4, 0x1, P2 ;  /* 0x0000000406097211 */ /* 0x010fe200010f0eff */
[----:B------:R-:W-:-:S02]  /*2c170*/  IMAD R6, R2, 0x2, R8 ;  /* 0x0000000202067824 */ /* 0x000fc400078e0208 */
[----:B------:R1:W-:Y:S04]  /*2c180*/  STL [R1+0xbc4], R10 ;  /* 0x000bc40a01007387 */ /* 0x0003e80000100800 */
[----:B------:R4:W5:Y:S01]  /*2c190*/  LDL.LU R2, [R1+0x1950] ;  /* 0x0019500001027983 */ /* 0x0009620000300800 */
[----:B0-----:R-:W-:-:S03]  /*2c1a0*/  LEA R11, P0, R13, R5, 0x1 ;  /* 0x000000050d0b7211 */ /* 0x001fc600078008ff */
[----:B------:R0:W-:Y:S01]  /*2c1b0*/  STL [R1+0xbcc], R9 ;  /* 0x000bcc0901007387 */ /* 0x0001e20000100800 */
[----:B-1----:R-:W-:-:S03]  /*2c1c0*/  LEA R10, P2, R8, R5, 0x1 ;  /* 0x00000005080a7211 */ /* 0x002fc600078408ff */
[----:B------:R-:W-:Y:S01]  /*2c1d0*/  STL [R1+0xbd4], R11 ;  /* 0x000bd40b01007387 */ /* 0x000fe20000100800 */
[-C--:B0-----:R-:W-:Y:S02]  /*2c1e0*/  LEA R9, P1, R7, R5.reuse, 0x1 ;  /* 0x0000000507097211 */ /* 0x081fe400078208ff */
[----:B------:R-:W-:-:S03]  /*2c1f0*/  LEA R5, P3, R6, R5, 0x1 ;  /* 0x0000000506057211 */ /* 0x000fc600078608ff */
[----:B------:R0:W-:Y:S01]  /*2c200*/  STL [R1+0xbd8], R9 ;  /* 0x000bd80901007387 */ /* 0x0001e20000100800 */
[----:B------:R-:W-:-:S03]  /*2c210*/  LEA.HI.X.SX32 R7, R7, R4, 0x1, P1 ;  /* 0x0000000407077211 */ /* 0x000fc600008f0eff */
[----:B------:R-:W-:Y:S04]  /*2c220*/  STL [R1+0xbdc], R10 ;  /* 0x000bdc0a01007387 */ /* 0x000fe80000100800 */
[----:B------:R1:W-:Y:S01]  /*2c230*/  STL [R1+0x9f4], R5 ;  /* 0x0009f40501007387 */ /* 0x0003e20000100800 */
[----:B0-----:R-:W-:-:S05]  /*2c240*/  LEA.HI.X.SX32 R9, R13, R4, 0x1, P0 ;  /* 0x000000040d097211 */ /* 0x001fca00000f0eff */
[----:B------:R-:W-:Y:S01]  /*2c250*/  STL [R1+0x9e4], R9 ;  /* 0x0009e40901007387 */ /* 0x000fe20000100800 */
[-C--:B-1----:R-:W-:Y:S02]  /*2c260*/  LEA.HI.X.SX32 R5, R8, R4.reuse, 0x1, P2 ;  /* 0x0000000408057211 */ /* 0x082fe400010f0eff */
[----:B------:R-:W-:Y:S01]  /*2c270*/  LEA.HI.X.SX32 R4, R6, R4, 0x1, P3 ;  /* 0x0000000406047211 */ /* 0x000fe200018f0eff */
[----:B------:R-:W-:Y:S04]  /*2c280*/  STL [R1+0x9ec], R7 ;  /* 0x0009ec0701007387 */ /* 0x000fe80000100800 */
[----:B------:R0:W-:Y:S04]  /*2c290*/  STL [R1+0x9f0], R5 ;  /* 0x0009f00501007387 */ /* 0x0001e80000100800 */
[----:B------:R1:W-:Y:S04]  /*2c2a0*/  STL [R1+0x9e8], R4 ;  /* 0x0009e80401007387 */ /* 0x0003e80000100800 */
[----:B------:R-:W-:Y:S04]  /*2c2b0*/  STL [R1], RZ ;  /* 0x000000ff01007387 */ /* 0x000fe80000100800 */
[----:B------:R-:W-:Y:S04]  /*2c2c0*/  STL [R1+0x4], RZ ;  /* 0x000004ff01007387 */ /* 0x000fe80000100800 */
        /* <DEDUP_REMOVED lines=121> */
[----:B------:R-:W-:Y:S01]  /*2ca60*/  STL [R1+0x1ec], RZ ;  /* 0x0001ecff01007387 */ /* 0x000fe20000100800 */
[----:B0-----:R-:W-:-:S03]  /*2ca70*/  LOP3.LUT R5, R168, 0x2, RZ, 0xfc, !PT ;  /* 0x00000002a8057812 */ /* 0x001fc600078efcff */
[----:B------:R-:W-:Y:S01]  /*2ca80*/  STL [R1+0x1f0], RZ ;  /* 0x0001f0ff01007387 */ /* 0x000fe20000100800 */
[C---:B-1----:R-:W-:Y:S01]  /*2ca90*/  LOP3.LUT R4, R168.reuse, 0x4, RZ, 0xfc, !PT ;  /* 0x00000004a8047812 */ /* 0x042fe200078efcff */
[----:B------:R-:W-:Y:S02]  /*2caa0*/  USHF.R.U32.HI UR38, URZ, 0x4, UR4 ;  /* 0x000000043f267899 */ /* 0x000fe40008011604 */
[----:B------:R-:W-:Y:S01]  /*2cab0*/  STL [R1+0x1f4], RZ ;  /* 0x0001f4ff01007387 */ /* 0x000fe20000100800 */
[----:B------:R-:W-:-:S03]  /*2cac0*/  LOP3.LUT R6, R168, 0x6, RZ, 0xfc, !PT ;  /* 0x00000006a8067812 */ /* 0x000fc600078efcff */
[----:B------:R-:W-:Y:S01]  /*2cad0*/  STL [R1+0x1f8], RZ ;  /* 0x0001f8ff01007387 */ /* 0x000fe20000100800 */
[C---:B------:R-:W-:Y:S01]  /*2cae0*/  LOP3.LUT R5, R168.reuse, 0x8, RZ, 0xfc, !PT ;  /* 0x00000008a8057812 */ /* 0x040fe200078efcff */
[----:B------:R-:W-:Y:S01]  /*2caf0*/  UIADD3 UR5, UR4, 0x20000, URZ ;  /* 0x0002000004057890 */ /* 0x000fe2000fffe03f */
[C---:B------:R-:W-:Y:S01]  /*2cb00*/  LOP3.LUT R4, R168.reuse, 0xa, RZ, 0xfc, !PT ;  /* 0x0000000aa8047812 */ /* 0x040fe200078efcff */
[----:B------:R-:W-:Y:S01]  /*2cb10*/  STL [R1+0x1fc], RZ ;  /* 0x0001fcff01007387 */ /* 0x000fe20000100800 */
[C---:B------:R-:W-:Y:S02]  /*2cb20*/  LOP3.LUT R6, R168.reuse, 0xc, RZ, 0xfc, !PT ;  /* 0x0000000ca8067812 */ /* 0x040fe400078efcff */
[C---:B------:R-:W-:Y:S02]  /*2cb30*/  LOP3.LUT R5, R168.reuse, 0xe, RZ, 0xfc, !PT ;  /* 0x0000000ea8057812 */ /* 0x040fe400078efcff */
[C---:B------:R-:W-:Y:S01]  /*2cb40*/  LOP3.LUT R4, R168.reuse, 0x10, RZ, 0xfc, !PT ;  /* 0x00000010a8047812 */ /* 0x040fe200078efcff */
[----:B------:R-:W-:Y:S01]  /*2cb50*/  USGXT.U32 UR38, UR38, 0xe ;  /* 0x0000000e2626789a */ /* 0x000fe20008000000 */
[----:B------:R-:W-:-:S02]  /*2cb60*/  LOP3.LUT R6, R168, 0x12, RZ, 0xfc, !PT ;  /* 0x00000012a8067812 */ /* 0x000fc400078efcff */
[C---:B------:R-:W-:Y:S02]  /*2cb70*/  LOP3.LUT R5, R168.reuse, 0x14, RZ, 0xfc, !PT ;  /* 0x00000014a8057812 */ /* 0x040fe400078efcff */
[C---:B------:R-:W-:Y:S02]  /*2cb80*/  LOP3.LUT R4, R168.reuse, 0x16, RZ, 0xfc, !PT ;  /* 0x00000016a8047812 */ /* 0x040fe400078efcff */
[C---:B------:R-:W-:Y:S02]  /*2cb90*/  LOP3.LUT R6, R168.reuse, 0x18, RZ, 0xfc, !PT ;  /* 0x00000018a8067812 */ /* 0x040fe400078efcff */
[C---:B------:R-:W-:Y:S02]  /*2cba0*/  LOP3.LUT R5, R168.reuse, 0x1a, RZ, 0xfc, !PT ;  /* 0x0000001aa8057812 */ /* 0x040fe400078efcff */
[C---:B------:R-:W-:Y:S01]  /*2cbb0*/  LOP3.LUT R4, R168.reuse, 0x1c, RZ, 0xfc, !PT ;  /* 0x0000001ca8047812 */ /* 0x040fe200078efcff */
[----:B------:R-:W-:Y:S01]  /*2cbc0*/  USHF.R.U32.HI UR5, URZ, 0x4, UR5 ;  /* 0x000000043f057899 */ /* 0x000fe20008011605 */
[----:B------:R-:W-:-:S02]  /*2cbd0*/  LOP3.LUT R6, R168, 0x1e, RZ, 0xfc, !PT ;  /* 0x0000001ea8067812 */ /* 0x000fc400078efcff */
[C---:B------:R-:W-:Y:S02]  /*2cbe0*/  LOP3.LUT R5, R168.reuse, 0x20, RZ, 0xfc, !PT ;  /* 0x00000020a8057812 */ /* 0x040fe400078efcff */
[C---:B------:R-:W-:Y:S02]  /*2cbf0*/  LOP3.LUT R4, R168.reuse, 0x22, RZ, 0xfc, !PT ;  /* 0x00000022a8047812 */ /* 0x040fe400078efcff */
[C---:B------:R-:W-:Y:S02]  /*2cc00*/  LOP3.LUT R6, R168.reuse, 0x24, RZ, 0xfc, !PT ;  /* 0x00000024a8067812 */ /* 0x040fe400078efcff */
[C---:B------:R-:W-:Y:S02]  /*2cc10*/  LOP3.LUT R5, R168.reuse, 0x26, RZ, 0xfc, !PT ;  /* 0x00000026a8057812 */ /* 0x040fe400078efcff */
[C---:B------:R-:W-:Y:S01]  /*2cc20*/  LOP3.LUT R4, R168.reuse, 0x28, RZ, 0xfc, !PT ;  /* 0x00000028a8047812 */ /* 0x040fe200078efcff */
[----:B------:R-:W-:Y:S01]  /*2cc30*/  USHF.L.U32 UR9, UR9, 0x7, URZ ;  /* 0x0000000709097899 */ /* 0x000fe2000800063f */
[C---:B------:R-:W-:Y:S01]  /*2cc40*/  LOP3.LUT R6, R168.reuse, 0x2a, RZ, 0xfc, !PT ;  /* 0x0000002aa8067812 */ /* 0x040fe200078efcff */
[----:B------:R-:W-:Y:S01]  /*2cc50*/  USHF.L.U32 UR58, UR58, 0x7, URZ ;  /* 0x000000073a3a7899 */ /* 0x000fe2000800063f */
[C---:B------:R-:W-:Y:S01]  /*2cc60*/  LOP3.LUT R5, R168.reuse, 0x2c, RZ, 0xfc, !PT ;  /* 0x0000002ca8057812 */ /* 0x040fe200078efcff */
[----:B------:R-:W-:Y:S01]  /*2cc70*/  UIADD3 UR13, UP1, UR38, 0x2, URZ ;  /* 0x00000002260d7890 */ /* 0x000fe2000ff3e03f */
[----:B------:R-:W-:-:S02]  /*2cc80*/  LOP3.LUT R4, R168, 0x2e, RZ, 0xfc, !PT ;  /* 0x0000002ea8047812 */ /* 0x000fc400078efcff */
[C---:B------:R-:W-:Y:S02]  /*2cc90*/  LOP3.LUT R6, R168.reuse, 0x30, RZ, 0xfc, !PT ;  /* 0x00000030a8067812 */ /* 0x040fe400078efcff */
[C---:B------:R-:W-:Y:S02]  /*2cca0*/  LOP3.LUT R5, R168.reuse, 0x32, RZ, 0xfc, !PT ;  /* 0x00000032a8057812 */ /* 0x040fe400078efcff */
[C---:B------:R-:W-:Y:S01]  /*2ccb0*/  LOP3.LUT R4, R168.reuse, 0x34, RZ, 0xfc, !PT ;  /* 0x00000034a8047812 */ /* 0x040fe200078efcff */
[----:B------:R-:W-:Y:S01]  /*2ccc0*/  UMOV UR7, URZ ;  /* 0x0000003f00077c82 */ /* 0x000fe20008000000 */
[C---:B------:R-:W-:Y:S01]  /*2ccd0*/  LOP3.LUT R6, R168.reuse, 0x36, RZ, 0xfc, !PT ;  /* 0x00000036a8067812 */ /* 0x040fe200078efcff */
[----:B------:R-:W-:Y:S01]  /*2cce0*/  USGXT.U32 UR36, UR5, 0xe ;  /* 0x0000000e0524789a */ /* 0x000fe20008000000 */
[C---:B------:R-:W-:Y:S02]  /*2ccf0*/  LOP3.LUT R5, R168.reuse, 0x38, RZ, 0xfc, !PT ;  /* 0x00000038a8057812 */ /* 0x040fe400078efcff */
[----:B------:R-:W-:-:S02]  /*2cd00*/  LOP3.LUT R4, R168, 0x3a, RZ, 0xfc, !PT ;  /* 0x0000003aa8047812 */ /* 0x000fc400078efcff */
[C---:B------:R-:W-:Y:S02]  /*2cd10*/  LOP3.LUT R6, R168.reuse, 0x3c, RZ, 0xfc, !PT ;  /* 0x0000003ca8067812 */ /* 0x040fe400078efcff */
[C---:B------:R-:W-:Y:S02]  /*2cd20*/  LOP3.LUT R5, R168.reuse, 0x3e, RZ, 0xfc, !PT ;  /* 0x0000003ea8057812 */ /* 0x040fe400078efcff */
[C---:B------:R-:W-:Y:S01]  /*2cd30*/  LOP3.LUT R4, R168.reuse, 0x40, RZ, 0xfc, !PT ;  /* 0x00000040a8047812 */ /* 0x040fe200078efcff */
[----:B------:R-:W-:Y:S01]  /*2cd40*/  USHF.R.S32.HI UR10, URZ, 0x1f, UR9 ;  /* 0x0000001f3f0a7899 */ /* 0x000fe20008011409 */
[C---:B------:R-:W-:Y:S01]  /*2cd50*/  LOP3.LUT R6, R168.reuse, 0x42, RZ, 0xfc, !PT ;  /* 0x00000042a8067812 */ /* 0x040fe200078efcff */
[----:B------:R-:W-:Y:S01]  /*2cd60*/  USHF.R.S32.HI UR11, URZ, 0x1f, UR58 ;  /* 0x0000001f3f0b7899 */ /* 0x000fe2000801143a */
[C---:B------:R-:W-:Y:S01]  /*2cd70*/  LOP3.LUT R5, R168.reuse, 0x44, RZ, 0xfc, !PT ;  /* 0x00000044a8057812 */ /* 0x040fe200078efcff */
[----:B------:R-:W-:Y:S01]  /*2cd80*/  UIADD3.X UR14, UR7, 0x40000040, URZ, UP1, !UPT ;  /* 0x40000040070e7890 */ /* 0x000fe20008ffe43f */
[----:B------:R-:W-:-:S02]  /*2cd90*/  LOP3.LUT R4, R168, 0x46, RZ, 0xfc, !PT ;  /* 0x00000046a8047812 */ /* 0x000fc400078efcff */
[C---:B------:R-:W-:Y:S02]  /*2cda0*/  LOP3.LUT R6, R168.reuse, 0x48, RZ, 0xfc, !PT ;  /* 0x00000048a8067812 */ /* 0x040fe400078efcff */
[C---:B------:R-:W-:Y:S02]  /*2cdb0*/  LOP3.LUT R5, R168.reuse, 0x4a, RZ, 0xfc, !PT ;  /* 0x0000004aa8057812 */ /* 0x040fe400078efcff */
[C---:B------:R-:W-:Y:S01]  /*2cdc0*/  LOP3.LUT R4, R168.reuse, 0x4c, RZ, 0xfc, !PT ;  /* 0x0000004ca8047812 */ /* 0x040fe200078efcff */
[----:B------:R-:W-:Y:S01]  /*2cdd0*/  UIADD3 UR12, UP0, UR36, 0x80, URZ ;  /* 0x00000080240c7890 */ /* 0x000fe2000ff1e03f */
[C---:B------:R-:W-:Y:S02]  /*2cde0*/  LOP3.LUT R6, R168.reuse, 0x4e, RZ, 0xfc, !PT ;  /* 0x0000004ea8067812 */ /* 0x040fe400078efcff */
[C---:B------:R-:W-:Y:S02]  /*2cdf0*/  LOP3.LUT R5, R168.reuse, 0x50, RZ, 0xfc, !PT ;  /* 0x00000050a8057812 */ /* 0x040fe400078efcff */
[----:B------:R-:W-:-:S02]  /*2ce00*/  LOP3.LUT R4, R168, 0x52, RZ, 0xfc, !PT ;  /* 0x00000052a8047812 */ /* 0x000fc400078efcff */
[C---:B------:R-:W-:Y:S02]  /*2ce10*/  LOP3.LUT R6, R168.reuse, 0x54, RZ, 0xfc, !PT ;  /* 0x00000054a8067812 */ /* 0x040fe400078efcff */
[C---:B------:R-:W-:Y:S02]  /*2ce20*/  LOP3.LUT R5, R168.reuse, 0x56, RZ, 0xfc, !PT ;  /* 0x00000056a8057812 */ /* 0x040fe400078efcff */
[C---:B------:R-:W-:Y:S02]  /*2ce30*/  LOP3.LUT R4, R168.reuse, 0x58, RZ, 0xfc, !PT ;  /* 0x00000058a8047812 */ /* 0x040fe400078efcff */
[C---:B------:R-:W-:Y:S02]  /*2ce40*/  LOP3.LUT R6, R168.reuse, 0x5a, RZ, 0xfc, !PT ;  /* 0x0000005aa8067812 */ /* 0x040fe400078efcff */
[C---:B------:R-:W-:Y:S02]  /*2ce50*/  LOP3.LUT R5, R168.reuse, 0x5c, RZ, 0xfc, !PT ;  /* 0x0000005ca8057812 */ /* 0x040fe400078efcff */
[C---:B------:R-:W-:Y:S01]  /*2ce60*/  LOP3.LUT R4, R168.reuse, 0x5e, RZ, 0xfc, !PT ;  /* 0x0000005ea8047812 */ /* 0x040fe200078efcff */
[----:B------:R-:W-:Y:S01]  /*2ce70*/  UMOV UR8, URZ ;  /* 0x0000003f00087c82 */ /* 0x000fe20008000000 */
[C---:B------:R-:W-:Y:S01]  /*2ce80*/  LOP3.LUT R6, R168.reuse, 0x60, RZ, 0xfc, !PT ;  /* 0x00000060a8067812 */ /* 0x040fe200078efcff */
[----:B------:R-:W-:Y:S01]  /*2ce90*/  USHF.L.U32 UR6, UR58, 0x1, URZ ;  /* 0x000000013a067899 */ /* 0x000fe2000800063f */
[----:B------:R-:W-:-:S02]  /*2cea0*/  LOP3.LUT R5, R168, 0x62, RZ, 0xfc, !PT ;  /* 0x00000062a8057812 */ /* 0x000fc400078efcff */
[C---:B------:R-:W-:Y:S01]  /*2ceb0*/  LOP3.LUT R4, R168.reuse, 0x64, RZ, 0xfc, !PT ;  /* 0x00000064a8047812 */ /* 0x040fe200078efcff */
[----:B------:R-:W-:Y:S01]  /*2cec0*/  USHF.L.U32 UR5, UR9, 0x1, URZ ;  /* 0x0000000109057899 */ /* 0x000fe2000800063f */
[C---:B------:R-:W-:Y:S01]  /*2ced0*/  LOP3.LUT R6, R168.reuse, 0x66, RZ, 0xfc, !PT ;  /* 0x00000066a8067812 */ /* 0x040fe200078efcff */
[----:B------:R-:W-:Y:S01]  /*2cee0*/  USHF.L.U64.HI UR7, UR9, 0x1, UR10 ;  /* 0x0000000109077899 */ /* 0x000fe2000801020a */
[C---:B------:R-:W-:Y:S01]  /*2cef0*/  LOP3.LUT R5, R168.reuse, 0x68, RZ, 0xfc, !PT ;  /* 0x00000068a8057812 */ /* 0x040fe200078efcff */
[----:B------:R-:W-:Y:S01]  /*2cf00*/  USHF.L.U64.HI UR58, UR58, 0x1, UR11 ;  /* 0x000000013a3a7899 */ /* 0x000fe2000801020b */
[C---:B------:R-:W-:Y:S01]  /*2cf10*/  LOP3.LUT R4, R168.reuse, 0x6a, RZ, 0xfc, !PT ;  /* 0x0000006aa8047812 */ /* 0x040fe200078efcff */
[----:B------:R-:W-:Y:S01]  /*2cf20*/  UIADD3.X UR9, UR8, 0x40000040, URZ, UP0, !UPT ;  /* 0x4000004008097890 */ /* 0x000fe200087fe43f */
[C---:B------:R-:W-:Y:S01]  /*2cf30*/  LOP3.LUT R6, R168.reuse, 0x6c, RZ, 0xfc, !PT ;  /* 0x0000006ca8067812 */ /* 0x040fe200078efcff */
[----:B------:R-:W-:Y:S01]  /*2cf40*/  UMOV UR10, UR13 ;  /* 0x0000000d000a7c82 */ /* 0x000fe20008000000 */
[C---:B------:R-:W-:Y:S01]  /*2cf50*/  LOP3.LUT R5, R168.reuse, 0x6e, RZ, 0xfc, !PT ;  /* 0x0000006ea8057812 */ /* 0x040fe200078efcff */
[----:B------:R-:W-:Y:S01]  /*2cf60*/  UMOV UR11, UR14 ;  /* 0x0000000e000b7c82 */ /* 0x000fe20008000000 */
[----:B------:R-:W-:-:S02]  /*2cf70*/  LOP3.LUT R4, R168, 0x70, RZ, 0xfc, !PT ;  /* 0x00000070a8047812 */ /* 0x000fc400078efcff */
[----:B------:R-:W-:Y:S02]  /*2cf80*/  CS2R R24, SRZ ;  /* 0x0000000000187805 */ /* 0x000fe4000001ff00 */
[C---:B------:R-:W-:Y:S02]  /*2cf90*/  LOP3.LUT R6, R168.reuse, 0x72, RZ, 0xfc, !PT ;  /* 0x00000072a8067812 */ /* 0x040fe400078efcff */
[----:B------:R-:W-:Y:S02]  /*2cfa0*/  CS2R R26, SRZ ;  /* 0x00000000001a7805 */ /* 0x000fe4000001ff00 */
[C---:B------:R-:W-:Y:S02]  /*2cfb0*/  LOP3.LUT R5, R168.reuse, 0x74, RZ, 0xfc, !PT ;  /* 0x00000074a8057812 */ /* 0x040fe400078efcff */
[----:B------:R-:W-:Y:S02]  /*2cfc0*/  CS2R R28, SRZ ;  /* 0x00000000001c7805 */ /* 0x000fe4000001ff00 */
        /* <DEDUP_REMOVED lines=25> */
[----:B------:R-:W-:Y:S01]  /*2d160*/  CS2R R72, SRZ ;  /* 0x0000000000487805 */ /* 0x000fe2000001ff00 */
[----:B------:R-:W-:Y:S01]  /*2d170*/  IMAD.MOV.U32 R74, RZ, RZ, RZ ;  /* 0x000000ffff4a7224 */ /* 0x000fe200078e00ff */
[----:B------:R-:W-:Y:S02]  /*2d180*/  UIADD3.64 UR20, UR10, 0xffe, URZ ;  /* 0x00000ffe0a147897 */ /* 0x000fe4000fffe03f */
[----:B------:R-:W-:Y:S01]  /*2d190*/  UIADD3.64 UR16, UR10, 0x1000, URZ ;  /* 0x000010000a107897 */ /* 0x000fe2000fffe03f */
[----:B------:R-:W-:Y:S01]  /*2d1a0*/  UMOV UR8, UR12 ;  /* 0x0000000c00087c82 */ /* 0x000fe20008000000 */
[----:B------:R-:W-:Y:S02]  /*2d1b0*/  UIADD3.64 UR20, UR10, 0x1002, URZ ;  /* 0x000010020a147897 */ /* 0x000fe4000fffe03f */
[----:B------:R-:W-:Y:S01]  /*2d1c0*/  UIADD3.64 UR16, UR10, 0x1004, URZ ;  /* 0x000010040a107897 */ /* 0x000fe2000fffe03f */
[----:B------:R-:W-:Y:S01]  /*2d1d0*/  UMOV UR59, URZ ;  /* 0x0000003f003b7c82 */ /* 0x000fe20008000000 */
[----:B------:R-:W-:-:S02]  /*2d1e0*/  UIADD3.64 UR14, UR10, 0x2, URZ ;  /* 0x000000020a0e7897 */ /* 0x000fc4000fffe03f */
[----:B------:R-:W-:Y:S02]  /*2d1f0*/  UIADD3.64 UR18, UR10, 0x4, URZ ;  /* 0x000000040a127897 */ /* 0x000fe4000fffe03f */
[----:B------:R-:W-:Y:S02]  /*2d200*/  UIADD3.64 UR22, UR10, 0x7fe, URZ ;  /* 0x000007fe0a167897 */ /* 0x000fe4000fffe03f */
[----:B------:R-:W-:Y:S02]  /*2d210*/  UIADD3.64 UR26, UR10, 0x800, URZ ;  /* 0x000008000a1a7897 */ /* 0x000fe4000fffe03f */
[----:B------:R-:W-:Y:S02]  /*2d220*/  UIADD3.64 UR30, UR10, 0x802, URZ ;  /* 0x000008020a1e7897 */ /* 0x000fe4000fffe03f */
[----:B------:R-:W-:Y:S02]  /*2d230*/  UIADD3.64 UR34, UR10, 0x804, URZ ;  /* 0x000008040a227897 */ /* 0x000fe4000fffe03f */
[----:B------:R-:W-:-:S02]  /*2d240*/  UIADD3.64 UR42, UR10, 0x17fe, URZ ;  /* 0x000017fe0a2a7897 */ /* 0x000fc4000fffe03f */
[----:B------:R-:W-:Y:S02]  /*2d250*/  UIADD3.64 UR46, UR10, 0x1800, URZ ;  /* 0x000018000a2e7897 */ /* 0x000fe4000fffe03f */
[----:B------:R-:W-:Y:S02]  /*2d260*/  UIADD3.64 UR50, UR10, 0x1802, URZ ;  /* 0x000018020a327897 */ /* 0x000fe4000fffe03f */
[----:B------:R-:W-:Y:S02]  /*2d270*/  UIADD3.64 UR54, UR10, 0x1804, URZ ;  /* 0x000018040a367897 */ /* 0x000fe4000fffe03f */
[----:B------:R-:W-:Y:S02]  /*2d280*/  UIADD3.64 UR12, UR8, 0x80, URZ ;  /* 0x00000080080c7897 */ /* 0x000fe4000fffe03f */
[----:B------:R-:W-:Y:S02]  /*2d290*/  UIADD3.64 UR16, UR8, 0x100, URZ ;  /* 0x0000010008107897 */ /* 0x000fe4000fffe03f */
[----:B------:R-:W-:Y:S01]  /*2d2a0*/  UIADD3.64 UR20, UR8, 0x180, URZ ;  /* 0x0000018008147897 */ /* 0x000fe2000fffe03f */
[----:B------:R-:W0:Y:S01]  /*2d2b0*/  LDC R181, c[0x0][0x230] ;  /* 0x00008c00ffb57b82 */ /* 0x000e220000000800 */
[----:B------:R-:W-:-:S02]  /*2d2c0*/  UIADD3.64 UR24, UR8, 0x200, URZ ;  /* 0x0000020008187897 */ /* 0x000fc4000fffe03f */
[----:B------:R-:W-:Y:S01]  /*2d2d0*/  UIADD3.64 UR28, UR8, 0x280, URZ ;  /* 0x00000280081c7897 */ /* 0x000fe2000fffe03f */
[----:B0-----:R-:W-:-:S05]  /*2d2e0*/  VIADD R181, R181, 0x7f ;  /* 0x0000007fb5b57836 */ /* 0x001fca0000000000 */
[----:B------:R-:W-:-:S04]  /*2d2f0*/  SHF.R.S32.HI R168, RZ, 0x1f, R181 ;  /* 0x0000001fffa87819 */ /* 0x000fc800000114b5 */
[----:B------:R-:W-:-:S04]  /*2d300*/  LEA.HI R168, R168, R181, RZ, 0x7 ;  /* 0x000000b5a8a87211 */ /* 0x000fc800078f38ff */
[----:B------:R-:W-:Y:S02]  /*2d310*/  SHF.R.S32.HI R4, RZ, 0x7, R168 ;  /* 0x00000007ff047819 */ /* 0x000fe400000114a8 */
[C---:B---3--:R-:W-:Y:S01]  /*2d320*/  LOP3.LUT R4, R0.reuse, 0x10, RZ, 0x3c, !PT ;  /* 0x0000001000047812 */ /* 0x048fe200078e3cff */
[----:B------:R-:W-:Y:S01]  /*2d330*/  IMAD.MOV.U32 R75, RZ, RZ, RZ ;  /* 0x000000ffff4b7224 */ /* 0x000fe200078e00ff */
[C---:B------:R-:W-:Y:S02]  /*2d340*/  LOP3.LUT R5, R0.reuse, 0x30, RZ, 0x3c, !PT ;  /* 0x0000003000057812 */ /* 0x040fe400078e3cff */
[----:B------:R-:W-:Y:S02]  /*2d350*/  CS2R R76, SRZ ;  /* 0x00000000004c7805 */ /* 0x000fe4000001ff00 */
[----:B------:R-:W-:Y:S02]  /*2d360*/  LOP3.LUT R6, R0, 0x20, RZ, 0x3c, !PT ;  /* 0x0000002000067812 */ /* 0x000fe400078e3cff */
[----:B------:R-:W-:-:S02]  /*2d370*/  CS2R R78, SRZ ;  /* 0x00000000004e7805 */ /* 0x000fc4000001ff00 */
[C---:B------:R-:W-:Y:S02]  /*2d380*/  LOP3.LUT R4, R0.reuse, 0x40, RZ, 0x3c, !PT ;  /* 0x0000004000047812 */ /* 0x040fe400078e3cff */
[----:B------:R-:W-:Y:S02]  /*2d390*/  CS2R R80, SRZ ;  /* 0x0000000000507805 */ /* 0x000fe4000001ff00 */
[C---:B------:R-:W-:Y:S01]  /*2d3a0*/  LOP3.LUT R5, R0.reuse, 0x60, RZ, 0x3c, !PT ;  /* 0x0000006000057812 */ /* 0x040fe200078e3cff */
[----:B------:R0:W-:Y:S01]  /*2d3b0*/  STL [R1+0x181c], R6 ;  /* 0x00181c0601007387 */ /* 0x0001e20000100800 */
[----:B------:R-:W-:Y:S02]  /*2d3c0*/  LOP3.LUT R4, R0, 0x70, RZ, 0x3c, !PT ;  /* 0x0000007000047812 */ /* 0x000fe400078e3cff */
[----:B------:R-:W-:Y:S02]  /*2d3d0*/  CS2R R82, SRZ ;  /* 0x0000000000527805 */ /* 0x000fe4000001ff00 */
[----:B--2---:R-:W-:-:S02]  /*2d3e0*/  LOP3.LUT R5, R3, 0x40, RZ, 0x3c, !PT ;  /* 0x0000004003057812 */ /* 0x004fc400078e3cff */
[----:B------:R-:W-:Y:S02]  /*2d3f0*/  CS2R R84, SRZ ;  /* 0x0000000000547805 */ /* 0x000fe4000001ff00 */
[----:B------:R-:W-:Y:S02]  /*2d400*/  LOP3.LUT R4, R3, 0x60, RZ, 0x3c, !PT ;  /* 0x0000006003047812 */ /* 0x000fe400078e3cff */
[----:B------:R-:W-:Y:S02]  /*2d410*/  CS2R R86, SRZ ;  /* 0x0000000000567805 */ /* 0x000fe4000001ff00 */
[----:B------:R-:W-:Y:S01]  /*2d420*/  CS2R R88, SRZ ;  /* 0x0000000000587805 */ /* 0x000fe2000001ff00 */
[----:B------:R4:W-:Y:S01]  /*2d430*/  STL [R1+0x1940], R5 ;  /* 0x0019400501007387 */ /* 0x0009e20000100800 */
[----:B------:R-:W-:Y:S02]  /*2d440*/  CS2R R90, SRZ ;  /* 0x00000000005a7805 */ /* 0x000fe4000001ff00 */
[----:B0-----:R-:W-:-:S02]  /*2d450*/  LOP3.LUT R6, R0, 0x50, RZ, 0x3c, !PT ;  /* 0x0000005000067812 */ /* 0x001fc400078e3cff */
[----:B------:R-:W-:Y:S01]  /*2d460*/  CS2R R92, SRZ ;  /* 0x00000000005c7805 */ /* 0x000fe2000001ff00 */
[----:B------:R4:W-:Y:S01]  /*2d470*/  STL [R1+0x193c], R4 ;  /* 0x00193c0401007387 */ /* 0x0009e20000100800 */
        /* <DEDUP_REMOVED lines=29> */
[----:B------:R-:W-:Y:S01]  /*2d650*/  LOP3.LUT R6, R3, 0x20, RZ, 0x3c, !PT ;  /* 0x0000002003067812 */ /* 0x000fe200078e3cff */
[----:B------:R-:W-:Y:S01]  /*2d660*/  UIADD3.64 UR32, UR8, 0x300, URZ ;  /* 0x0000030008207897 */ /* 0x000fe2000fffe03f */
[----:B------:R-:W-:Y:S01]  /*2d670*/  ULDC UR60, c[0x0][0x230] ;  /* 0x00008c00003c7ab9 */ /* 0x000fe20000000800 */
[----:B----4-:R-:W-:-:S10]  /*2d680*/  UMOV UR37, 0x40000040 ;  /* 0x4000004000257882 */ /* 0x010fd40000000000 */
.L_x_1:
[----:B------:R-:W-:Y:S01]  /*2d690*/  STL [R1+0x214c], R8 ;  /* 0x00214c0801007387 */ /* 0x000fe20000100800 */
[----:B------:R-:W-:-:S03]  /*2d6a0*/  MOV R4, UR46 ;  /* 0x0000002e00047c02 */ /* 0x000fc60008000f00 */
[----:B------:R-:W-:Y:S04]  /*2d6b0*/  STL [R1+0x2148], R7 ;  /* 0x0021480701007387 */ /* 0x000fe80000100800 */
[----:B------:R-:W-:Y:S04]  /*2d6c0*/  STL [R1+0x2144], R6 ;  /* 0x0021440601007387 */ /* 0x000fe80000100800 */
[----:B-----5:R0:W-:Y:S04]  /*2d6d0*/  STL [R1+0x2140], R3 ;  /* 0x0021400301007387 */ /* 0x0201e80000100800 */
[----:B------:R-:W-:Y:S04]  /*2d6e0*/  STL [R1+0x2050], R0 ;  /* 0x0020500001007387 */ /* 0x000fe80000100800 */
[----:B------:R-:W-:Y:S01]  /*2d6f0*/  STL [R1+0x1de4], R130 ;  /* 0x001de48201007387 */ /* 0x000fe20000100800 */
[----:B0-----:R-:W-:-:S03]  /*2d700*/  MOV R3, UR51 ;  /* 0x0000003300037c02 */ /* 0x001fc60008000f00 */
[----:B------:R-:W-:Y:S04]  /*2d710*/  STL [R1+0x1dec], R130 ;  /* 0x001dec8201007387 */ /* 0x000fe80000100800 */
        /* <DEDUP_REMOVED lines=318> */
[----:B------:R0:W-:Y:S04]  /*2eb00*/  STL [R1+0x1c38], R25 ;  /* 0x001c381901007387 */ /* 0x0001e80000100800 */
        /* <DEDUP_REMOVED lines=20> */
[----:B-----5:R1:W-:Y:S01]  /*2ec50*/  STL [R1+0x1950], R2 ;  /* 0x0019500201007387 */ /* 0x0203e20000100800 */
[----:B------:R-:W2:Y:S01]  /*2ec60*/  S2R R8, SR_TID.X ;  /* 0x0000000000087919 */ /* 0x000ea20000002100 */
[----:B------:R-:W-:Y:S01]  /*2ec70*/  UIMAD UR39, UR59, -0x80, UR60 ;  /* 0xffffff803b2778a4 */ /* 0x000fe2000f8e023c */
[----:B0-----:R-:W0:Y:S01]  /*2ec80*/  S2R R25, SR_TID.X ;  /* 0x0000000000197919 */ /* 0x001e220000002100 */
[----:B-1----:R-:W-:-:S05]  /*2ec90*/  MOV R2, UR47 ;  /* 0x0000002f00027c02 */ /* 0x002fca0008000f00 */
[----:B------:R1:W-:Y:S04]  /*2eca0*/  STL [R1+0x1838], R2 ;  /* 0x0018380201007387 */ /* 0x0003e80000100800 */
[----:B------:R-:W-:Y:S04]  /*2ecb0*/  STL [R1+0x1834], R4 ;  /* 0x0018340401007387 */ /* 0x000fe80000100800 */
[----:B------:R3:W-:Y:S01]  /*2ecc0*/  STL [R1+0x1830], R3 ;  /* 0x0018300301007387 */ /* 0x0007e20000100800 */
[----:B-1----:R-:W-:-:S05]  /*2ecd0*/  MOV R2, UR50 ;  /* 0x0000003200027c02 */ /* 0x002fca0008000f00 */
[----:B------:R1:W-:Y:S01]  /*2ece0*/  STL [R1+0x182c], R2 ;  /* 0x00182c0201007387 */ /* 0x0003e20000100800 */
[----:B---3--:R-:W-:Y:S02]  /*2ecf0*/  MOV R3, UR55 ;  /* 0x0000003700037c02 */ /* 0x008fe40008000f00 */
[----:B--2---:R-:W-:-:S03]  /*2ed00*/  SHF.R.U32.HI R4, RZ, 0x6, R8 ;  /* 0x00000006ff047819 */ /* 0x004fc60000011608 */
[----:B------:R2:W-:Y:S01]  /*2ed10*/  STL [R1+0x1828], R3 ;  /* 0x0018280301007387 */ /* 0x0005e20000100800 */
[----:B-1----:R-:W-:Y:S02]  /*2ed20*/  MOV R2, UR54 ;  /* 0x0000003600027c02 */ /* 0x002fe40008000f00 */
[----:B------:R-:W-:-:S03]  /*2ed30*/  SGXT.U32 R4, R4, 0x1 ;  /* 0x000000010404781a */ /* 0x000fc60000000000 */
[----:B------:R1:W-:Y:S04]  /*2ed40*/  STL [R1+0x1824], R2 ;  /* 0x0018240201007387 */ /* 0x0003e80000100800 */
[----:B------:R-:W3:Y:S04]  /*2ed50*/  LDL R5, [R1+0x9f4] ;  /* 0x0009f40001057983 */ /* 0x000ee80000100800 */
[----:B------:R-:W4:Y:S04]  /*2ed60*/  LDL R6, [R1+0x9e8] ;  /* 0x0009e80001067983 */ /* 0x000f280000100800 */
[----:B--2---:R-:W2:Y:S04]  /*2ed70*/  LDL R3, [R1+0x9f0] ;  /* 0x0009f00001037983 */ /* 0x004ea80000100800 */
[----:B-1----:R-:W2:Y:S01]  /*2ed80*/  LDL R2, [R1+0xbdc] ;  /* 0x000bdc0001027983 */ /* 0x002ea20000100800 */
[----:B------:R-:W-:-:S02]  /*2ed90*/  LOP3.LUT R7, R4, 0x2, RZ, 0xfc, !PT ;  /* 0x0000000204077812 */ /* 0x000fc400078efcff */
[----:B------:R-:W1:Y:S01]  /*2eda0*/  S2R R4, SR_TID.X ;  /* 0x0000000000047919 */ /* 0x000e620000002100 */
[----:B------:R-:W-:Y:S01]  /*2edb0*/  SHF.R.U32.HI R8, RZ, 0x6, R8 ;  /* 0x00000006ff087819 */ /* 0x000fe20000011608 */
[----:B------:R-:W2:Y:S03]  /*2edc0*/  LDL R137, [R1+0x9ec] ;  /* 0x0009ec0001897983 */ /* 0x000ea60000100800 */
[----:B------:R-:W-:Y:S02]  /*2edd0*/  SGXT.U32 R8, R8, 0x1 ;  /* 0x000000010808781a */ /* 0x000fe40000000000 */
[----:B------:R-:W-:Y:S01]  /*2ede0*/  ISETP.GE.AND P1, PT, R7, UR39, PT ;  /* 0x0000002707007c0c */ /* 0x000fe2000bf26270 */
[----:B------:R-:W2:Y:S01]  /*2edf0*/  LDL R135, [R1+0xbd8] ;  /* 0x000bd80001877983 */ /* 0x000ea20000100800 */
[----:B------:R-:W-:-:S04]  /*2ee00*/  LOP3.LUT R7, R8, 0x4, RZ, 0xfc, !PT ;  /* 0x0000000408077812 */ /* 0x000fc800078efcff */
[----:B------:R-:W-:Y:S02]  /*2ee10*/  ISETP.GE.AND P4, PT, R7, UR39, PT ;  /* 0x0000002707007c0c */ /* 0x000fe4000bf86270 */
[----:B-1----:R-:W-:-:S04]  /*2ee20*/  SHF.R.U32.HI R8, RZ, 0x6, R4 ;  /* 0x00000006ff087819 */ /* 0x002fc80000011604 */
[----:B------:R-:W-:-:S04]  /*2ee30*/  SGXT.U32 R8, R8, 0x1 ;  /* 0x000000010808781a */ /* 0x000fc80000000000 */
[----:B------:R-:W-:Y:S02]  /*2ee40*/  LOP3.LUT R7, R8, 0x6, RZ, 0xfc, !PT ;  /* 0x0000000608077812 */ /* 0x000fe400078efcff */
[----:B------:R-:W1:Y:S01]  /*2ee50*/  S2R R8, SR_TID.X ;  /* 0x0000000000087919 */ /* 0x000e620000002100 */
[----:B0-----:R-:W-:Y:S02]  /*2ee60*/  SHF.R.U32.HI R4, RZ, 0x6, R25 ;  /* 0x00000006ff047819 */ /* 0x001fe40000011619 */
[----:B------:R-:W-:Y:S02]  /*2ee70*/  ISETP.GE.AND P5, PT, R7, UR39, PT ;  /* 0x0000002707007c0c */ /* 0x000fe4000bfa6270 */
[----:B------:R-:W-:Y:S02]  /*2ee80*/  SGXT.U32 R4, R4, 0x1 ;  /* 0x000000010404781a */ /* 0x000fe40000000000 */
[----:B------:R-:W-:Y:S02]  /*2ee90*/  PRMT R68, RZ, 0x7610, R68 ;  /* 0x00007610ff447816 */ /* 0x000fe40000000044 */
[----:B------:R-:W-:-:S02]  /*2eea0*/  ISETP.GE.AND P0, PT, R4, UR39, PT ;  /* 0x0000002704007c0c */ /* 0x000fc4000bf06270 */
[----:B-1----:R-:W-:-:S04]  /*2eeb0*/  SHF.R.U32.HI R8, RZ, 0x6, R8 ;  /* 0x00000006ff087819 */ /* 0x002fc80000011608 */
[----:B------:R-:W-:-:S04]  /*2eec0*/  SGXT.U32 R8, R8, 0x1 ;  /* 0x000000010808781a */ /* 0x000fc80000000000 */
[----:B------:R-:W-:-:S04]  /*2eed0*/  LOP3.LUT R7, R8, 0x8, RZ, 0xfc, !PT ;  /* 0x0000000808077812 */ /* 0x000fc800078efcff */
[----:B------:R-:W-:Y:S02]  /*2eee0*/  ISETP.GE.AND P2, PT, R7, UR39, PT ;  /* 0x0000002707007c0c */ /* 0x000fe4000bf46270 */
[----:B------:R-:W2:Y:S01]  /*2eef0*/  LDL R7, [R1+0x9e4] ;  /* 0x0009e40001077983 */ /* 0x000ea20000100800 */
[----:B---3--:R-:W-:Y:S02]  /*2ef00*/  @!P1 IMAD.MOV.U32 R4, RZ, RZ, R5 ;  /* 0x000000ffff049224 */ /* 0x008fe400078e0005 */
[----:B----4-:R-:W-:Y:S02]  /*2ef10*/  @!P1 IMAD.MOV.U32 R5, RZ, RZ, R6 ;  /* 0x000000ffff059224 */ /* 0x010fe400078e0006 */
[----:B------:R-:W3:Y:S04]  /*2ef20*/  LDL R6, [R1+0xbd4] ;  /* 0x000bd40001067983 */ /* 0x000ee80000100800 */
[----:B------:R2:W4:Y:S02]  /*2ef30*/  @!P1 LDG.E.U16 R68, desc[UR56][R4.64] ;  /* 0x0000003804449981 */ /* 0x000524000c1e1500 */
[----:B--2---:R-:W-:-:S02]  /*2ef40*/  @!P4 IMAD.MOV.U32 R4, RZ, RZ, R2 ;  /* 0x000000ffff04c224 */ /* 0x004fc400078e0002 */
[----:B------:R-:W-:Y:S01]  /*2ef50*/  @!P4 IMAD.MOV.U32 R5, RZ, RZ, R3 ;  /* 0x000000ffff05c224 */ /* 0x000fe200078e0003 */
[----:B------:R-:W2:Y:S04]  /*2ef60*/  LDL R2, [R1+0xbd0] ;  /* 0x000bd00001027983 */ /* 0x000ea80000100800 */
[----:B------:R-:W4:Y:S01]  /*2ef70*/  LDL R3, [R1+0xbcc] ;  /* 0x000bcc0001037983 */ /* 0x000f220000100800 */
[----:B------:R-:W0:Y:S01]  /*2ef80*/  S2R R8, SR_TID.X ;  /* 0x0000000000087919 */ /* 0x000e220000002100 */
[----:B------:R-:W-:Y:S02]  /*2ef90*/  PRMT R84, RZ, 0x7610, R84 ;  /* 0x00007610ff547816 */ /* 0x000fe40000000054 */
[----:B------:R-:W-:-:S04]  /*2efa0*/  PRMT R100, RZ, 0x7610, R100 ;  /* 0x00007610ff647816 */ /* 0x000fc80000000064 */
[----:B------:R1:W4:Y:S01]  /*2efb0*/  @!P4 LDG.E.U16 R84, desc[UR56][R4.64] ;  /* 0x000000380454c981 */ /* 0x000322000c1e1500 */
[----:B------:R-:W-:Y:S01]  /*2efc0*/  PRMT R55, RZ, 0x7610, R55 ;  /* 0x00007610ff377816 */ /* 0x000fe20000000037 */
[----:B-1----:R-:W-:Y:S02]  /*2efd0*/  @!P5 IMAD.MOV.U32 R4, RZ, RZ, R135 ;  /* 0x000000ffff04d224 */ /* 0x002fe400078e0087 */
[----:B------:R-:W-:Y:S01]  /*2efe0*/  @!P5 IMAD.MOV.U32 R5, RZ, RZ, R137 ;  /* 0x000000ffff05d224 */ /* 0x000fe200078e0089 */
[----:B------:R-:W4:Y:S04]  /*2eff0*/  LDL R135, [R1+0xbc8] ;  /* 0x000bc80001877983 */ /* 0x000f280000100800 */
[----:B------:R-:W4:Y:S04]  /*2f000*/  LDL R137, [R1+0xbc4] ;  /* 0x000bc40001897983 */ /* 0x000f280000100800 */
[----:B------:R1:W4:Y:S01]  /*2f010*/  @!P5 LDG.E.U16 R100, desc[UR56][R4.64] ;  /* 0x000000380464d981 */ /* 0x000322000c1e1500 */
[----:B0-----:R-:W-:-:S04]  /*2f020*/  SHF.R.U32.HI R8, RZ, 0x6, R8 ;  /* 0x00000006ff087819 */ /* 0x001fc80000011608 */
[----:B------:R-:W-:-:S04]  /*2f030*/  SGXT.U32 R8, R8, 0x1 ;  /* 0x000000010808781a */ /* 0x000fc80000000000 */
[----:B------:R-:W-:-:S04]  /*2f040*/  LOP3.LUT R140, R8, 0xa, RZ, 0xfc, !PT ;  /* 0x0000000a088c7812 */ /* 0x000fc800078efcff */
[----:B------:R-:W-:Y:S01]  /*2f050*/  ISETP.GE.AND P3, PT, R140, UR39, PT ;  /* 0x000000278c007c0c */ /* 0x000fe2000bf66270 */
[----:B-1----:R-:W-:Y:S02]  /*2f060*/  @!P2 IMAD.MOV.U32 R5, RZ, RZ, R7 ;  /* 0x000000ffff05a224 */ /* 0x002fe400078e0007 */
[----:B------:R-:W4:Y:S01]  /*2f070*/  LDL R7, [R1+0xbbc] ;  /* 0x000bbc0001077983 */ /* 0x000f220000100800 */
[----:B------:R-:W0:Y:S01]  /*2f080*/  S2R R8, SR_TID.X ;  /* 0x0000000000087919 */ /* 0x000e220000002100 */
[----:B---3--:R-:W-:Y:S02]  /*2f090*/  @!P2 IMAD.MOV.U32 R4, RZ, RZ, R6 ;  /* 0x000000ffff04a224 */ /* 0x008fe400078e0006 */
[----:B------:R-:W3:Y:S04]  /*2f0a0*/  LDL R6, [R1+0xbc0] ;  /* 0x000bc00001067983 */ /* 0x000ee80000100800 */
[----:B------:R2:W3:Y:S02]  /*2f0b0*/  @!P2 LDG.E.U16 R55, desc[UR56][R4.64] ;  /* 0x000000380437a981 */ /* 0x0004e4000c1e1500 */
[----:B--2---:R-:W-:-:S02]  /*2f0c0*/  @!P3 IMAD.MOV.U32 R4, RZ, RZ, R2 ;  /* 0x000000ffff04b224 */ /* 0x004fc400078e0002 */
[----:B------:R-:W2:Y:S01]  /*2f0d0*/  LDL R2, [R1+0xbb8] ;  /* 0x000bb80001027983 */ /* 0x000ea20000100800 */
[----:B----4-:R-:W-:-:S03]  /*2f0e0*/  @!P3 IMAD.MOV.U32 R5, RZ, RZ, R3 ;  /* 0x000000ffff05b224 */ /* 0x010fc600078e0003 */
[----:B------:R-:W4:Y:S01]  /*2f0f0*/  LDL R3, [R1+0xbb4] ;  /* 0x000bb40001037983 */ /* 0x000f220000100800 */
[----:B0-----:R-:W-:-:S04]  /*2f100*/  SHF.R.U32.HI R8, RZ, 0x6, R8 ;  /* 0x00000006ff087819 */ /* 0x001fc80000011608 */
[----:B------:R-:W-:-:S04]  /*2f110*/  SGXT.U32 R8, R8, 0x1 ;  /* 0x000000010808781a */ /* 0x000fc80000000000 */
[----:B------:R-:W-:Y:S02]  /*2f120*/  LOP3.LUT R140, R8, 0xc, RZ, 0xfc, !PT ;  /* 0x0000000c088c7812 */ /* 0x000fe400078efcff */
[----:B------:R-:W0:Y:S02]  /*2f130*/  S2R R8, SR_TID.X ;  /* 0x0000000000087919 */ /* 0x000e240000002100 */
[----:B------:R-:W-:Y:S02]  /*2f140*/  ISETP.GE.AND P6, PT, R140, UR39, PT ;  /* 0x000000278c007c0c */ /* 0x000fe4000bfc6270 */
[----:B0-----:R-:W-:-:S04]  /*2f150*/  SHF.R.U32.HI R8, RZ, 0x6, R8 ;  /* 0x00000006ff087819 */ /* 0x001fc80000011608 */
[----:B------:R-:W-:-:S04]  /*2f160*/  SGXT.U32 R8, R8, 0x1 ;  /* 0x000000010808781a */ /* 0x000fc80000000000 */
[----:B------:R-:W-:Y:S02]  /*2f170*/  LOP3.LUT R140, R8, 0xe, RZ, 0xfc, !PT ;  /* 0x0000000e088c7812 */ /* 0x000fe400078efcff */
[----:B------:R-:W0:Y:S01]  /*2f180*/  S2R R8, SR_TID.X ;  /* 0x0000000000087919 */ /* 0x000e220000002100 */
[----:B------:R-:W-:Y:S02]  /*2f190*/  PRMT R71, RZ, 0x7610, R71 ;  /* 0x00007610ff477816 */ /* 0x000fe40000000047 */
[----:B------:R-:W-:Y:S02]  /*2f1a0*/  ISETP.GE.AND P1, PT, R140, UR39, PT ;  /* 0x000000278c007c0c */ /* 0x000fe4000bf26270 */
[----:B------:R-:W-:Y:S02]  /*2f1b0*/  PRMT R87, RZ, 0x7610, R87 ;  /* 0x00007610ff577816 */ /* 0x000fe40000000057 */
[----:B------:R1:W4:Y:S01]  /*2f1c0*/  @!P3 LDG.E.U16 R71, desc[UR56][R4.64] ;  /* 0x000000380447b981 */ /* 0x000322000c1e1500 */
[----:B------:R-:W-:Y:S01]  /*2f1d0*/  PRMT R103, RZ, 0x7610, R103 ;  /* 0x00007610ff677816 */ /* 0x000fe20000000067 */
[----:B-1----:R-:W-:-:S02]  /*2f1e0*/  @!P6 IMAD.MOV.U32 R4, RZ, RZ, R135 ;  /* 0x000000ffff04e224 */ /* 0x002fc400078e0087 */
        /* <DEDUP_REMOVED lines=33> */
[----:B------:R-:W4:Y:S01]  /*2f400*/  LDL R135, [R1+0xb98] ;  /* 0x000b980001877983 */ /* 0x000f220000100800 */
[----:B0-----:R-:W-:-:S04]  /*2f410*/  SHF.R.U32.HI R8, RZ, 0x6, R8 ;  /* 0x00000006ff087819 */ /* 0x001fc80000011608 */
[----:B------:R-:W-:-:S04]  /*2f420*/  SGXT.U32 R8, R8, 0x1 ;  /* 0x000000010808781a */ /* 0x000fc80000000000 */
[----:B------:R-:W-:Y:S01]  /*2f430*/  LOP3.LUT R140, R8, 0x16, RZ, 0xfc, !PT ;  /* 0x00000016088c7812 */ /* 0x000fe200078efcff */
[----:B------:R-:W-:Y:S02]  /*2f440*/  @!P5 IMAD.MOV.U32 R5, RZ, RZ, R137 ;  /* 0x000000ffff05d224 */ /* 0x000fe400078e0089 */
[----:B------:R-:W4:Y:S01]  /*2f450*/  LDL R137, [R1+0xb94] ;  /* 0x000b940001897983 */ /* 0x000f220000100800 */
[----:B------:R-:W-:-:S03]  /*2f460*/  ISETP.GE.AND P3, PT, R140, UR39, PT ;  /* 0x000000278c007c0c */ /* 0x000fc6000bf66270 */
[----:B------:R0:W4:Y:S02]  /*2f470*/  @!P5 LDG.E.U16 R70, desc[UR56][R4.64] ;  /* 0x000000380446d981 */ /* 0x000124000c1e1500 */
[----:B0-----:R-:W-:Y:S02]  /*2f480*/  @!P2 IMAD.MOV.U32 R5, RZ, RZ, R7 ;  /* 0x000000ffff05a224 */ /* 0x001fe400078e0007 */
[----:B------:R-:W4:Y:S01]  /*2f490*/  LDL R7, [R1+0xb8c] ;  /* 0x000b8c0001077983 */ /* 0x000f220000100800 */
[----:B---3--:R-:W-:-:S03]  /*2f4a0*/  @!P2 IMAD.MOV.U32 R4, RZ, RZ, R6 ;  /* 0x000000ffff04a224 */ /* 0x008fc600078e0006 */
[----:B------:R-:W3:Y:S04]  /*2f4b0*/  LDL R6, [R1+0xb90] ;  /* 0x000b900001067983 */ /* 0x000ee80000100800 */
[----:B------:R2:W3:Y:S02]  /*2f4c0*/  @!P2 LDG.E.U16 R86, desc[UR56][R4.64] ;  /* 0x000000380456a981 */ /* 0x0004e4000c1e1500 */
[----:B--2---:R-:W-:Y:S02]  /*2f4d0*/  @!P3 IMAD.MOV.U32 R4, RZ, RZ, R2 ;  /* 0x000000ffff04b224 */ /* 0x004fe400078e0002 */
[----:B------:R-:W2:Y:S01]  /*2f4e0*/  LDL R2, [R1+0xb88] ;  /* 0x000b880001027983 */ /* 0x000ea20000100800 */
[----:B----4-:R-:W-:-:S03]  /*2f4f0*/  @!P3 IMAD.MOV.U32 R5, RZ, RZ, R3 ;  /* 0x000000ffff05b224 */ /* 0x010fc600078e0003 */
[----:B------:R-:W4:Y:S01]  /*2f500*/  LDL R3, [R1+0xb84] ;  /* 0x000b840001037983 */ /* 0x000f220000100800 */
[----:B------:R-:W0:Y:S02]  /*2f510*/  S2R R8, SR_TID.X ;  /* 0x0000000000087919 */ /* 0x000e240000002100 */
        /* <DEDUP_REMOVED lines=87> */
[----:B------:R-:W-:Y:S01]  /*2fa90*/  PRMT R59, RZ, 0x7610, R59 ;  /* 0x00007610ff3b7816 */ /* 0x000fe2000000003b */
[----:B------:R-:W4:Y:S04]  /*2faa0*/  LDL R137, [R1+0xb44] ;  /* 0x000b440001897983 */ /* 0x000f280000100800 */
[----:B------:R1:W4:Y:S01]  /*2fab0*/  @!P6 LDG.E.U16 R88, desc[UR56][R4.64] ;  /* 0x000000380458e981 */ /* 0x000322000c1e1500 */
[--C-:B0-----:R-:W-:Y:S02]  /*2fac0*/  SHF.R.U32.HI R140, RZ, 0x6, R8.reuse ;  /* 0x00000006ff8c7819 */ /* 0x101fe40000011608 */
[----:B------:R-:W-:Y:S01]  /*2fad0*/  SHF.R.U32.HI R8, RZ, 0x6, R8 ;  /* 0x00000006ff087819 */ /* 0x000fe20000011608 */
[----:B-1----:R-:W-:Y:S01]  /*2fae0*/  @!P1 IMAD.MOV.U32 R5, RZ, RZ, R7 ;  /* 0x000000ffff059224 */ /* 0x002fe200078e0007 */
[----:B------:R-:W-:Y:S01]  /*2faf0*/  SGXT.U32 R140, R140, 0x1 ;  /* 0x000000018c8c781a */ /* 0x000fe20000000000 */
[----:B------:R-:W4:Y:S01]  /*2fb00*/  LDL R7, [R1+0xb3c] ;  /* 0x000b3c0001077983 */ /* 0x000f220000100800 */
[----:B------:R-:W-:-:S04]  /*2fb10*/  SGXT.U32 R8, R8, 0x1 ;  /* 0x000000010808781a */ /* 0x000fc80000000000 */
[----:B------:R-:W-:Y:S02]  /*2fb20*/  LOP3.LUT R135, R8, 0x2c, RZ, 0xfc, !PT ;  /* 0x0000002c08877812 */ /* 0x000fe400078efcff */
[----:B------:R-:W0:Y:S01]  /*2fb30*/  S2R R8, SR_TID.X ;  /* 0x0000000000087919 */ /* 0x000e220000002100 */
[----:B------:R-:W-:-:S04]  /*2fb40*/  LOP3.LUT R140, R140, 0x2a, RZ, 0xfc, !PT ;  /* 0x0000002a8c8c7812 */ /* 0x000fc800078efcff */
[----:B------:R-:W-:Y:S02]  /*2fb50*/  ISETP.GE.AND P5, PT, R140, UR39, PT ;  /* 0x000000278c007c0c */ /* 0x000fe4000bfa6270 */
[----:B------:R-:W4:Y:S01]  /*2fb60*/  LDL R140, [R1+0xb50] ;  /* 0x000b5000018c7983 */ /* 0x000f220000100800 */
[----:B0-----:R-:W-:-:S04]  /*2fb70*/  SHF.R.U32.HI R8, RZ, 0x6, R8 ;  /* 0x00000006ff087819 */ /* 0x001fc80000011608 */
[----:B------:R-:W-:Y:S01]  /*2fb80*/  SGXT.U32 R8, R8, 0x1 ;  /* 0x000000010808781a */ /* 0x000fe20000000000 */
[----:B---3--:R-:W-:-:S05]  /*2fb90*/  @!P1 IMAD.MOV.U32 R4, RZ, RZ, R6 ;  /* 0x000000ffff049224 */ /* 0x008fca00078e0006 */
[----:B------:R2:W3:Y:S02]  /*2fba0*/  @!P1 LDG.E.U16 R104, desc[UR56][R4.64] ;  /* 0x0000003804689981 */ /* 0x0004e4000c1e1500 */
[----:B--2---:R-:W-:Y:S01]  /*2fbb0*/  @!P4 IMAD.MOV.U32 R4, RZ, RZ, R2 ;  /* 0x000000ffff04c224 */ /* 0x004fe200078e0002 */
[----:B------:R-:W-:Y:S01]  /*2fbc0*/  LOP3.LUT R6, R8, 0x2e, RZ, 0xfc, !PT ;  /* 0x0000002e08067812 */ /* 0x000fe200078efcff */
[----:B------:R-:W2:Y:S01]  /*2fbd0*/  LDL R2, [R1+0xb38] ;  /* 0x000b380001027983 */ /* 0x000ea20000100800 */
[----:B----4-:R-:W-:-:S03]  /*2fbe0*/  @!P4 IMAD.MOV.U32 R5, RZ, RZ, R3 ;  /* 0x000000ffff05c224 */ /* 0x010fc600078e0003 */
[----:B------:R-:W4:Y:S04]  /*2fbf0*/  LDL R8, [R1+0xb48] ;  /* 0x000b480001087983 */ /* 0x000f280000100800 */
[----:B------:R0:W3:Y:S01]  /*2fc00*/  @!P4 LDG.E.U16 R59, desc[UR56][R4.64] ;  /* 0x00000038043bc981 */ /* 0x0000e2000c1e1500 */
[----:B------:R-:W-:-:S03]  /*2fc10*/  ISETP.GE.AND P3, PT, R6, UR39, PT ;  /* 0x0000002706007c0c */ /* 0x000fc6000bf66270 */
[----:B------:R-:W2:Y:S04]  /*2fc20*/  LDL R6, [R1+0xb40] ;  /* 0x000b400001067983 */ /* 0x000ea80000100800 */
[----:B------:R-:W3:Y:S01]  /*2fc30*/  LDL R3, [R1+0xb34] ;  /* 0x000b340001037983 */ /* 0x000ee20000100800 */
[----:B0-----:R-:W0:Y:S02]  /*2fc40*/  S2R R5, SR_TID.X ;  /* 0x0000000000057919 */ /* 0x001e240000002100 */
[----:B0-----:R-:W-:Y:S02]  /*2fc50*/  SHF.R.U32.HI R4, RZ, 0x6, R5 ;  /* 0x00000006ff047819 */ /* 0x001fe40000011605 */
[----:B------:R-:W4:Y:S01]  /*2fc60*/  LDL R5, [R1+0xb4c] ;  /* 0x000b4c0001057983 */ /* 0x000f220000100800 */
[----:B------:R-:W-:-:S02]  /*2fc70*/  ISETP.GE.AND P2, PT, R135, UR39, PT ;  /* 0x0000002787007c0c */ /* 0x000fc4000bf46270 */
[----:B------:R-:W0:Y:S01]  /*2fc80*/  S2R R135, SR_TID.X ;  /* 0x0000000000877919 */ /* 0x000e220000002100 */
[----:B------:R-:W-:-:S04]  /*2fc90*/  SGXT.U32 R4, R4, 0x1 ;  /* 0x000000010404781a */ /* 0x000fc80000000000 */
[----:B------:R-:W-:Y:S02]  /*2fca0*/  LOP3.LUT R4, R4, 0x30, RZ, 0xfc, !PT ;  /* 0x0000003004047812 */ /* 0x000fe400078efcff */
[----:B------:R-:W-:Y:S02]  /*2fcb0*/  PRMT R75, RZ, 0x7610, R75 ;  /* 0x00007610ff4b7816 */ /* 0x000fe4000000004b */
[----:B------:R-:W-:Y:S02]  /*2fcc0*/  ISETP.GE.AND P6, PT, R4, UR39, PT ;  /* 0x0000002704007c0c */ /* 0x000fe4000bfc6270 */
[----:B------:R-:W-:Y:S02]  /*2fcd0*/  PRMT R91, RZ, 0x7610, R91 ;  /* 0x00007610ff5b7816 */ /* 0x000fe4000000005b */
[----:B------:R-:W-:Y:S02]  /*2fce0*/  PRMT R107, RZ, 0x7610, R107 ;  /* 0x00007610ff6b7816 */ /* 0x000fe4000000006b */
[----:B0-----:R-:W-:-:S04]  /*2fcf0*/  SHF.R.U32.HI R135, RZ, 0x6, R135 ;  /* 0x00000006ff877819 */ /* 0x001fc80000011687 */
[----:B------:R-:W-:Y:S02]  /*2fd00*/  SGXT.U32 R135, R135, 0x1 ;  /* 0x000000018787781a */ /* 0x000fe40000000000 */
[----:B------:R-:W-:Y:S01]  /*2fd10*/  PRMT R58, RZ, 0x7610, R58 ;  /* 0x00007610ff3a7816 */ /* 0x000fe2000000003a */
[----:B------:R-:W-:Y:S01]  /*2fd20*/  @!P5 IMAD.MOV.U32 R4, RZ, RZ, R140 ;  /* 0x000000ffff04d224 */ /* 0x000fe200078e008c */
[----:B------:R-:W-:Y:S02]  /*2fd30*/  LOP3.LUT R140, R135, 0x32, RZ, 0xfc, !PT ;  /* 0x00000032878c7812 */ /* 0x000fe400078efcff */
[----:B------:R-:W0:Y:S02]  /*2fd40*/  S2R R135, SR_TID.X ;  /* 0x0000000000877919 */ /* 0x000e240000002100 */
[----:B------:R-:W-:Y:S02]  /*2fd50*/  ISETP.GE.AND P1, PT, R140, UR39, PT ;  /* 0x000000278c007c0c */ /* 0x000fe4000bf26270 */
[----:B------:R-:W3:Y:S01]  /*2fd60*/  LDL R140, [R1+0xb24] ;  /* 0x000b2400018c7983 */ /* 0x000ee20000100800 */
[----:B0-----:R-:W-:-:S04]  /*2fd70*/  SHF.R.U32.HI R135, RZ, 0x6, R135 ;  /* 0x00000006ff877819 */ /* 0x001fc80000011687 */
[----:B------:R-:W-:-:S04]  /*2fd80*/  SGXT.U32 R135, R135, 0x1 ;  /* 0x000000018787781a */ /* 0x000fc80000000000 */
[----:B------:R-:W-:-:S04]  /*2fd90*/  LOP3.LUT R135, R135, 0x34, RZ, 0xfc, !PT ;  /* 0x0000003487877812 */ /* 0x000fc800078efcff */
[----:B------:R-:W-:Y:S02]  /*2fda0*/  ISETP.GE.AND P4, PT, R135, UR39, PT ;  /* 0x0000002787007c0c */ /* 0x000fe4000bf86270 */
[----:B------:R-:W3:Y:S04]  /*2fdb0*/  LDL R135, [R1+0xb20] ;  /* 0x000b200001877983 */ /* 0x000ee80000100800 */
[----:B----4-:R0:W4:Y:S02]  /*2fdc0*/  @!P5 LDG.E.U16 R75, desc[UR56][R4.64] ;  /* 0x00000038044bd981 */ /* 0x010124000c1e1500 */
[----:B0-----:R-:W-:Y:S02]  /*2fdd0*/  @!P2 IMAD.MOV.U32 R4, RZ, RZ, R8 ;  /* 0x000000ffff04a224 */ /* 0x001fe400078e0008 */
[----:B------:R-:W-:-:S02]  /*2fde0*/  @!P2 IMAD.MOV.U32 R5, RZ, RZ, R137 ;  /* 0x000000ffff05a224 */ /* 0x000fc400078e0089 */
[----:B------:R-:W4:Y:S04]  /*2fdf0*/  LDL R137, [R1+0xb1c] ;  /* 0x000b1c0001897983 */ /* 0x000f280000100800 */
[----:B------:R2:W4:Y:S02]  /*2fe00*/  @!P2 LDG.E.U16 R91, desc[UR56][R4.64] ;  /* 0x00000038045ba981 */ /* 0x000524000c1e1500 */
[----:B--2---:R-:W-:Y:S02]  /*2fe10*/  @!P3 IMAD.MOV.U32 R4, RZ, RZ, R6 ;  /* 0x000000ffff04b224 */ /* 0x004fe400078e0006 */
[----:B------:R-:W-:Y:S01]  /*2fe20*/  @!P3 IMAD.MOV.U32 R5, RZ, RZ, R7 ;  /* 0x000000ffff05b224 */ /* 0x000fe200078e0007 */
[----:B------:R-:W2:Y:S04]  /*2fe30*/  LDL R6, [R1+0xb28] ;  /* 0x000b280001067983 */ /* 0x000ea80000100800 */
[----:B------:R0:W4:Y:S02]  /*2fe40*/  @!P3 LDG.E.U16 R107, desc[UR56][R4.64] ;  /* 0x00000038046bb981 */ /* 0x000124000c1e1500 */
[----:B0-----:R-:W-:-:S02]  /*2fe50*/  @!P6 IMAD.MOV.U32 R4, RZ, RZ, R2 ;  /* 0x000000ffff04e224 */ /* 0x001fc400078e0002 */
[----:B---3--:R-:W-:Y:S01]  /*2fe60*/  @!P6 IMAD.MOV.U32 R5, RZ, RZ, R3 ;  /* 0x000000ffff05e224 */ /* 0x008fe200078e0003 */
[----:B------:R-:W3:Y:S04]  /*2fe70*/  LDL R2, [R1+0xb18] ;  /* 0x000b180001027983 */ /* 0x000ee80000100800 */
[----:B------:R0:W3:Y:S04]  /*2fe80*/  @!P6 LDG.E.U16 R58, desc[UR56][R4.64] ;  /* 0x00000038043ae981 */ /* 0x0000e8000c1e1500 */
[----:B------:R-:W3:Y:S04]  /*2fe90*/  LDL R3, [R1+0xb14] ;  /* 0x000b140001037983 */ /* 0x000ee80000100800 */
[----:B------:R-:W0:Y:S04]  /*2fea0*/  LDL R4, [R1+0xb2c] ;  /* 0x000b2c0001047983 */ /* 0x000e280000100800 */
[----:B------:R-:W0:Y:S01]  /*2feb0*/  LDL R5, [R1+0xb30] ;  /* 0x000b300001057983 */ /* 0x000e220000100800 */
[----:B------:R-:W1:Y:S02]  /*2fec0*/  S2R R8, SR_TID.X ;  /* 0x0000000000087919 */ /* 0x000e640000002100 */
[----:B-1----:R-:W-:-:S04]  /*2fed0*/  SHF.R.U32.HI R8, RZ, 0x6, R8 ;  /* 0x00000006ff087819 */ /* 0x002fc80000011608 */
[----:B------:R-:W-:-:S04]  /*2fee0*/  SGXT.U32 R8, R8, 0x1 ;  /* 0x000000010808781a */ /* 0x000fc80000000000 */
[----:B------:R-:W-:Y:S02]  /*2fef0*/  LOP3.LUT R7, R8, 0x36, RZ, 0xfc, !PT ;  /* 0x0000003608077812 */ /* 0x000fe400078efcff */
[----:B------:R-:W1:Y:S02]  /*2ff00*/  S2R R8, SR_TID.X ;  /* 0x0000000000087919 */ /* 0x000e640000002100 */
[----:B------:R-:W-:Y:S02]  /*2ff10*/  ISETP.GE.AND P5, PT, R7, UR39, PT ;  /* 0x0000002707007c0c */ /* 0x000fe4000bfa6270 */
[----:B------:R-:W1:Y:S01]  /*2ff20*/  S2R R7, SR_TID.X ;  /* 0x0000000000077919 */ /* 0x000e620000002100 */
[----:B------:R-:W-:Y:S02]  /*2ff30*/  PRMT R74, RZ, 0x7610, R74 ;  /* 0x00007610ff4a7816 */ /* 0x000fe4000000004a */
[----:B------:R-:W-:Y:S02]  /*2ff40*/  PRMT R90, RZ, 0x7610, R90 ;  /* 0x00007610ff5a7816 */ /* 0x000fe4000000005a */
[----:B------:R-:W-:-:S02]  /*2ff50*/  PRMT R106, RZ, 0x7610, R106 ;  /* 0x00007610ff6a7816 */ /* 0x000fc4000000006a */
[----:B-1----:R-:W-:Y:S02]  /*2ff60*/  SHF.R.U32.HI R8, RZ, 0x6, R8 ;  /* 0x00000006ff087819 */ /* 0x002fe40000011608 */
[----:B------:R-:W-:Y:S02]  /*2ff70*/  SHF.R.U32.HI R7, RZ, 0x6, R7 ;  /* 0x00000006ff077819 */ /* 0x000fe40000011607 */
[----:B------:R-:W-:Y:S02]  /*2ff80*/  SGXT.U32 R8, R8, 0x1 ;  /* 0x000000010808781a */ /* 0x000fe40000000000 */
[----:B------:R-:W-:Y:S02]  /*2ff90*/  SGXT.U32 R7, R7, 0x1 ;  /* 0x000000010707781a */ /* 0x000fe40000000000 */
[----:B------:R-:W-:-:S04]  /*2ffa0*/  LOP3.LUT R8, R8, 0x38, RZ, 0xfc, !PT ;  /* 0x0000003808087812 */ /* 0x000fc800078efcff */
[----:B------:R-:W-:Y:S02]  /*2ffb0*/  ISETP.GE.AND P2, PT, R8, UR39, PT ;  /* 0x0000002708007c0c */ /* 0x000fe4000bf46270 */
[----:B------:R-:W-:Y:S01]  /*2ffc0*/  PRMT R61, RZ, 0x7610, R61 ;  /* 0x00007610ff3d7816 */ /* 0x000fe2000000003d */
[----:B------:R-:W3:Y:S01]  /*2ffd0*/  LDL.LU R8, [R1+0x214c] ;  /* 0x00214c0001087983 */ /* 0x000ee20000300800 */
[----:B0-----:R-:W-:-:S04]  /*2ffe0*/  @!P1 LOP3.LUT R5, R5, R4, RZ, 0x3c, !PT ;  /* 0x0000000405059212 */ /* 0x001fc800078e3cff */
[----:B------:R-:W-:-:S04]  /*2fff0*/  @!P1 LOP3.LUT R4, R5, R4, RZ, 0x3c, !PT ;  /* 0x0000000405049212 */ /* 0x000fc800078e3cff */
[----:B------:R-:W-:-:S05]  /*30000*/  @!P1 LOP3.LUT R5, R5, R4, RZ, 0x3c, !PT ;  /* 0x0000000405059212 */ /* 0x000fca00078e3cff */
[----:B------:R0:W3:Y:S02]  /*30010*/  @!P1 LDG.E.U16 R74, desc[UR56][R4.64] ;  /* 0x00000038044a9981 */ /* 0x0000e4000c1e1500 */
[----:B0-----:R-:W-:Y:S01]  /*30020*/  LOP3.LUT R5, R7, 0x3a, RZ, 0xfc, !PT ;  /* 0x0000003a07057812 */ /* 0x001fe200078efcff */
[----:B--2---:R-:W-:Y:S02]  /*30030*/  @!P4 IMAD.MOV.U32 R4, RZ, RZ, R6 ;  /* 0x000000ffff04c224 */ /* 0x004fe400078e0006 */
[----:B------:R-:W2:Y:S01]  /*30040*/  LDL R6, [R1+0xb10] ;  /* 0x000b100001067983 */ /* 0x000ea20000100800 */
[----:B------:R-:W-:Y:S01]  /*30050*/  ISETP.GE.AND P3, PT, R5, UR39, PT ;  /* 0x0000002705007c0c */ /* 0x000fe2000bf66270 */
[----:B------:R-:W-:-:S05]  /*30060*/  @!P4 IMAD.MOV.U32 R5, RZ, RZ, R140 ;  /* 0x000000ffff05c224 */ /* 0x000fca00078e008c */
[----:B------:R0:W2:Y:S02]  /*30070*/  @!P4 LDG.E.U16 R90, desc[UR56][R4.64] ;  /* 0x00000038045ac981 */ /* 0x0000a4000c1e1500 */
[----:B0-----:R-:W-:Y:S02]  /*30080*/  @!P5 IMAD.MOV.U32 R4, RZ, RZ, R135 ;  /* 0x000000ffff04d224 */ /* 0x001fe400078e0087 */
[----:B----4-:R-:W-:Y:S01]  /*30090*/  @!P5 IMAD.MOV.U32 R5, RZ, RZ, R137 ;  /* 0x000000ffff05d224 */ /* 0x010fe200078e0089 */
[----:B------:R-:W0:Y:S04]  /*300a0*/  S2R R7, SR_TID.X ;  /* 0x0000000000077919 */ /* 0x000e280000002100 */
[----:B------:R3:W4:Y:S04]  /*300b0*/  @!P5 LDG.E.U16 R106, desc[UR56][R4.64] ;  /* 0x00000038046ad981 */ /* 0x000728000c1e1500 */
[----:B------:R-:W4:Y:S01]  /*300c0*/  LDL R137, [R1+0xb04] ;  /* 0x000b040001897983 */ /* 0x000f220000100800 */
[----:B---3--:R-:W-:-:S02]  /*300d0*/  @!P2 IMAD.MOV.U32 R4, RZ, RZ, R2 ;  /* 0x000000ffff04a224 */ /* 0x008fc400078e0002 */
[----:B------:R-:W-:Y:S01]  /*300e0*/  @!P2 IMAD.MOV.U32 R5, RZ, RZ, R3 ;  /* 0x000000ffff05a224 */ /* 0x000fe200078e0003 */
[----:B------:R-:W3:Y:S04]  /*300f0*/  LDL R2, [R1+0xaf8] ;  /* 0x000af80001027983 */ /* 0x000ee80000100800 */
[----:B------:R1:W3:Y:S04]  /*30100*/  @!P2 LDG.E.U16 R61, desc[UR56][R4.64] ;  /* 0x00000038043da981 */ /* 0x0002e8000c1e1500 */
[----:B------:R-:W3:Y:S01]  /*30110*/  LDL R3, [R1+0xaf4] ;  /* 0x000af40001037983 */ /* 0x000ee20000100800 */
[----:B-1----:R-:W1:Y:S02]  /*30120*/  S2R R5, SR_TID.X ;  /* 0x0000000000057919 */ /* 0x002e640000002100 */
[----:B-1----:R-:W-:-:S04]  /*30130*/  SHF.R.U32.HI R5, RZ, 0x6, R5 ;  /* 0x00000006ff057819 */ /* 0x002fc80000011605 */
[----:B------:R-:W-:-:S04]  /*30140*/  SGXT.U32 R5, R5, 0x1 ;  /* 0x000000010505781a */ /* 0x000fc80000000000 */
[----:B------:R-:W-:Y:S02]  /*30150*/  LOP3.LUT R4, R5, 0x40, RZ, 0xfc, !PT ;  /* 0x0000004005047812 */ /* 0x000fe400078efcff */
[----:B------:R-:W4:Y:S01]  /*30160*/  LDL R5, [R1+0xb0c] ;  /* 0x000b0c0001057983 */ /* 0x000f220000100800 */
[--C-:B0-----:R-:W-:Y:S02]  /*30170*/  SHF.R.U32.HI R140, RZ, 0x6, R7.reuse ;  /* 0x00000006ff8c7819 */ /* 0x101fe40000011607 */
[----:B------:R-:W-:Y:S02]  /*30180*/  SHF.R.U32.HI R7, RZ, 0x6, R7 ;  /* 0x00000006ff077819 */ /* 0x000fe40000011607 */
[----:B------:R-:W-:Y:S02]  /*30190*/  SGXT.U32 R140, R140, 0x1 ;  /* 0x000000018c8c781a */ /* 0x000fe40000000000 */
[----:B------:R-:W-:Y:S02]  /*301a0*/  SGXT.U32 R7, R7, 0x1 ;  /* 0x000000010707781a */ /* 0x000fe40000000000 */
[----:B------:R-:W-:-:S02]  /*301b0*/  LOP3.LUT R140, R140, 0x3c, RZ, 0xfc, !PT ;  /* 0x0000003c8c8c7812 */ /* 0x000fc400078efcff */
[----:B------:R-:W-:Y:S02]  /*301c0*/  LOP3.LUT R135, R7, 0x3e, RZ, 0xfc, !PT ;  /* 0x0000003e07877812 */ /* 0x000fe400078efcff */
[----:B------:R-:W3:Y:S01]  /*301d0*/  LDL R7, [R1+0xb08] ;  /* 0x000b080001077983 */ /* 0x000ee20000100800 */
[----:B------:R-:W-:Y:S02]  /*301e0*/  ISETP.GE.AND P4, PT, R140, UR39, PT ;  /* 0x000000278c007c0c */ /* 0x000fe4000bf86270 */
[----:B------:R-:W-:Y:S01]  /*301f0*/  ISETP.GE.AND P1, PT, R135, UR39, PT ;  /* 0x0000002787007c0c */ /* 0x000fe2000bf26270 */
[----:B------:R-:W3:Y:S04]  /*30200*/  LDL R140, [R1+0xafc] ;  /* 0x000afc00018c7983 */ /* 0x000ee80000100800 */
[----:B------:R-:W3:Y:S01]  /*30210*/  LDL R135, [R1+0xb00] ;  /* 0x000b000001877983 */ /* 0x000ee20000100800 */
[----:B------:R-:W-:-:S02]  /*30220*/  PRMT R77, RZ, 0x7610, R77 ;  /* 0x00007610ff4d7816 */ /* 0x000fc4000000004d */
[----:B------:R-:W-:Y:S02]  /*30230*/  ISETP.GE.AND P2, PT, R4, UR39, PT ;  /* 0x0000002704007c0c */ /* 0x000fe4000bf46270 */
[----:B------:R-:W-:Y:S02]  /*30240*/  PRMT R93, RZ, 0x7610, R93 ;  /* 0x00007610ff5d7816 */ /* 0x000fe4000000005d */
[----:B------:R-:W-:Y:S02]  /*30250*/  PRMT R109, RZ, 0x7610, R109 ;  /* 0x00007610ff6d7816 */ /* 0x000fe4000000006d */
[----:B------:R-:W-:Y:S01]  /*30260*/  PRMT R60, RZ, 0x7610, R60 ;  /* 0x00007610ff3c7816 */ /* 0x000fe2000000003c */
[----:B--2---:R-:W-:Y:S02]  /*30270*/  @!P3 IMAD.MOV.U32 R4, RZ, RZ, R6 ;  /* 0x000000ffff04b224 */ /* 0x004fe400078e0006 */
[----:B------:R-:W0:Y:S03]  /*30280*/  S2R R6, SR_TID.X ;  /* 0x0000000000067919 */ /* 0x000e260000002100 */
[----:B----4-:R1:W2:Y:S02]  /*30290*/  @!P3 LDG.E.U16 R77, desc[UR56][R4.64] ;  /* 0x00000038044db981 */ /* 0x0102a4000c1e1500 */
[----:B-1----:R-:W1:Y:S01]  /*302a0*/  S2R R5, SR_TID.X ;  /* 0x0000000000057919 */ /* 0x002e620000002100 */
[----:B---3--:R-:W-:Y:S01]  /*302b0*/  @!P4 IMAD.MOV.U32 R4, RZ, RZ, R7 ;  /* 0x000000ffff04c224 */ /* 0x008fe200078e0007 */
[----:B-1----:R-:W-:-:S04]  /*302c0*/  SHF.R.U32.HI R5, RZ, 0x6, R5 ;  /* 0x00000006ff057819 */ /* 0x002fc80000011605 */
[----:B------:R-:W-:-:S04]  /*302d0*/  SGXT.U32 R5, R5, 0x1 ;  /* 0x000000010505781a */ /* 0x000fc80000000000 */
[----:B------:R-:W-:-:S04]  /*302e0*/  LOP3.LUT R5, R5, 0x42, RZ, 0xfc, !PT ;  /* 0x0000004205057812 */ /* 0x000fc800078efcff */
[----:B------:R-:W-:Y:S01]  /*302f0*/  ISETP.GE.AND P3, PT, R5, UR39, PT ;  /* 0x0000002705007c0c */ /* 0x000fe2000bf66270 */
[----:B------:R-:W-:Y:S01]  /*30300*/  @!P4 IMAD.MOV.U32 R5, RZ, RZ, R137 ;  /* 0x000000ffff05c224 */ /* 0x000fe200078e0089 */
[----:B0-----:R-:W-:Y:S01]  /*30310*/  SHF.R.U32.HI R6, RZ, 0x6, R6 ;  /* 0x00000006ff067819 */ /* 0x001fe20000011606 */
[----:B------:R-:W3:Y:S04]  /*30320*/  LDL R137, [R1+0xae4] ;  /* 0x000ae40001897983 */ /* 0x000ee80000100800 */
[----:B------:R0:W4:Y:S02]  /*30330*/  @!P4 LDG.E.U16 R93, desc[UR56][R4.64] ;  /* 0x00000038045dc981 */ /* 0x000124000c1e1500 */
[----:B0-----:R-:W-:Y:S02]  /*30340*/  @!P1 IMAD.MOV.U32 R4, RZ, RZ, R135 ;  /* 0x000000ffff049224 */ /* 0x001fe400078e0087 */
[----:B------:R-:W-:Y:S01]  /*30350*/  @!P1 IMAD.MOV.U32 R5, RZ, RZ, R140 ;  /* 0x000000ffff059224 */ /* 0x000fe200078e008c */
[----:B------:R-:W-:Y:S01]  /*30360*/  SGXT.U32 R6, R6, 0x1 ;  /* 0x000000010606781a */ /* 0x000fe20000000000 */
[----:B------:R-:W2:Y:S04]  /*30370*/  LDL R140, [R1+0xadc] ;  /* 0x000adc00018c7983 */ /* 0x000ea80000100800 */
[----:B------:R0:W4:Y:S04]  /*30380*/  @!P1 LDG.E.U16 R109, desc[UR56][R4.64] ;  /* 0x00000038046d9981 */ /* 0x000128000c1e1500 */
[----:B------:R-:W4:Y:S01]  /*30390*/  LDL R135, [R1+0xad4] ;  /* 0x000ad40001877983 */ /* 0x000f220000100800 */
[----:B0-----:R-:W-:-:S02]  /*303a0*/  @!P2 IMAD.MOV.U32 R4, RZ, RZ, R2 ;  /* 0x000000ffff04a224 */ /* 0x001fc400078e0002 */
[----:B------:R-:W-:Y:S01]  /*303b0*/  @!P2 IMAD.MOV.U32 R5, RZ, RZ, R3 ;  /* 0x000000ffff05a224 */ /* 0x000fe200078e0003 */
[----:B------:R-:W-:Y:S01]  /*303c0*/  LOP3.LUT R6, R6, 0x44, RZ, 0xfc, !PT ;  /* 0x0000004406067812 */ /* 0x000fe200078efcff */
[----:B------:R-:W2:Y:S04]  /*303d0*/  LDL R2, [R1+0xae0] ;  /* 0x000ae00001027983 */ /* 0x000ea80000100800 */
[----:B------:R0:W4:Y:S04]  /*303e0*/  @!P2 LDG.E.U16 R60, desc[UR56][R4.64] ;  /* 0x00000038043ca981 */ /* 0x000128000c1e1500 */
[----:B------:R-:W4:Y:S04]  /*303f0*/  LDL R3, [R1+0xad8] ;  /* 0x000ad80001037983 */ /* 0x000f280000100800 */
[----:B------:R-:W0:Y:S04]  /*30400*/  LDL R4, [R1+0xaec] ;  /* 0x000aec0001047983 */ /* 0x000e280000100800 */
[----:B------:R-:W0:Y:S01]  /*30410*/  LDL R5, [R1+0xaf0] ;  /* 0x000af00001057983 */ /* 0x000e220000100800 */
[----:B------:R-:W-:-:S03]  /*30420*/  ISETP.GE.AND P4, PT, R6, UR39, PT ;  /* 0x0000002706007c0c */ /* 0x000fc6000bf86270 */
[----:B------:R-:W3:Y:S01]  /*30430*/  LDL R6, [R1+0xae8] ;  /* 0x000ae80001067983 */ /* 0x000ee20000100800 */
[----:B------:R-:W-:Y:S01]  /*30440*/  PRMT R76, RZ, 0x7610, R76 ;  /* 0x00007610ff4c7816 */ /* 0x000fe2000000004c */
[----:B------:R-:W1:Y:S01]  /*30450*/  S2R R7, SR_TID.X ;  /* 0x0000000000077919 */ /* 0x000e620000002100 */
[----:B------:R-:W-:Y:S02]  /*30460*/  PRMT R92, RZ, 0x7610, R92 ;  /* 0x00007610ff5c7816 */ /* 0x000fe4000000005c */
[----:B-1----:R-:W-:-:S04]  /*30470*/  SHF.R.U32.HI R7, RZ, 0x6, R7 ;  /* 0x00000006ff077819 */ /* 0x002fc80000011607 */
[----:B------:R-:W-:-:S04]  /*30480*/  SGXT.U32 R7, R7, 0x1 ;  /* 0x000000010707781a */ /* 0x000fc80000000000 */
[----:B------:R-:W-:-:S04]  /*30490*/  LOP3.LUT R7, R7, 0x46, RZ, 0xfc, !PT ;  /* 0x0000004607077812 */ /* 0x000fc800078efcff */
[----:B------:R-:W-:Y:S02]  /*304a0*/  ISETP.GE.AND P1, PT, R7, UR39, PT ;  /* 0x0000002707007c0c */ /* 0x000fe4000bf26270 */
[----:B------:R-:W1:Y:S01]  /*304b0*/  S2R R7, SR_TID.X ;  /* 0x0000000000077919 */ /* 0x000e620000002100 */
[----:B------:R-:W-:Y:S02]  /*304c0*/  PRMT R108, RZ, 0x7610, R108 ;  /* 0x00007610ff6c7816 */ /* 0x000fe4000000006c */
[----:B------:R-:W-:Y:S02]  /*304d0*/  PRMT R63, RZ, 0x7610, R63 ;  /* 0x00007610ff3f7816 */ /* 0x000fe4000000003f */
[----:B-1----:R-:W-:-:S04]  /*304e0*/  SHF.R.U32.HI R7, RZ, 0x6, R7 ;  /* 0x00000006ff077819 */ /* 0x002fc80000011607 */
[----:B------:R-:W-:-:S04]  /*304f0*/  SGXT.U32 R7, R7, 0x1 ;  /* 0x000000010707781a */ /* 0x000fc80000000000 */
[----:B------:R-:W-:-:S04]  /*30500*/  LOP3.LUT R7, R7, 0x48, RZ, 0xfc, !PT ;  /* 0x0000004807077812 */ /* 0x000fc800078efcff */
[----:B------:R-:W-:Y:S02]  /*30510*/  ISETP.GE.AND P2, PT, R7, UR39, PT ;  /* 0x0000002707007c0c */ /* 0x000fe4000bf46270 */
[----:B------:R-:W4:Y:S01]  /*30520*/  LDL.LU R7, [R1+0x2148] ;  /* 0x0021480001077983 */ /* 0x000f220000300800 */
[----:B0-----:R-:W-:-:S04]  /*30530*/  @!P3 LOP3.LUT R5, R5, R4, RZ, 0x3c, !PT ;  /* 0x000000040505b212 */ /* 0x001fc800078e3cff */
[----:B------:R-:W-:-:S04]  /*30540*/  @!P3 LOP3.LUT R4, R5, R4, RZ, 0x3c, !PT ;  /* 0x000000040504b212 */ /* 0x000fc800078e3cff */
[----:B------:R-:W-:-:S05]  /*30550*/  @!P3 LOP3.LUT R5, R5, R4, RZ, 0x3c, !PT ;  /* 0x000000040505b212 */ /* 0x000fca00078e3cff */
[----:B------:R0:W4:Y:S02]  /*30560*/  @!P3 LDG.E.U16 R76, desc[UR56][R4.64] ;  /* 0x00000038044cb981 */ /* 0x000124000c1e1500 */
[----:B0-----:R-:W0:Y:S01]  /*30570*/  S2R R5, SR_TID.X ;  /* 0x0000000000057919 */ /* 0x001e220000002100 */
[----:B---3--:R-:W-:Y:S02]  /*30580*/  @!P4 IMAD.MOV.U32 R4, RZ, RZ, R6 ;  /* 0x000000ffff04c224 */ /* 0x008fe400078e0006 */
[----:B------:R-:W3:Y:S01]  /*30590*/  LDL R6, [R1+0xad0] ;  /* 0x000ad00001067983 */ /* 0x000ee20000100800 */
[----:B0-----:R-:W-:-:S04]  /*305a0*/  SHF.R.U32.HI R5, RZ, 0x6, R5 ;  /* 0x00000006ff057819 */ /* 0x001fc80000011605 */
[----:B------:R-:W-:-:S04]  /*305b0*/  SGXT.U32 R5, R5, 0x1 ;  /* 0x000000010505781a */ /* 0x000fc80000000000 */
[----:B------:R-:W-:-:S04]  /*305c0*/  LOP3.LUT R5, R5, 0x4a, RZ, 0xfc, !PT ;  /* 0x0000004a05057812 */ /* 0x000fc800078efcff */
[----:B------:R-:W-:Y:S01]  /*305d0*/  ISETP.GE.AND P3, PT, R5, UR39, PT ;  /* 0x0000002705007c0c */ /* 0x000fe2000bf66270 */
[----:B------:R-:W-:-:S05]  /*305e0*/  @!P4 IMAD.MOV.U32 R5, RZ, RZ, R137 ;  /* 0x000000ffff05c224 */ /* 0x000fca00078e0089 */
[----:B------:R0:W3:Y:S02]  /*305f0*/  @!P4 LDG.E.U16 R92, desc[UR56][R4.64] ;  /* 0x00000038045cc981 */ /* 0x0000e4000c1e1500 */
[----:B0-----:R-:W0:Y:S01]  /*30600*/  S2R R5, SR_TID.X ;  /* 0x0000000000057919 */ /* 0x001e220000002100 */
[----:B--2---:R-:W-:Y:S02]  /*30610*/  @!P1 IMAD.MOV.U32 R4, RZ, RZ, R2 ;  /* 0x000000ffff049224 */ /* 0x004fe400078e0002 */
[----:B------:R-:W2:Y:S01]  /*30620*/  LDL R2, [R1+0xac8] ;  /* 0x000ac80001027983 */ /* 0x000ea20000100800 */
[----:B0-----:R-:W-:-:S04]  /*30630*/  SHF.R.U32.HI R5, RZ, 0x6, R5 ;  /* 0x00000006ff057819 */ /* 0x001fc80000011605 */
[----:B------:R-:W-:-:S04]  /*30640*/  SGXT.U32 R5, R5, 0x1 ;  /* 0x000000010505781a */ /* 0x000fc80000000000 */
[----:B------:R-:W-:-:S04]  /*30650*/  LOP3.LUT R5, R5, 0x4c, RZ, 0xfc, !PT ;  /* 0x0000004c05057812 */ /* 0x000fc800078efcff */
[----:B------:R-:W-:Y:S01]  /*30660*/  ISETP.GE.AND P4, PT, R5, UR39, PT ;  /* 0x0000002705007c0c */ /* 0x000fe2000bf86270 */
[----:B------:R-:W-:Y:S02]  /*30670*/  @!P1 IMAD.MOV.U32 R5, RZ, RZ, R140 ;  /* 0x000000ffff059224 */ /* 0x000fe400078e008c */
[----:B------:R-:W2:Y:S04]  /*30680*/  LDL R140, [R1+0xac4] ;  /* 0x000ac400018c7983 */ /* 0x000ea80000100800 */
[----:B------:R4:W2:Y:S02]  /*30690*/  @!P1 LDG.E.U16 R108, desc[UR56][R4.64] ;  /* 0x00000038046c9981 */ /* 0x0008a4000c1e1500 */
[----:B----4-:R-:W-:Y:S02]  /*306a0*/  @!P2 IMAD.MOV.U32 R4, RZ, RZ, R3 ;  /* 0x000000ffff04a224 */ /* 0x010fe400078e0003 */
[----:B------:R-:W-:Y:S01]  /*306b0*/  @!P2 IMAD.MOV.U32 R5, RZ, RZ, R135 ;  /* 0x000000ffff05a224 */ /* 0x000fe200078e0087 */
[----:B------:R-:W-:Y:S01]  /*306c0*/  PRMT R79, RZ, 0x7610, R79 ;  /* 0x00007610ff4f7816 */ /* 0x000fe2000000004f */
[----:B------:R-:W0:Y:S03]  /*306d0*/  S2R R137, SR_TID.X ;  /* 0x0000000000897919 */ /* 0x000e260000002100 */
[----:B------:R1:W4:Y:S01]  /*306e0*/  @!P2 LDG.E.U16 R63, desc[UR56][R4.64] ;  /* 0x00000038043fa981 */ /* 0x000322000c1e1500 */
[----:B------:R-:W-:-:S03]  /*306f0*/  PRMT R95, RZ, 0x7610, R95 ;  /* 0x00007610ff5f7816 */ /* 0x000fc6000000005f */
[----:B------:R-:W4:Y:S04]  /*30700*/  LDL R135, [R1+0xab4] ;  /* 0x000ab40001877983 */ /* 0x000f280000100800 */
[----:B------:R-:W4:Y:S01]  /*30710*/  LDL R3, [R1+0xab8] ;  /* 0x000ab80001037983 */ /* 0x000f220000100800 */
[----:B-1----:R-:W1:Y:S02]  /*30720*/  S2R R5, SR_TID.X ;  /* 0x0000000000057919 */ /* 0x002e640000002100 */
[----:B-1----:R-:W-:-:S04]  /*30730*/  SHF.R.U32.HI R5, RZ, 0x6, R5 ;  /* 0x00000006ff057819 */ /* 0x002fc80000011605 */
[----:B------:R-:W-:-:S04]  /*30740*/  SGXT.U32 R5, R5, 0x1 ;  /* 0x000000010505781a */ /* 0x000fc80000000000 */
[----:B------:R-:W-:Y:S02]  /*30750*/  LOP3.LUT R4, R5, 0x50, RZ, 0xfc, !PT ;  /* 0x0000005005047812 */ /* 0x000fe400078efcff */
[----:B------:R-:W2:Y:S02]  /*30760*/  LDL R5, [R1+0xacc] ;  /* 0x000acc0001057983 */ /* 0x000ea40000100800 */
[----:B------:R-:W-:Y:S02]  /*30770*/  ISETP.GE.AND P2, PT, R4, UR39, PT ;  /* 0x0000002704007c0c */ /* 0x000fe4000bf46270 */
[----:B0-----:R-:W-:-:S04]  /*30780*/  SHF.R.U32.HI R137, RZ, 0x6, R137 ;  /* 0x00000006ff897819 */ /* 0x001fc80000011689 */
[----:B------:R-:W-:-:S04]  /*30790*/  SGXT.U32 R137, R137, 0x1 ;  /* 0x000000018989781a */ /* 0x000fc80000000000 */
[----:B------:R-:W-:-:S04]  /*307a0*/  LOP3.LUT R137, R137, 0x4e, RZ, 0xfc, !PT ;  /* 0x0000004e89897812 */ /* 0x000fc800078efcff */
[----:B------:R-:W-:Y:S02]  /*307b0*/  ISETP.GE.AND P1, PT, R137, UR39, PT ;  /* 0x0000002789007c0c */ /* 0x000fe4000bf26270 */
[----:B------:R-:W4:Y:S01]  /*307c0*/  LDL R137, [R1+0xac0] ;  /* 0x000ac00001897983 */ /* 0x000f220000100800 */
[----:B---3--:R-:W-:-:S05]  /*307d0*/  @!P3 IMAD.MOV.U32 R4, RZ, RZ, R6 ;  /* 0x000000ffff04b224 */ /* 0x008fca00078e0006 */
[----:B--2---:R0:W2:Y:S02]  /*307e0*/  @!P3 LDG.E.U16 R79, desc[UR56][R4.64] ;  /* 0x00000038044fb981 */ /* 0x0040a4000c1e1500 */
[----:B0-----:R-:W0:Y:S01]  /*307f0*/  S2R R5, SR_TID.X ;  /* 0x0000000000057919 */ /* 0x001e220000002100 */
[----:B------:R-:W-:Y:S01]  /*30800*/  @!P4 IMAD.MOV.U32 R4, RZ, RZ, R2 ;  /* 0x000000ffff04c224 */ /* 0x000fe200078e0002 */
[----:B0-----:R-:W-:-:S04]  /*30810*/  SHF.R.U32.HI R5, RZ, 0x6, R5 ;  /* 0x00000006ff057819 */ /* 0x001fc80000011605 */
[----:B------:R-:W-:-:S04]  /*30820*/  SGXT.U32 R5, R5, 0x1 ;  /* 0x000000010505781a */ /* 0x000fc80000000000 */
[----:B------:R-:W-:-:S04]  /*30830*/  LOP3.LUT R5, R5, 0x52, RZ, 0xfc, !PT ;  /* 0x0000005205057812 */ /* 0x000fc800078efcff */
[----:B------:R-:W-:Y:S01]  /*30840*/  ISETP.GE.AND P3, PT, R5, UR39, PT ;  /* 0x0000002705007c0c */ /* 0x000fe2000bf66270 */
[----:B------:R-:W-:Y:S01]  /*30850*/  @!P4 IMAD.MOV.U32 R5, RZ, RZ, R140 ;  /* 0x000000ffff05c224 */ /* 0x000fe200078e008c */
[----:B------:R-:W-:Y:S01]  /*30860*/  PRMT R111, RZ, 0x7610, R111 ;  /* 0x00007610ff6f7816 */ /* 0x000fe2000000006f */
[----:B------:R-:W0:Y:S03]  /*30870*/  S2R R6, SR_TID.X ;  /* 0x0000000000067919 */ /* 0x000e260000002100 */
[----:B------:R4:W3:Y:S01]  /*30880*/  @!P4 LDG.E.U16 R95, desc[UR56][R4.64] ;  /* 0x00000038045fc981 */ /* 0x0008e2000c1e1500 */
[----:B------:R-:W-:-:S03]  /*30890*/  PRMT R62, RZ, 0x7610, R62 ;  /* 0x00007610ff3e7816 */ /* 0x000fc6000000003e */
[----:B------:R-:W2:Y:S04]  /*308a0*/  LDL R140, [R1+0xaa4] ;  /* 0x000aa400018c7983 */ /* 0x000ea80000100800 */
[----:B------:R-:W3:Y:S01]  /*308b0*/  LDL R5, [R1+0xabc] ;  /* 0x000abc0001057983 */ /* 0x000ee20000100800 */
[----:B----4-:R-:W-:Y:S01]  /*308c0*/  @!P1 IMAD.MOV.U32 R4, RZ, RZ, R137 ;  /* 0x000000ffff049224 */ /* 0x010fe200078e0089 */
[----:B0-----:R-:W-:-:S04]  /*308d0*/  SHF.R.U32.HI R6, RZ, 0x6, R6 ;  /* 0x00000006ff067819 */ /* 0x001fc80000011606 */
[----:B------:R-:W-:-:S04]  /*308e0*/  SGXT.U32 R6, R6, 0x1 ;  /* 0x000000010606781a */ /* 0x000fc80000000000 */
[----:B------:R-:W-:-:S04]  /*308f0*/  LOP3.LUT R2, R6, 0x54, RZ, 0xfc, !PT ;  /* 0x0000005406027812 */ /* 0x000fc800078efcff */
[----:B------:R-:W-:Y:S02]  /*30900*/  ISETP.GE.AND P4, PT, R2, UR39, PT ;  /* 0x0000002702007c0c */ /* 0x000fe4000bf86270 */
[----:B------:R-:W4:Y:S01]  /*30910*/  LDL R2, [R1+0xaa8] ;  /* 0x000aa80001027983 */ /* 0x000f220000100800 */
[----:B------:R-:W0:Y:S02]  /*30920*/  S2R R6, SR_TID.X ;  /* 0x0000000000067919 */ /* 0x000e240000002100 */
[----:B0-----:R-:W-:Y:S01]  /*30930*/  SHF.R.U32.HI R6, RZ, 0x6, R6 ;  /* 0x00000006ff067819 */ /* 0x001fe20000011606 */
[----:B---3--:R0:W3:Y:S02]  /*30940*/  @!P1 LDG.E.U16 R111, desc[UR56][R4.64] ;  /* 0x00000038046f9981 */ /* 0x0080e4000c1e1500 */
[----:B0-----:R-:W-:Y:S02]  /*30950*/  @!P2 IMAD.MOV.U32 R4, RZ, RZ, R3 ;  /* 0x000000ffff04a224 */ /* 0x001fe400078e0003 */
[----:B------:R-:W-:-:S05]  /*30960*/  @!P2 IMAD.MOV.U32 R5, RZ, RZ, R135 ;  /* 0x000000ffff05a224 */ /* 0x000fca00078e0087 */
[----:B------:R0:W3:Y:S04]  /*30970*/  @!P2 LDG.E.U16 R62, desc[UR56][R4.64] ;  /* 0x00000038043ea981 */ /* 0x0000e8000c1e1500 */
[----:B------:R-:W0:Y:S04]  /*30980*/  LDL R4, [R1+0xaac] ;  /* 0x000aac0001047983 */ /* 0x000e280000100800 */
[----:B------:R-:W0:Y:S01]  /*30990*/  LDL R5, [R1+0xab0] ;  /* 0x000ab00001057983 */ /* 0x000e220000100800 */
[----:B------:R-:W-:-:S04]  /*309a0*/  SGXT.U32 R6, R6, 0x1 ;  /* 0x000000010606781a */ /* 0x000fc80000000000 */
[----:B------:R-:W-:Y:S02]  /*309b0*/  LOP3.LUT R137, R6, 0x56, RZ, 0xfc, !PT ;  /* 0x0000005606897812 */ /* 0x000fe400078efcff */
[----:B------:R-:W1:Y:S02]  /*309c0*/  S2R R6, SR_TID.X ;  /* 0x0000000000067919 */ /* 0x000e640000002100 */
[----:B-1----:R-:W-:Y:S02]  /*309d0*/  SHF.R.U32.HI R3, RZ, 0x6, R6 ;  /* 0x00000006ff037819 */ /* 0x002fe40000011606 */
[----:B------:R-:W-:Y:S01]  /*309e0*/  PRMT R78, RZ, 0x7610, R78 ;  /* 0x00007610ff4e7816 */ /* 0x000fe2000000004e */
[----:B------:R-:W3:Y:S01]  /*309f0*/  LDL R6, [R1+0xaa0] ;  /* 0x000aa00001067983 */ /* 0x000ee20000100800 */
[----:B------:R-:W-:-:S04]  /*30a00*/  SGXT.U32 R3, R3, 0x1 ;  /* 0x000000010303781a */ /* 0x000fc80000000000 */
[----:B------:R-:W-:Y:S02]  /*30a10*/  LOP3.LUT R135, R3, 0x58, RZ, 0xfc, !PT ;  /* 0x0000005803877812 */ /* 0x000fe400078efcff */
[----:B------:R-:W1:Y:S01]  /*30a20*/  S2R R3, SR_TID.X ;  /* 0x0000000000037919 */ /* 0x000e620000002100 */
[----:B------:R-:W-:Y:S02]  /*30a30*/  PRMT R94, RZ, 0x7610, R94 ;  /* 0x00007610ff5e7816 */ /* 0x000fe4000000005e */
[----:B-1----:R-:W-:-:S04]  /*30a40*/  SHF.R.U32.HI R3, RZ, 0x6, R3 ;  /* 0x00000006ff037819 */ /* 0x002fc80000011603 */
[----:B------:R-:W-:Y:S02]  /*30a50*/  SGXT.U32 R3, R3, 0x1 ;  /* 0x000000010303781a */ /* 0x000fe40000000000 */
[----:B------:R-:W-:Y:S02]  /*30a60*/  ISETP.GE.AND P1, PT, R137, UR39, PT ;  /* 0x0000002789007c0c */ /* 0x000fe4000bf26270 */
[----:B------:R-:W-:Y:S01]  /*30a70*/  ISETP.GE.AND P2, PT, R135, UR39, PT ;  /* 0x0000002787007c0c */ /* 0x000fe2000bf46270 */
[----:B------:R-:W3:Y:S04]  /*30a80*/  LDL R137, [R1+0xa94] ;  /* 0x000a940001897983 */ /* 0x000ee80000100800 */
[----:B------:R-:W3:Y:S01]  /*30a90*/  LDL R135, [R1+0xa98] ;  /* 0x000a980001877983 */ /* 0x000ee20000100800 */
[----:B0-----:R-:W-:-:S04]  /*30aa0*/  @!P3 LOP3.LUT R5, R5, R4, RZ, 0x3c, !PT ;  /* 0x000000040505b212 */ /* 0x001fc800078e3cff */
[----:B------:R-:W-:-:S04]  /*30ab0*/  @!P3 LOP3.LUT R4, R5, R4, RZ, 0x3c, !PT ;  /* 0x000000040504b212 */ /* 0x000fc800078e3cff */
[----:B------:R-:W-:-:S05]  /*30ac0*/  @!P3 LOP3.LUT R5, R5, R4, RZ, 0x3c, !PT ;  /* 0x000000040505b212 */ /* 0x000fca00078e3cff */
[----:B------:R0:W3:Y:S02]  /*30ad0*/  @!P3 LDG.E.U16 R78, desc[UR56][R4.64] ;  /* 0x00000038044eb981 */ /* 0x0000e4000c1e1500 */
[----:B0-----:R-:W-:Y:S02]  /*30ae0*/  LOP3.LUT R5, R3, 0x5a, RZ, 0xfc, !PT ;  /* 0x0000005a03057812 */ /* 0x001fe400078efcff */
[----:B------:R-:W0:Y:S01]  /*30af0*/  S2R R3, SR_TID.X ;  /* 0x0000000000037919 */ /* 0x000e220000002100 */
[----:B----4-:R-:W-:Y:S01]  /*30b00*/  @!P4 IMAD.MOV.U32 R4, RZ, RZ, R2 ;  /* 0x000000ffff04c224 */ /* 0x010fe200078e0002 */
[----:B------:R-:W-:Y:S01]  /*30b10*/  ISETP.GE.AND P3, PT, R5, UR39, PT ;  /* 0x0000002705007c0c */ /* 0x000fe2000bf66270 */
[----:B--2---:R-:W-:Y:S01]  /*30b20*/  @!P4 IMAD.MOV.U32 R5, RZ, RZ, R140 ;  /* 0x000000ffff05c224 */ /* 0x004fe200078e008c */
[----:B------:R-:W2:Y:S04]  /*30b30*/  LDL R2, [R1+0xa90] ;  /* 0x000a900001027983 */ /* 0x000ea80000100800 */
[----:B------:R1:W4:Y:S04]  /*30b40*/  @!P4 LDG.E.U16 R94, desc[UR56][R4.64] ;  /* 0x00000038045ec981 */ /* 0x000328000c1e1500 */
[----:B------:R-:W2:Y:S01]  /*30b50*/  LDL R5, [R1+0xa9c] ;  /* 0x000a9c0001057983 */ /* 0x000ea20000100800 */
[----:B0-----:R-:W-:-:S03]  /*30b60*/  SHF.R.U32.HI R140, RZ, 0x6, R3 ;  /* 0x00000006ff8c7819 */ /* 0x001fc60000011603 */
[----:B------:R-:W4:Y:S01]  /*30b70*/  LDL R3, [R1+0xa8c] ;  /* 0x000a8c0001037983 */ /* 0x000f220000100800 */
[----:B------:R-:W-:-:S04]  /*30b80*/  SGXT.U32 R140, R140, 0x1 ;  /* 0x000000018c8c781a */ /* 0x000fc80000000000 */
[----:B-1----:R-:W-:Y:S02]  /*30b90*/  LOP3.LUT R4, R140, 0x5c, RZ, 0xfc, !PT ;  /* 0x0000005c8c047812 */ /* 0x002fe400078efcff */
[----:B------:R-:W-:Y:S02]  /*30ba0*/  PRMT R0, RZ, 0x7610, R0 ;  /* 0x00007610ff007816 */ /* 0x000fe40000000000 */
[----:B------:R-:W-:Y:S01]  /*30bb0*/  ISETP.GE.AND P4, PT, R4, UR39, PT ;  /* 0x0000002704007c0c */ /* 0x000fe2000bf86270 */
[----:B---3--:R-:W-:Y:S01]  /*30bc0*/  @!P1 IMAD.MOV.U32 R4, RZ, RZ, R6 ;  /* 0x000000ffff049224 */ /* 0x008fe200078e0006 */
[----:B------:R-:W-:Y:S02]  /*30bd0*/  PRMT R65, RZ, 0x7610, R65 ;  /* 0x00007610ff417816 */ /* 0x000fe40000000041 */
[----:B------:R-:W-:Y:S02]  /*30be0*/  PRMT R81, RZ, 0x7610, R81 ;  /* 0x00007610ff517816 */ /* 0x000fe40000000051 */
[----:B--2---:R0:W2:Y:S02]  /*30bf0*/  @!P1 LDG.E.U16 R0, desc[UR56][R4.64] ;  /* 0x0000003804009981 */ /* 0x0040a4000c1e1500 */
[----:B0-----:R-:W-:-:S02]  /*30c00*/  @!P2 IMAD.MOV.U32 R4, RZ, RZ, R135 ;  /* 0x000000ffff04a224 */ /* 0x001fc400078e0087 */
[----:B------:R-:W-:Y:S01]  /*30c10*/  @!P2 IMAD.MOV.U32 R5, RZ, RZ, R137 ;  /* 0x000000ffff05a224 */ /* 0x000fe200078e0089 */
[----:B------:R-:W0:Y:S04]  /*30c20*/  S2R R6, SR_TID.X ;  /* 0x0000000000067919 */ /* 0x000e280000002100 */
[----:B------:R1:W3:Y:S01]  /*30c30*/  @!P2 LDG.E.U16 R65, desc[UR56][R4.64] ;  /* 0x000000380441a981 */ /* 0x0002e2000c1e1500 */
[----:B------:R-:W-:-:S03]  /*30c40*/  PRMT R97, RZ, 0x7610, R97 ;  /* 0x00007610ff617816 */ /* 0x000fc60000000061 */
[----:B------:R-:W2:Y:S01]  /*30c50*/  LDL R137, [R1+0xa80] ;  /* 0x000a800001897983 */ /* 0x000ea20000100800 */
[----:B-1----:R-:W-:Y:S02]  /*30c60*/  @!P3 IMAD.MOV.U32 R4, RZ, RZ, R2 ;  /* 0x000000ffff04b224 */ /* 0x002fe400078e0002 */
[----:B----4-:R-:W-:Y:S01]  /*30c70*/  @!P3 IMAD.MOV.U32 R5, RZ, RZ, R3 ;  /* 0x000000ffff05b224 */ /* 0x010fe200078e0003 */
[----:B------:R-:W1:Y:S04]  /*30c80*/  S2R R140, SR_TID.X ;  /* 0x00000000008c7919 */ /* 0x000e680000002100 */
[----:B------:R4:W3:Y:S04]  /*30c90*/  @!P3 LDG.E.U16 R81, desc[UR56][R4.64] ;  /* 0x000000380451b981 */ /* 0x0008e8000c1e1500 */
[----:B------:R-:W3:Y:S04]  /*30ca0*/  LDL R3, [R1+0xa6c] ;  /* 0x000a6c0001037983 */ /* 0x000ee80000100800 */
[----:B------:R-:W4:Y:S04]  /*30cb0*/  LDL R4, [R1+0xa84] ;  /* 0x000a840001047983 */ /* 0x000f280000100800 */
[----:B------:R-:W4:Y:S01]  /*30cc0*/  LDL R5, [R1+0xa88] ;  /* 0x000a880001057983 */ /* 0x000f220000100800 */
[----:B0-----:R-:W-:-:S04]  /*30cd0*/  SHF.R.U32.HI R6, RZ, 0x6, R6 ;  /* 0x00000006ff067819 */ /* 0x001fc80000011606 */
[----:B------:R-:W-:-:S04]  /*30ce0*/  SGXT.U32 R6, R6, 0x1 ;  /* 0x000000010606781a */ /* 0x000fc80000000000 */
[----:B------:R-:W-:Y:S02]  /*30cf0*/  LOP3.LUT R135, R6, 0x60, RZ, 0xfc, !PT ;  /* 0x0000006006877812 */ /* 0x000fe400078efcff */
[----:B------:R-:W0:Y:S01]  /*30d00*/  S2R R6, SR_TID.X ;  /* 0x0000000000067919 */ /* 0x000e220000002100 */
[----:B-1----:R-:W-:-:S04]  /*30d10*/  SHF.R.U32.HI R140, RZ, 0x6, R140 ;  /* 0x00000006ff8c7819 */ /* 0x002fc8000001168c */
[----:B------:R-:W-:-:S04]  /*30d20*/  SGXT.U32 R140, R140, 0x1 ;  /* 0x000000018c8c781a */ /* 0x000fc80000000000 */
[----:B------:R-:W-:Y:S02]  /*30d30*/  LOP3.LUT R140, R140, 0x5e, RZ, 0xfc, !PT ;  /* 0x0000005e8c8c7812 */ /* 0x000fe400078efcff */
[----:B------:R-:W-:Y:S02]  /*30d40*/  ISETP.GE.AND P2, PT, R135, UR39, PT ;  /* 0x0000002787007c0c */ /* 0x000fe4000bf46270 */
[----:B------:R-:W-:Y:S01]  /*30d50*/  ISETP.GE.AND P1, PT, R140, UR39, PT ;  /* 0x000000278c007c0c */ /* 0x000fe2000bf26270 */
[----:B------:R-:W3:Y:S04]  /*30d60*/  LDL R135, [R1+0xa78] ;  /* 0x000a780001877983 */ /* 0x000ee80000100800 */
[----:B------:R-:W3:Y:S01]  /*30d70*/  LDL R140, [R1+0xa74] ;  /* 0x000a7400018c7983 */ /* 0x000ee20000100800 */
[----:B0-----:R-:W-:-:S04]  /*30d80*/  SHF.R.U32.HI R6, RZ, 0x6, R6 ;  /* 0x00000006ff067819 */ /* 0x001fc80000011606 */
[----:B------:R-:W-:-:S04]  /*30d90*/  SGXT.U32 R6, R6, 0x1 ;  /* 0x000000010606781a */ /* 0x000fc80000000000 */
[----:B------:R-:W-:-:S04]  /*30da0*/  LOP3.LUT R2, R6, 0x62, RZ, 0xfc, !PT ;  /* 0x0000006206027812 */ /* 0x000fc800078efcff */
[----:B------:R-:W-:Y:S02]  /*30db0*/  ISETP.GE.AND P3, PT, R2, UR39, PT ;  /* 0x0000002702007c0c */ /* 0x000fe4000bf66270 */
[----:B------:R-:W3:Y:S01]  /*30dc0*/  LDL R2, [R1+0xa70] ;  /* 0x000a700001027983 */ /* 0x000ee20000100800 */
[----:B----4-:R-:W-:-:S04]  /*30dd0*/  @!P4 LOP3.LUT R5, R5, R4, RZ, 0x3c, !PT ;  /* 0x000000040505c212 */ /* 0x010fc800078e3cff */
[----:B------:R-:W-:-:S04]  /*30de0*/  @!P4 LOP3.LUT R4, R5, R4, RZ, 0x3c, !PT ;  /* 0x000000040504c212 */ /* 0x000fc800078e3cff */
[----:B------:R-:W-:-:S05]  /*30df0*/  @!P4 LOP3.LUT R5, R5, R4, RZ, 0x3c, !PT ;  /* 0x000000040505c212 */ /* 0x000fca00078e3cff */
[----:B------:R0:W4:Y:S04]  /*30e00*/  @!P4 LDG.E.U16 R97, desc[UR56][R4.64] ;  /* 0x000000380461c981 */ /* 0x000128000c1e1500 */
[----:B------:R-:W3:Y:S01]  /*30e10*/  LDL R5, [R1+0xa7c] ;  /* 0x000a7c0001057983 */ /* 0x000ee20000100800 */
[----:B------:R-:W1:Y:S01]  /*30e20*/  S2R R6, SR_TID.X ;  /* 0x0000000000067919 */ /* 0x000e620000002100 */
[----:B------:R-:W-:Y:S02]  /*30e30*/  PRMT R110, RZ, 0x7610, R110 ;  /* 0x00007610ff6e7816 */ /* 0x000fe4000000006e */
[----:B-1----:R-:W-:-:S04]  /*30e40*/  SHF.R.U32.HI R6, RZ, 0x6, R6 ;  /* 0x00000006ff067819 */ /* 0x002fc80000011606 */
[----:B------:R-:W-:-:S04]  /*30e50*/  SGXT.U32 R6, R6, 0x1 ;  /* 0x000000010606781a */ /* 0x000fc80000000000 */
[----:B0-----:R-:W-:-:S04]  /*30e60*/  LOP3.LUT R4, R6, 0x64, RZ, 0xfc, !PT ;  /* 0x0000006406047812 */ /* 0x001fc800078efcff */
[----:B------:R-:W-:Y:S01]  /*30e70*/  ISETP.GE.AND P4, PT, R4, UR39, PT ;  /* 0x0000002704007c0c */ /* 0x000fe2000bf86270 */
[----:B--2---:R-:W-:Y:S01]  /*30e80*/  @!P1 IMAD.MOV.U32 R4, RZ, RZ, R137 ;  /* 0x000000ffff049224 */ /* 0x004fe200078e0089 */
[----:B------:R-:W-:Y:S01]  /*30e90*/  PRMT R64, RZ, 0x7610, R64 ;  /* 0x00007610ff407816 */ /* 0x000fe20000000040 */
[----:B------:R-:W2:Y:S01]  /*30ea0*/  LDL R137, [R1+0xa68] ;  /* 0x000a680001897983 */ /* 0x000ea20000100800 */
[----:B------:R-:W-:-:S03]  /*30eb0*/  PRMT R80, RZ, 0x7610, R80 ;  /* 0x00007610ff507816 */ /* 0x000fc60000000050 */
[----:B---3--:R0:W3:Y:S02]  /*30ec0*/  @!P1 LDG.E.U16 R110, desc[UR56][R4.64] ;  /* 0x00000038046e9981 */ /* 0x0080e4000c1e1500 */
[----:B0-----:R-:W0:Y:S01]  /*30ed0*/  S2R R5, SR_TID.X ;  /* 0x0000000000057919 */ /* 0x001e220000002100 */
[----:B------:R-:W-:Y:S01]  /*30ee0*/  @!P2 IMAD.MOV.U32 R4, RZ, RZ, R135 ;  /* 0x000000ffff04a224 */ /* 0x000fe200078e0087 */
[----:B------:R-:W1:Y:S01]  /*30ef0*/  S2R R6, SR_TID.X ;  /* 0x0000000000067919 */ /* 0x000e620000002100 */
[----:B------:R-:W-:Y:S01]  /*30f00*/  PRMT R96, RZ, 0x7610, R96 ;  /* 0x00007610ff607816 */ /* 0x000fe20000000060 */
[----:B------:R-:W4:Y:S01]  /*30f10*/  LDL R135, [R1+0xa58] ;  /* 0x000a580001877983 */ /* 0x000f220000100800 */
[----:B0-----:R-:W-:-:S04]  /*30f20*/  SHF.R.U32.HI R5, RZ, 0x6, R5 ;  /* 0x00000006ff057819 */ /* 0x001fc80000011605 */
[----:B------:R-:W-:-:S04]  /*30f30*/  SGXT.U32 R5, R5, 0x1 ;  /* 0x000000010505781a */ /* 0x000fc80000000000 */
[----:B------:R-:W-:-:S04]  /*30f40*/  LOP3.LUT R5, R5, 0x66, RZ, 0xfc, !PT ;  /* 0x0000006605057812 */ /* 0x000fc800078efcff */
[----:B------:R-:W-:Y:S01]  /*30f50*/  ISETP.GE.AND P1, PT, R5, UR39, PT ;  /* 0x0000002705007c0c */ /* 0x000fe2000bf26270 */
[----:B------:R-:W-:Y:S01]  /*30f60*/  @!P2 IMAD.MOV.U32 R5, RZ, RZ, R140 ;  /* 0x000000ffff05a224 */ /* 0x000fe200078e008c */
[----:B-1----:R-:W-:Y:S01]  /*30f70*/  SHF.R.U32.HI R6, RZ, 0x6, R6 ;  /* 0x00000006ff067819 */ /* 0x002fe20000011606 */
[----:B------:R-:W3:Y:S04]  /*30f80*/  LDL R140, [R1+0xa54] ;  /* 0x000a5400018c7983 */ /* 0x000ee80000100800 */
[----:B------:R0:W3:Y:S02]  /*30f90*/  @!P2 LDG.E.U16 R64, desc[UR56][R4.64] ;  /* 0x000000380440a981 */ /* 0x0000e4000c1e1500 */
[----:B0-----:R-:W-:Y:S02]  /*30fa0*/  @!P3 IMAD.MOV.U32 R4, RZ, RZ, R2 ;  /* 0x000000ffff04b224 */ /* 0x001fe400078e0002 */
[----:B------:R-:W-:Y:S01]  /*30fb0*/  @!P3 IMAD.MOV.U32 R5, RZ, RZ, R3 ;  /* 0x000000ffff05b224 */ /* 0x000fe200078e0003 */
[----:B------:R-:W-:Y:S01]  /*30fc0*/  SGXT.U32 R6, R6, 0x1 ;  /* 0x000000010606781a */ /* 0x000fe20000000000 */
[----:B------:R-:W3:Y:S04]  /*30fd0*/  LDL R3, [R1+0xa4c] ;  /* 0x000a4c0001037983 */ /* 0x000ee80000100800 */
[----:B------:R0:W3:Y:S04]  /*30fe0*/  @!P3 LDG.E.U16 R80, desc[UR56][R4.64] ;  /* 0x000000380450b981 */ /* 0x0000e8000c1e1500 */
[----:B------:R-:W3:Y:S04]  /*30ff0*/  LDL R2, [R1+0xa50] ;  /* 0x000a500001027983 */ /* 0x000ee80000100800 */
[----:B------:R-:W4:Y:S01]  /*31000*/  LDL R5, [R1+0xa64] ;  /* 0x000a640001057983 */ /* 0x000f220000100800 */
[----:B------:R-:W-:-:S04]  /*31010*/  LOP3.LUT R6, R6, 0x68, RZ, 0xfc, !PT ;  /* 0x0000006806067812 */ /* 0x000fc800078efcff */
[----:B------:R-:W-:Y:S02]  /*31020*/  ISETP.GE.AND P2, PT, R6, UR39, PT ;  /* 0x0000002706007c0c */ /* 0x000fe4000bf46270 */
[----:B------:R-:W1:Y:S02]  /*31030*/  S2R R6, SR_TID.X ;  /* 0x0000000000067919 */ /* 0x000e640000002100 */
[----:B-1----:R-:W-:-:S04]  /*31040*/  SHF.R.U32.HI R6, RZ, 0x6, R6 ;  /* 0x00000006ff067819 */ /* 0x002fc80000011606 */
[----:B------:R-:W-:-:S04]  /*31050*/  SGXT.U32 R6, R6, 0x1 ;  /* 0x000000010606781a */ /* 0x000fc80000000000 */
[----:B0-----:R-:W-:-:S04]  /*31060*/  LOP3.LUT R4, R6, 0x6a, RZ, 0xfc, !PT ;  /* 0x0000006a06047812 */ /* 0x001fc800078efcff */
[----:B------:R-:W-:Y:S01]  /*31070*/  ISETP.GE.AND P3, PT, R4, UR39, PT ;  /* 0x0000002704007c0c */ /* 0x000fe2000bf66270 */
[----:B--2---:R-:W-:-:S05]  /*31080*/  @!P4 IMAD.MOV.U32 R4, RZ, RZ, R137 ;  /* 0x000000ffff04c224 */ /* 0x004fca00078e0089 */
[----:B----4-:R0:W2:Y:S04]  /*31090*/  @!P4 LDG.E.U16 R96, desc[UR56][R4.64] ;  /* 0x000000380460c981 */ /* 0x0100a8000c1e1500 */
[----:B------:R-:W0:Y:S04]  /*310a0*/  LDL R4, [R1+0xa5c] ;  /* 0x000a5c0001047983 */ /* 0x000e280000100800 */
[----:B------:R-:W0:Y:S01]  /*310b0*/  LDL R5, [R1+0xa60] ;  /* 0x000a600001057983 */ /* 0x000e220000100800 */
[----:B------:R-:W-:Y:S02]  /*310c0*/  PRMT R113, RZ, 0x7610, R113 ;  /* 0x00007610ff717816 */ /* 0x000fe40000000071 */
[----:B------:R-:W-:-:S02]  /*310d0*/  PRMT R67, RZ, 0x7610, R67 ;  /* 0x00007610ff437816 */ /* 0x000fc40000000043 */
[----:B------:R-:W-:Y:S01]  /*310e0*/  PRMT R83, RZ, 0x7610, R83 ;  /* 0x00007610ff537816 */ /* 0x000fe20000000053 */
[----:B------:R-:W1:Y:S01]  /*310f0*/  S2R R6, SR_TID.X ;  /* 0x0000000000067919 */ /* 0x000e620000002100 */
[----:B0-----:R-:W-:-:S04]  /*31100*/  @!P1 LOP3.LUT R5, R5, R4, RZ, 0x3c, !PT ;  /* 0x0000000405059212 */ /* 0x001fc800078e3cff */
[----:B------:R-:W-:-:S04]  /*31110*/  @!P1 LOP3.LUT R4, R5, R4, RZ, 0x3c, !PT ;  /* 0x0000000405049212 */ /* 0x000fc800078e3cff */
[----:B------:R-:W-:-:S05]  /*31120*/  @!P1 LOP3.LUT R5, R5, R4, RZ, 0x3c, !PT ;  /* 0x0000000405059212 */ /* 0x000fca00078e3cff */
[----:B------:R0:W4:Y:S02]  /*31130*/  @!P1 LDG.E.U16 R113, desc[UR56][R4.64] ;  /* 0x0000003804719981 */ /* 0x000124000c1e1500 */
[----:B0-----:R-:W-:Y:S02]  /*31140*/  @!P2 IMAD.MOV.U32 R4, RZ, RZ, R135 ;  /* 0x000000ffff04a224 */ /* 0x001fe400078e0087 */
[----:B---3--:R-:W-:Y:S01]  /*31150*/  @!P2 IMAD.MOV.U32 R5, RZ, RZ, R140 ;  /* 0x000000ffff05a224 */ /* 0x008fe200078e008c */
[----:B-1----:R-:W-:Y:S01]  /*31160*/  SHF.R.U32.HI R6, RZ, 0x6, R6 ;  /* 0x00000006ff067819 */ /* 0x002fe20000011606 */
[----:B------:R-:W3:Y:S04]  /*31170*/  LDL R140, [R1+0xa30] ;  /* 0x000a3000018c7983 */ /* 0x000ee80000100800 */
[----:B------:R0:W2:Y:S01]  /*31180*/  @!P2 LDG.E.U16 R67, desc[UR56][R4.64] ;  /* 0x000000380443a981 */ /* 0x0000a2000c1e1500 */
[----:B------:R-:W-:-:S03]  /*31190*/  PRMT R99, RZ, 0x7610, R99 ;  /* 0x00007610ff637816 */ /* 0x000fc60000000063 */
[----:B------:R-:W4:Y:S01]  /*311a0*/  LDL R135, [R1+0xa24] ;  /* 0x000a240001877983 */ /* 0x000f220000100800 */
[----:B0-----:R-:W-:Y:S02]  /*311b0*/  @!P3 IMAD.MOV.U32 R4, RZ, RZ, R2 ;  /* 0x000000ffff04b224 */ /* 0x001fe400078e0002 */
[----:B------:R-:W-:Y:S01]  /*311c0*/  @!P3 IMAD.MOV.U32 R5, RZ, RZ, R3 ;  /* 0x000000ffff05b224 */ /* 0x000fe200078e0003 */
[----:B------:R-:W-:Y:S01]  /*311d0*/  SGXT.U32 R6, R6, 0x1 ;  /* 0x000000010606781a */ /* 0x000fe20000000000 */
[----:B------:R-:W2:Y:S04]  /*311e0*/  LDL R2, [R1+0xa28] ;  /* 0x000a280001027983 */ /* 0x000ea80000100800 */
[----:B------:R0:W4:Y:S04]  /*311f0*/  @!P3 LDG.E.U16 R83, desc[UR56][R4.64] ;  /* 0x000000380453b981 */ /* 0x000128000c1e1500 */
[----:B------:R-:W0:Y:S04]  /*31200*/  LDL R4, [R1+0xa44] ;  /* 0x000a440001047983 */ /* 0x000e280000100800 */
[----:B------:R-:W0:Y:S01]  /*31210*/  LDL R5, [R1+0xa48] ;  /* 0x000a480001057983 */ /* 0x000e220000100800 */
[----:B------:R-:W-:-:S02]  /*31220*/  LOP3.LUT R137, R6, 0x6c, RZ, 0xfc, !PT ;  /* 0x0000006c06897812 */ /* 0x000fc400078efcff */
[----:B------:R-:W1:Y:S01]  /*31230*/  S2R R6, SR_TID.X ;  /* 0x0000000000067919 */ /* 0x000e620000002100 */
[----:B------:R-:W1:Y:S01]  /*31240*/  S2R R3, SR_TID.X ;  /* 0x0000000000037919 */ /* 0x000e620000002100 */
[----:B------:R-:W-:Y:S02]  /*31250*/  ISETP.GE.AND P4, PT, R137, UR39, PT ;  /* 0x0000002789007c0c */ /* 0x000fe4000bf86270 */
[--C-:B-1----:R-:W-:Y:S02]  /*31260*/  SHF.R.U32.HI R137, RZ, 0x6, R6.reuse ;  /* 0x00000006ff897819 */ /* 0x102fe40000011606 */
[----:B------:R-:W-:-:S04]  /*31270*/  SHF.R.U32.HI R6, RZ, 0x6, R6 ;  /* 0x00000006ff067819 */ /* 0x000fc80000011606 */
[----:B------:R-:W-:-:S04]  /*31280*/  SGXT.U32 R6, R6, 0x1 ;  /* 0x000000010606781a */ /* 0x000fc80000000000 */
[----:B------:R-:W-:Y:S02]  /*31290*/  LOP3.LUT R6, R6, 0x70, RZ, 0xfc, !PT ;  /* 0x0000007006067812 */ /* 0x000fe400078efcff */
[----:B------:R-:W-:Y:S02]  /*312a0*/  SGXT.U32 R137, R137, 0x1 ;  /* 0x000000018989781a */ /* 0x000fe40000000000 */
[----:B------:R-:W-:Y:S02]  /*312b0*/  ISETP.GE.AND P2, PT, R6, UR39, PT ;  /* 0x0000002706007c0c */ /* 0x000fe4000bf46270 */
[----:B------:R-:W-:Y:S02]  /*312c0*/  SHF.R.U32.HI R6, RZ, 0x6, R3 ;  /* 0x00000006ff067819 */ /* 0x000fe40000011603 */
[----:B------:R-:W-:Y:S02]  /*312d0*/  LOP3.LUT R137, R137, 0x6e, RZ, 0xfc, !PT ;  /* 0x0000006e89897812 */ /* 0x000fe400078efcff */
[----:B------:R-:W-:-:S02]  /*312e0*/  SGXT.U32 R6, R6, 0x1 ;  /* 0x000000010606781a */ /* 0x000fc40000000000 */
[----:B------:R-:W-:Y:S02]  /*312f0*/  ISETP.GE.AND P1, PT, R137, UR39, PT ;  /* 0x0000002789007c0c */ /* 0x000fe4000bf26270 */
[----:B------:R-:W-:Y:S01]  /*31300*/  LOP3.LUT R6, R6, 0x72, RZ, 0xfc, !PT ;  /* 0x0000007206067812 */ /* 0x000fe200078efcff */
[----:B------:R-:W3:Y:S03]  /*31310*/  LDL R137, [R1+0xa40] ;  /* 0x000a400001897983 */ /* 0x000ee60000100800 */
[----:B------:R-:W-:Y:S02]  /*31320*/  ISETP.GE.AND P3, PT, R6, UR39, PT ;  /* 0x0000002706007c0c */ /* 0x000fe4000bf66270 */
[----:B------:R-:W4:Y:S01]  /*31330*/  LDL.LU R6, [R1+0x2144] ;  /* 0x0021440001067983 */ /* 0x000f220000300800 */
[----:B0-----:R-:W-:-:S04]  /*31340*/  @!P4 LOP3.LUT R5, R5, R4, RZ, 0x3c, !PT ;  /* 0x000000040505c212 */ /* 0x001fc800078e3cff */
[----:B------:R-:W-:-:S04]  /*31350*/  @!P4 LOP3.LUT R4, R5, R4, RZ, 0x3c, !PT ;  /* 0x000000040504c212 */ /* 0x000fc800078e3cff */
[----:B------:R-:W-:-:S05]  /*31360*/  @!P4 LOP3.LUT R5, R5, R4, RZ, 0x3c, !PT ;  /* 0x000000040505c212 */ /* 0x000fca00078e3cff */
[----:B------:R3:W4:Y:S04]  /*31370*/  @!P4 LDG.E.U16 R99, desc[UR56][R4.64] ;  /* 0x000000380463c981 */ /* 0x000728000c1e1500 */
[----:B------:R-:W2:Y:S01]  /*31380*/  LDL R5, [R1+0xa3c] ;  /* 0x000a3c0001057983 */ /* 0x000ea20000100800 */
[----:B------:R-:W-:Y:S01]  /*31390*/  PRMT R112, RZ, 0x7610, R112 ;  /* 0x00007610ff707816 */ /* 0x000fe20000000070 */
[----:B---3--:R-:W-:Y:S01]  /*313a0*/  @!P1 IMAD.MOV.U32 R4, RZ, RZ, R137 ;  /* 0x000000ffff049224 */ /* 0x008fe200078e0089 */
[----:B------:R-:W-:-:S04]  /*313b0*/  SHF.R.U32.HI R3, RZ, 0x6, R3 ;  /* 0x00000006ff037819 */ /* 0x000fc80000011603 */
[----:B--2---:R0:W2:Y:S04]  /*313c0*/  @!P1 LDG.E.U16 R112, desc[UR56][R4.64] ;  /* 0x0000003804709981 */ /* 0x0040a8000c1e1500 */
[----:B------:R-:W0:Y:S04]  /*313d0*/  LDL R4, [R1+0xa34] ;  /* 0x000a340001047983 */ /* 0x000e280000100800 */
[----:B------:R-:W0:Y:S01]  /*313e0*/  LDL R5, [R1+0xa38] ;  /* 0x000a380001057983 */ /* 0x000e220000100800 */
[----:B------:R-:W-:-:S04]  /*313f0*/  SGXT.U32 R3, R3, 0x1 ;  /* 0x000000010303781a */ /* 0x000fc80000000000 */
[----:B------:R-:W-:-:S04]  /*31400*/  LOP3.LUT R3, R3, 0x74, RZ, 0xfc, !PT ;  /* 0x0000007403037812 */ /* 0x000fc800078efcff */
[----:B------:R-:W-:Y:S02]  /*31410*/  ISETP.GE.AND P4, PT, R3, UR39, PT ;  /* 0x0000002703007c0c */ /* 0x000fe4000bf86270 */
[----:B------:R-:W1:Y:S01]  /*31420*/  S2R R3, SR_TID.X ;  /* 0x0000000000037919 */ /* 0x000e620000002100 */
[----:B------:R-:W-:Y:S02]  /*31430*/  PRMT R66, RZ, 0x7610, R66 ;  /* 0x00007610ff427816 */ /* 0x000fe40000000042 */
[----:B-1----:R-:W-:-:S04]  /*31440*/  SHF.R.U32.HI R3, RZ, 0x6, R3 ;  /* 0x00000006ff037819 */ /* 0x002fc80000011603 */
[----:B------:R-:W-:-:S04]  /*31450*/  SGXT.U32 R3, R3, 0x1 ;  /* 0x000000010303781a */ /* 0x000fc80000000000 */
[----:B------:R-:W-:-:S04]  /*31460*/  LOP3.LUT R3, R3, 0x76, RZ, 0xfc, !PT ;  /* 0x0000007603037812 */ /* 0x000fc800078efcff */
[----:B------:R-:W-:Y:S02]  /*31470*/  ISETP.GE.AND P1, PT, R3, UR39, PT ;  /* 0x0000002703007c0c */ /* 0x000fe4000bf26270 */
[----:B------:R-:W3:Y:S01]  /*31480*/  LDL.LU R3, [R1+0x2140] ;  /* 0x0021400001037983 */ /* 0x000ee20000300800 */
[----:B0-----:R-:W-:-:S04]  /*31490*/  @!P2 LOP3.LUT R5, R5, R4, RZ, 0x3c, !PT ;  /* 0x000000040505a212 */ /* 0x001fc800078e3cff */
[----:B------:R-:W-:-:S04]  /*314a0*/  @!P2 LOP3.LUT R4, R5, R4, RZ, 0x3c, !PT ;  /* 0x000000040504a212 */ /* 0x000fc800078e3cff */
[----:B------:R-:W-:-:S05]  /*314b0*/  @!P2 LOP3.LUT R5, R5, R4, RZ, 0x3c, !PT ;  /* 0x000000040505a212 */ /* 0x000fca00078e3cff */
[----:B------:R0:W2:Y:S04]  /*314c0*/  @!P2 LDG.E.U16 R66, desc[UR56][R4.64] ;  /* 0x000000380442a981 */ /* 0x0000a8000c1e1500 */
[----:B------:R-:W4:Y:S01]  /*314d0*/  LDL R5, [R1+0xa2c] ;  /* 0x000a2c0001057983 */ /* 0x000f220000100800 */
[----:B------:R-:W1:Y:S01]  /*314e0*/  S2R R137, SR_TID.X ;  /* 0x0000000000897919 */ /* 0x000e620000002100 */
[----:B------:R-:W-:Y:S02]  /*314f0*/  PRMT R82, RZ, 0x7610, R82 ;  /* 0x00007610ff527816 */ /* 0x000fe40000000052 */
[----:B------:R-:W-:Y:S02]  /*31500*/  PRMT R98, RZ, 0x7610, R98 ;  /* 0x00007610ff627816 */ /* 0x000fe40000000062 */
[----:B-1----:R-:W-:-:S04]  /*31510*/  SHF.R.U32.HI R137, RZ, 0x6, R137 ;  /* 0x00000006ff897819 */ /* 0x002fc80000011689 */
[----:B------:R-:W-:-:S04]  /*31520*/  SGXT.U32 R137, R137, 0x1 ;  /* 0x000000018989781a */ /* 0x000fc80000000000 */
[----:B0-----:R-:W-:-:S04]  /*31530*/  LOP3.LUT R4, R137, 0x78, RZ, 0xfc, !PT ;  /* 0x0000007889047812 */ /* 0x001fc800078efcff */
[----:B------:R-:W-:Y:S01]  /*31540*/  ISETP.GE.AND P2, PT, R4, UR39, PT ;  /* 0x0000002704007c0c */ /* 0x000fe2000bf46270 */
[----:B------:R-:W-:Y:S01]  /*31550*/  @!P3 IMAD.MOV.U32 R4, RZ, RZ, R140 ;  /* 0x000000ffff04b224 */ /* 0x000fe200078e008c */
[----:B------:R-:W-:Y:S01]  /*31560*/  LOP3.LUT R137, R137, 0x7a, RZ, 0xfc, !PT ;  /* 0x0000007a89897812 */ /* 0x000fe200078efcff */
[----:B------:R-:W3:Y:S04]  /*31570*/  LDL R140, [R1+0xa10] ;  /* 0x000a1000018c7983 */ /* 0x000ee80000100800 */
[----:B----4-:R0:W4:Y:S02]  /*31580*/  @!P3 LDG.E.U16 R82, desc[UR56][R4.64] ;  /* 0x000000380452b981 */ /* 0x010124000c1e1500 */
[----:B0-----:R-:W-:Y:S02]  /*31590*/  @!P4 IMAD.MOV.U32 R4, RZ, RZ, R2 ;  /* 0x000000ffff04c224 */ /* 0x001fe400078e0002 */
[----:B------:R-:W-:-:S05]  /*315a0*/  @!P4 IMAD.MOV.U32 R5, RZ, RZ, R135 ;  /* 0x000000ffff05c224 */ /* 0x000fca00078e0087 */
[----:B------:R0:W4:Y:S04]  /*315b0*/  @!P4 LDG.E.U16 R98, desc[UR56][R4.64] ;  /* 0x000000380462c981 */ /* 0x000128000c1e1500 */
[----:B------:R-:W0:Y:S04]  /*315c0*/  LDL R4, [R1+0xa1c] ;  /* 0x000a1c0001047983 */ /* 0x000e280000100800 */
[----:B------:R-:W0:Y:S01]  /*315d0*/  LDL R5, [R1+0xa20] ;  /* 0x000a200001057983 */ /* 0x000e220000100800 */
[----:B------:R-:W-:-:S04]  /*315e0*/  SHF.R.U32.HI R135, RZ, 0x6, R25 ;  /* 0x00000006ff877819 */ /* 0x000fc80000011619 */
[----:B------:R-:W-:Y:S02]  /*315f0*/  SGXT.U32 R135, R135, 0x1 ;  /* 0x000000018787781a */ /* 0x000fe40000000000 */
[----:B------:R-:W-:Y:S02]  /*31600*/  PRMT R115, RZ, 0x7610, R115 ;  /* 0x00007610ff737816 */ /* 0x000fe40000000073 */
[C---:B------:R-:W-:Y:S02]  /*31610*/  LOP3.LUT R25, R135.reuse, 0x7c, RZ, 0xfc, !PT ;  /* 0x0000007c87197812 */ /* 0x040fe400078efcff */
[----:B------:R-:W-:Y:S02]  /*31620*/  LOP3.LUT R2, R135, 0x7e, RZ, 0xfc, !PT ;  /* 0x0000007e87027812 */ /* 0x000fe400078efcff */
[----:B------:R-:W-:Y:S01]  /*31630*/  ISETP.GE.AND P3, PT, R137, UR39, PT ;  /* 0x0000002789007c0c */ /* 0x000fe2000bf66270 */
[----:B------:R-:W2:Y:S01]  /*31640*/  LDL R135, [R1+0xa08] ;  /* 0x000a080001877983 */ /* 0x000ea20000100800 */
[----:B------:R-:W-:-:S02]  /*31650*/  ISETP.GE.AND P4, PT, R25, UR39, PT ;  /* 0x0000002719007c0c */ /* 0x000fc4000bf86270 */
[----:B------:R-:W-:Y:S01]  /*31660*/  ISETP.GE.AND P5, PT, R2, UR39, PT ;  /* 0x0000002702007c0c */ /* 0x000fe2000bfa6270 */
[----:B------:R-:W4:Y:S04]  /*31670*/  LDL R137, [R1+0x9fc] ;  /* 0x0009fc0001897983 */ /* 0x000f280000100800 */
[----:B------:R-:W4:Y:S04]  /*31680*/  LDL R25, [R1+0xa00] ;  /* 0x000a000001197983 */ /* 0x000f280000100800 */
[----:B------:R-:W4:Y:S01]  /*31690*/  LDL.LU R2, [R1+0xbe0] ;  /* 0x000be00001027983 */ /* 0x000f220000300800 */
[----:B0-----:R-:W-:-:S04]  /*316a0*/  @!P1 LOP3.LUT R5, R5, R4, RZ, 0x3c, !PT ;  /* 0x0000000405059212 */ /* 0x001fc800078e3cff */
[----:B------:R-:W-:-:S04]  /*316b0*/  @!P1 LOP3.LUT R4, R5, R4, RZ, 0x3c, !PT ;  /* 0x0000000405049212 */ /* 0x000fc800078e3cff */
[----:B------:R-:W-:-:S05]  /*316c0*/  @!P1 LOP3.LUT R5, R5, R4, RZ, 0x3c, !PT ;  /* 0x0000000405059212 */ /* 0x000fca00078e3cff */
[----:B------:R0:W4:Y:S04]  /*316d0*/  @!P1 LDG.E.U16 R115, desc[UR56][R4.64] ;  /* 0x0000003804739981 */ /* 0x000128000c1e1500 */
[----:B------:R-:W0:Y:S04]  /*316e0*/  LDL R4, [R1+0xa14] ;  /* 0x000a140001047983 */ /* 0x000e280000100800 */
[----:B------:R-:W0:Y:S01]  /*316f0*/  LDL R5, [R1+0xa18] ;  /* 0x000a180001057983 */ /* 0x000e220000100800 */
[----:B------:R-:W-:Y:S02]  /*31700*/  PRMT R69, RZ, 0x7610, R69 ;  /* 0x00007610ff457816 */ /* 0x000fe40000000045 */
[----:B0-----:R-:W-:-:S04]  /*31710*/  @!P2 LOP3.LUT R5, R5, R4, RZ, 0x3c, !PT ;  /* 0x000000040505a212 */ /* 0x001fc800078e3cff */
[----:B------:R-:W-:-:S04]  /*31720*/  @!P2 LOP3.LUT R4, R5, R4, RZ, 0x3c, !PT ;  /* 0x000000040504a212 */ /* 0x000fc800078e3cff */
[----:B------:R-:W-:-:S05]  /*31730*/  @!P2 LOP3.LUT R5, R5, R4, RZ, 0x3c, !PT ;  /* 0x000000040505a212 */ /* 0x000fca00078e3cff */
[----:B------:R0:W4:Y:S02]  /*31740*/  @!P2 LDG.E.U16 R69, desc[UR56][R4.64] ;  /* 0x000000380445a981 */ /* 0x000124000c1e1500 */
[----:B0-----:R-:W0:Y:S02]  /*31750*/  S2R R5, SR_TID.X ;  /* 0x0000000000057919 */ /* 0x001e240000002100 */
[----:B0-----:R-:W-:Y:S02]  /*31760*/  LOP3.LUT R4, R5, 0x7f, RZ, 0xc0, !PT ;  /* 0x0000007f05047812 */ /* 0x001fe400078ec0ff */
[----:B------:R-:W2:Y:S01]  /*31770*/  LDL R5, [R1+0xa0c] ;  /* 0x000a0c0001057983 */ /* 0x000ea20000100800 */
[----:B------:R-:W-:Y:S02]  /*31780*/  PRMT R85, RZ, 0x7610, R85 ;  /* 0x00007610ff557816 */ /* 0x000fe40000000055 */
[----:B------:R-:W-:Y:S01]  /*31790*/  ISETP.GE.AND P1, PT, R4, UR39, PT ;  /* 0x0000002704007c0c */ /* 0x000fe2000bf26270 */
[----:B---3--:R-:W-:Y:S01]  /*317a0*/  @!P3 IMAD.MOV.U32 R4, RZ, RZ, R140 ;  /* 0x000000ffff04b224 */ /* 0x008fe200078e008c */
[----:B------:R-:W-:Y:S01]  /*317b0*/  PRMT R101, RZ, 0x7610, R101 ;  /* 0x00007610ff657816 */ /* 0x000fe20000000065 */
[----:B------:R-:W3:Y:S04]  /*317c0*/  LDL R140, [R1+0x1804] ;  /* 0x00180400018c7983 */ /* 0x000ee80000100800 */
[----:B--2---:R0:W2:Y:S04]  /*317d0*/  @!P3 LDG.E.U16 R85, desc[UR56][R4.64] ;  /* 0x000000380455b981 */ /* 0x0040a8000c1e1500 */
[----:B------:R-:W4:Y:S01]  /*317e0*/  LDL R5, [R1+0xa04] ;  /* 0x000a040001057983 */ /* 0x000f220000100800 */
[----:B0-----:R-:W-:Y:S01]  /*317f0*/  @!P4 IMAD.MOV.U32 R4, RZ, RZ, R135 ;  /* 0x000000ffff04c224 */ /* 0x001fe200078e0087 */
[----:B------:R-:W-:-:S02]  /*31800*/  PRMT R114, RZ, 0x7610, R114 ;  /* 0x00007610ff727816 */ /* 0x000fc40000000072 */
[----:B------:R-:W-:Y:S01]  /*31810*/  PRMT R52, RZ, 0x7610, R52 ;  /* 0x00007610ff347816 */ /* 0x000fe20000000034 */
[----:B------:R-:W2:Y:S04]  /*31820*/  LDL R135, [R1+0x17e4] ;  /* 0x0017e40001877983 */ /* 0x000ea80000100800 */
[----:B----4-:R0:W4:Y:S02]  /*31830*/  @!P4 LDG.E.U16 R101, desc[UR56][R4.64] ;  /* 0x000000380465c981 */ /* 0x010124000c1e1500 */
[----:B0-----:R-:W-:Y:S02]  /*31840*/  @!P5 IMAD.MOV.U32 R4, RZ, RZ, R25 ;  /* 0x000000ffff04d224 */ /* 0x001fe400078e0019 */
[----:B------:R-:W-:Y:S01]  /*31850*/  @!P5 IMAD.MOV.U32 R5, RZ, RZ, R137 ;  /* 0x000000ffff05d224 */ /* 0x000fe200078e0089 */
[----:B------:R-:W4:Y:S04]  /*31860*/  LDL R25, [R1+0x17a4] ;  /* 0x0017a40001197983 */ /* 0x000f280000100800 */
[----:B------:R0:W4:Y:S04]  /*31870*/  @!P5 LDG.E.U16 R114, desc[UR56][R4.64] ;  /* 0x000000380472d981 */ /* 0x000128000c1e1500 */
[----:B------:R-:W4:Y:S04]  /*31880*/  LDL R137, [R1+0x17a0] ;  /* 0x0017a00001897983 */ /* 0x000f280000100800 */
[----:B------:R-:W0:Y:S04]  /*31890*/  LDL R5, [R1+0xbe4] ;  /* 0x000be40001057983 */ /* 0x000e280000100800 */
[----:B------:R1:W-:Y:S01]  /*318a0*/  STL [R1+0x1954], R2 ;  /* 0x0019540201007387 */ /* 0x0003e20000100800 */
[----:B0-----:R-:W-:-:S02]  /*318b0*/  @!P0 IMAD.MOV.U32 R4, RZ, RZ, R5 ;  /* 0x000000ffff048224 */ /* 0x001fc400078e0005 */
[----:B------:R-:W-:Y:S02]  /*318c0*/  @!P0 IMAD.MOV.U32 R5, RZ, RZ, R2 ;  /* 0x000000ffff058224 */ /* 0x000fe400078e0002 */
[----:B-1----:R-:W4:Y:S04]  /*318d0*/  LDL.LU R2, [R1+0x608] ;  /* 0x0006080001027983 */ /* 0x002f280000300800 */
[----:B------:R3:W4:Y:S01]  /*318e0*/  @!P0 LDG.E.U16 R52, desc[UR56][R4.64] ;  /* 0x0000003804348981 */ /* 0x000722000c1e1500 */
[----:B------:R-:W-:Y:S06]  /*318f0*/  BAR.SYNC.DEFER_BLOCKING 0x0 ;  /* 0x0000000000007b1d */ /* 0x000fec0000010000 */
[----:B------:R-:W2:Y:S01]  /*31900*/  LDL R5, [R1+0x1800] ;  /* 0x0018000001057983 */ /* 0x000ea20000100800 */
[----:B------:R-:W-:Y:S01]  /*31910*/  PRMT R117, RZ, 0x7610, R117 ;  /* 0x00007610ff757816 */ /* 0x000fe20000000075 */
        /* <DEDUP_REMOVED lines=12> */
[----:B------:R-:W-:Y:S01]  /*319e0*/  PRMT R121, RZ, 0x7610, R121 ;  /* 0x00007610ff797816 */ /* 0x000fe20000000079 */
[----:B------:R-:W4:Y:S04]  /*319f0*/  LDL R137, [R1+0x1660] ;  /* 0x0016600001897983 */ /* 0x000f280000100800 */
[----:B------:R0:W4:Y:S01]  /*31a00*/  @!P1 LDG.E.U16 R119, desc[UR56][R4.64] ;  /* 0x0000003804779981 */ /* 0x000122000c1e1500 */
[----:B------:R-:W-:-:S03]  /*31a10*/  PRMT R120, RZ, 0x7610, R120 ;  /* 0x00007610ff787816 */ /* 0x000fc60000000078 */
[----:B------:R-:W4:Y:S04]  /*31a20*/  LDL R25, [R1+0x1664] ;  /* 0x0016640001197983 */ /* 0x000f280000100800 */
[----:B------:R-:W0:Y:S04]  /*31a30*/  LDL R4, [R1+0x1760] ;  /* 0x0017600001047983 */ /* 0x000e280000100800 */
[----:B------:R-:W0:Y:S02]  /*31a40*/  LDL R5, [R1+0x1764] ;  /* 0x0017640001057983 */ /* 0x000e240000100800 */
[----:B0-----:R-:W-:-:S04]  /*31a50*/  @!P1 LOP3.LUT R5, R5, R4, RZ, 0x3c, !PT ;  /* 0x0000000405059212 */ /* 0x001fc800078e3cff */
[----:B------:R-:W-:-:S04]  /*31a60*/  @!P1 LOP3.LUT R4, R5, R4, RZ, 0x3c, !PT ;  /* 0x0000000405049212 */ /* 0x000fc800078e3cff */
[----:B------:R-:W-:-:S05]  /*31a70*/  @!P1 LOP3.LUT R5, R5, R4, RZ, 0x3c, !PT ;  /* 0x0000000405059212 */ /* 0x000fca00078e3cff */
[----:B------:R0:W4:Y:S04]  /*31a80*/  @!P1 LDG.E.U16 R118, desc[UR56][R4.64] ;  /* 0x0000003804769981 */ /* 0x000128000c1e1500 */
[----:B------:R-:W0:Y:S04]  /*31a90*/  LDL R4, [R1+0x1720] ;  /* 0x0017200001047983 */ /* 0x000e280000100800 */
[----:B------:R-:W0:Y:S02]  /*31aa0*/  LDL R5, [R1+0x1724] ;  /* 0x0017240001057983 */ /* 0x000e240000100800 */
[----:B0-----:R-:W-:-:S04]  /*31ab0*/  @!P1 LOP3.LUT R5, R5, R4, RZ, 0x3c, !PT ;  /* 0x0000000405059212 */ /* 0x001fc800078e3cff */
[----:B------:R-:W-:-:S04]  /*31ac0*/  @!P1 LOP3.LUT R4, R5, R4, RZ, 0x3c, !PT ;  /* 0x0000000405049212 */ /* 0x000fc800078e3cff */
[----:B------:R-:W-:-:S05]  /*31ad0*/  @!P1 LOP3.LUT R5, R5, R4, RZ, 0x3c, !PT ;  /* 0x0000000405059212 */ /* 0x000fca00078e3cff */
[----:B------:R3:W4:Y:S04]  /*31ae0*/  @!P1 LDG.E.U16 R121, desc[UR56][R4.64] ;  /* 0x0000003804799981 */ /* 0x000728000c1e1500 */
[----:B------:R-:W2:Y:S01]  /*31af0*/  LDL R5, [R1+0x16e0] ;  /* 0x0016e00001057983 */ /* 0x000ea20000100800 */
[----:B---3--:R-:W-:Y:S01]  /*31b00*/  @!P1 IMAD.MOV.U32 R4, RZ, RZ, R140 ;  /* 0x000000ffff049224 */ /* 0x008fe200078e008c */
[----:B------:R-:W-:Y:S02]  /*31b10*/  PRMT R123, RZ, 0x7610, R123 ;  /* 0x00007610ff7b7816 */ /* 0x000fe4000000007b */
        /* <DEDUP_REMOVED lines=13> */
[----:B------:R0:W4:Y:S04]  /*31bf0*/  @!P1 LDG.E.U16 R122, desc[UR56][R4.64] ;  /* 0x00000038047a9981 */ /* 0x000128000c1e1500 */
        /* <DEDUP_REMOVED lines=290> */
[----:B0-----:R-:W-:-:S03]  /*32e20*/  @!P1 IMAD.MOV.U32 R4, RZ, RZ, R135 ;  /* 0x000000ffff049224 */ /* 0x001fc600078e0087 */
[----:B------:R-:W2:Y:S04]  /*32e30*/  LDL R135, [R1+0x6c4] ;  /* 0x0006c40001877983 */ /* 0x000ea80000100800 */
[----:B----4-:R0:W4:Y:S02]  /*32e40*/  @!P1 LDG.E.U16 R212, desc[UR56][R4.64] ;  /* 0x0000003804d49981 */ /* 0x010124000c1e1500 */
[----:B0-----:R-:W-:Y:S02]  /*32e50*/  @!P1 IMAD.MOV.U32 R4, RZ, RZ, R25 ;  /* 0x000000ffff049224 */ /* 0x001fe400078e0019 */
[----:B------:R-:W-:Y:S01]  /*32e60*/  @!P1 IMAD.MOV.U32 R5, RZ, RZ, R137 ;  /* 0x000000ffff059224 */ /* 0x000fe200078e0089 */
[----:B------:R-:W4:Y:S04]  /*32e70*/  LDL.LU R25, [R1+0x680] ;  /* 0x0006800001197983 */ /* 0x000f280000300800 */
[----:B------:R-:W4:Y:S04]  /*32e80*/  LDL.LU R137, [R1+0x644] ;  /* 0x0006440001897983 */ /* 0x000f280000300800 */
[----:B------:R0:W4:Y:S04]  /*32e90*/  @!P1 LDG.E.U16 R211, desc[UR56][R4.64] ;  /* 0x0000003804d39981 */ /* 0x000128000c1e1500 */
[----:B------:R-:W0:Y:S04]  /*32ea0*/  LDL R4, [R1+0x780] ;  /* 0x0007800001047983 */ /* 0x000e280000100800 */
[----:B------:R-:W0:Y:S01]  /*32eb0*/  LDL R5, [R1+0x784] ;  /* 0x0007840001057983 */ /* 0x000e220000100800 */
[----:B------:R-:W-:-:S02]  /*32ec0*/  PRMT R210, RZ, 0x7610, R210 ;  /* 0x00007610ffd27816 */ /* 0x000fc400000000d2 */
        /* <DEDUP_REMOVED lines=10> */
[----:B------:R3:W4:Y:S04]  /*32f70*/  @!P1 LDG.E.U16 R209, desc[UR56][R4.64] ;  /* 0x0000003804d19981 */ /* 0x000728000c1e1500 */
        /* <DEDUP_REMOVED lines=11> */
[----:B----4-:R0:W4:Y:S04]  /*33030*/  @!P1 LDG.E.U16 R207, desc[UR56][R4.64] ;  /* 0x0000003804cf9981 */ /* 0x010128000c1e1500 */
[----:B------:R-:W0:Y:S02]  /*33040*/  LDL R5, [R1+0x684] ;  /* 0x0006840001057983 */ /* 0x000e240000100800 */
[----:B0-----:R-:W-:-:S02]  /*33050*/  @!P1 IMAD.MOV.U32 R4, RZ, RZ, R5 ;  /* 0x000000ffff049224 */ /* 0x001fc400078e0005 */
[----:B------:R-:W-:-:S05]  /*33060*/  @!P1 IMAD.MOV.U32 R5, RZ, RZ, R25 ;  /* 0x000000ffff059224 */ /* 0x000fca00078e0019 */
[----:B------:R0:W4:Y:S04]  /*33070*/  @!P1 LDG.E.U16 R206, desc[UR56][R4.64] ;  /* 0x0000003804ce9981 */ /* 0x000128000c1e1500 */
[----:B------:R-:W3:Y:S01]  /*33080*/  LDL R5, [R1+0x640] ;  /* 0x0006400001057983 */ /* 0x000ee20000100800 */
[----:B0-----:R-:W-:-:S05]  /*33090*/  @!P1 IMAD.MOV.U32 R4, RZ, RZ, R137 ;  /* 0x000000ffff049224 */ /* 0x001fca00078e0089 */
[----:B---3--:R0:W3:Y:S04]  /*330a0*/  @!P1 LDG.E.U16 R205, desc[UR56][R4.64] ;  /* 0x0000003804cd9981 */ /* 0x0080e8000c1e1500 */
[----:B------:R-:W0:Y:S04]  /*330b0*/  LDL R4, [R1+0x9f8] ;  /* 0x0009f80001047983 */ /* 0x000e280000100800 */
[----:B------:R-:W0:Y:S01]  /*330c0*/  LDL R5, [R1+0xc00] ;  /* 0x000c000001057983 */ /* 0x000e220000100800 */
[----:B------:R-:W-:Y:S02]  /*330d0*/  PRMT R204, RZ, 0x7610, R204 ;  /* 0x00007610ffcc7816 */ /* 0x000fe400000000cc */
[----:B0-----:R-:W-:-:S04]  /*330e0*/  @!P1 LOP3.LUT R5, R5, R4, RZ, 0x3c, !PT ;  /* 0x0000000405059212 */ /* 0x001fc800078e3cff */
[----:B------:R-:W-:-:S04]  /*330f0*/  @!P1 LOP3.LUT R4, R5, R4, RZ, 0x3c, !PT ;  /* 0x0000000405049212 */ /* 0x000fc800078e3cff */
[----:B------:R-:W-:-:S05]  /*33100*/  @!P1 LOP3.LUT R5, R5, R4, RZ, 0x3c, !PT ;  /* 0x0000000405059212 */ /* 0x000fca00078e3cff */
[----:B------:R0:W3:Y:S04]  /*33110*/  @!P1 LDG.E.U16 R204, desc[UR56][R4.64] ;  /* 0x0000003804cc9981 */ /* 0x0000e8000c1e1500 */
[----:B------:R-:W0:Y:S04]  /*33120*/  LDL R4, [R1+0x17d8] ;  /* 0x0017d80001047983 */ /* 0x000e280000100800 */
[----:B------:R-:W0:Y:S01]  /*33130*/  LDL R5, [R1+0x17dc] ;  /* 0x0017dc0001057983 */ /* 0x000e220000100800 */
[----:B------:R-:W-:Y:S02]  /*33140*/  PRMT R203, RZ, 0x7610, R203 ;  /* 0x00007610ffcb7816 */ /* 0x000fe400000000cb */
[----:B0-----:R-:W-:-:S04]  /*33150*/  @!P1 LOP3.LUT R5, R5, R4, RZ, 0x3c, !PT ;  /* 0x0000000405059212 */ /* 0x001fc800078e3cff */
[----:B------:R-:W-:-:S04]  /*33160*/  @!P1 LOP3.LUT R4, R5, R4, RZ, 0x3c, !PT ;  /* 0x0000000405049212 */ /* 0x000fc800078e3cff */
[----:B------:R-:W-:-:S05]  /*33170*/  @!P1 LOP3.LUT R5, R5, R4, RZ, 0x3c, !PT ;  /* 0x0000000405059212 */ /* 0x000fca00078e3cff */
[----:B------:R0:W3:Y:S04]  /*33180*/  @!P1 LDG.E.U16 R203, desc[UR56][R4.64] ;  /* 0x0000003804cb9981 */ /* 0x0000e8000c1e1500 */
[----:B------:R-:W2:Y:S01]  /*33190*/  LDL R5, [R1+0x1798] ;  /* 0x0017980001057983 */ /* 0x000ea20000100800 */
[----:B------:R-:W-:Y:S01]  /*331a0*/  PRMT R202, RZ, 0x7610, R202 ;  /* 0x00007610ffca7816 */ /* 0x000fe200000000ca */
[----:B0-----:R-:W-:Y:S01]  /*331b0*/  @!P1 IMAD.MOV.U32 R4, RZ, RZ, R140 ;  /* 0x000000ffff049224 */ /* 0x001fe200078e008c */
[----:B------:R-:W-:Y:S01]  /*331c0*/  PRMT R201, RZ, 0x7610, R201 ;  /* 0x00007610ffc97816 */ /* 0x000fe200000000c9 */
[----:B------:R-:W4:Y:S04]  /*331d0*/  LDL R140, [R1+0x161c] ;  /* 0x00161c00018c7983 */ /* 0x000f280000100800 */
[----:B--2---:R0:W2:Y:S04]  /*331e0*/  @!P1 LDG.E.U16 R202, desc[UR56][R4.64] ;  /* 0x0000003804ca9981 */ /* 0x0040a8000c1e1500 */
[----:B------:R-:W3:Y:S01]  /*331f0*/  LDL R5, [R1+0x1758] ;  /* 0x0017580001057983 */ /* 0x000ee20000100800 */
[----:B0-----:R-:W-:Y:S01]  /*33200*/  @!P1 IMAD.MOV.U32 R4, RZ, RZ, R135 ;  /* 0x000000ffff049224 */ /* 0x001fe200078e0087 */
[----:B------:R-:W-:-:S02]  /*33210*/  PRMT R200, RZ, 0x7610, R200 ;  /* 0x00007610ffc87816 */ /* 0x000fc400000000c8 */
[----:B------:R-:W-:Y:S01]  /*33220*/  PRMT R199, RZ, 0x7610, R199 ;  /* 0x00007610ffc77816 */ /* 0x000fe200000000c7 */
[----:B------:R-:W2:Y:S04]  /*33230*/  LDL R135, [R1+0x15dc] ;  /* 0x0015dc0001877983 */ /* 0x000ea80000100800 */
[----:B---3--:R0:W3:Y:S04]  /*33240*/  @!P1 LDG.E.U16 R201, desc[UR56][R4.64] ;  /* 0x0000003804c99981 */ /* 0x0080e8000c1e1500 */
[----:B------:R-:W0:Y:S04]  /*33250*/  LDL R4, [R1+0x1718] ;  /* 0x0017180001047983 */ /* 0x000e280000100800 */
[----:B------:R-:W0:Y:S02]  /*33260*/  LDL R5, [R1+0x171c] ;  /* 0x00171c0001057983 */ /* 0x000e240000100800 */
[----:B0-----:R-:W-:-:S04]  /*33270*/  @!P1 LOP3.LUT R5, R5, R4, RZ, 0x3c, !PT ;  /* 0x0000000405059212 */ /* 0x001fc800078e3cff */
[----:B------:R-:W-:-:S04]  /*33280*/  @!P1 LOP3.LUT R4, R5, R4, RZ, 0x3c, !PT ;  /* 0x0000000405049212 */ /* 0x000fc800078e3cff */
[----:B------:R-:W-:-:S05]  /*33290*/  @!P1 LOP3.LUT R5, R5, R4, RZ, 0x3c, !PT ;  /* 0x0000000405059212 */ /* 0x000fca00078e3cff */
[----:B------:R0:W3:Y:S04]  /*332a0*/  @!P1 LDG.E.U16 R200, desc[UR56][R4.64] ;  /* 0x0000003804c89981 */ /* 0x0000e8000c1e1500 */
[----:B------:R-:W0:Y:S04]  /*332b0*/  LDL R4, [R1+0x16d8] ;  /* 0x0016d80001047983 */ /* 0x000e280000100800 */
[----:B------:R-:W0:Y:S02]  /*332c0*/  LDL R5, [R1+0x16dc] ;  /* 0x0016dc0001057983 */ /* 0x000e240000100800 */
        /* <DEDUP_REMOVED lines=20> */
[----:B----4-:R-:W-:Y:S01]  /*33410*/  @!P1 IMAD.MOV.U32 R4, RZ, RZ, R140 ;  /* 0x000000ffff049224 */ /* 0x010fe200078e008c */
        /* <DEDUP_REMOVED lines=303> */
[----:B----4-:R-:W-:Y:S02]  /*34710*/  @!P1 IMAD.MOV.U32 R4, RZ, RZ, R140 ;  /* 0x000000ffff049224 */ /* 0x010fe400078e008c */
[----:B------:R-:W4:Y:S01]  /*34720*/  LDL.LU R140, [R1+0x678] ;  /* 0x00067800018c7983 */ /* 0x000f220000300800 */
[----:B------:R-:W-:-:S03]  /*34730*/  PRMT R19, RZ, 0x7610, R19 ;  /* 0x00007610ff137816 */ /* 0x000fc60000000013 */
[----:B--2---:R0:W2:Y:S04]  /*34740*/  @!P1 LDG.E.U16 R20, desc[UR56][R4.64] ;  /* 0x0000003804149981 */ /* 0x0040a8000c1e1500 */
[----:B------:R-:W3:Y:S01]  /*34750*/  LDL R5, [R1+0x7b8] ;  /* 0x0007b80001057983 */ /* 0x000ee20000100800 */
[----:B0-----:R-:W-:-:S03]  /*34760*/  @!P1 IMAD.MOV.U32 R4, RZ, RZ, R135 ;  /* 0x000000ffff049224 */ /* 0x001fc600078e0087 */
[----:B------:R-:W2:Y:S04]  /*34770*/  LDL.LU R135, [R1+0x63c] ;  /* 0x00063c0001877983 */ /* 0x000ea80000300800 */
[----:B---3--:R0:W3:Y:S04]  /*34780*/  @!P1 LDG.E.U16 R19, desc[UR56][R4.64] ;  /* 0x0000003804139981 */ /* 0x0080e8000c1e1500 */
[----:B------:R-:W0:Y:S04]  /*34790*/  LDL R4, [R1+0x778] ;  /* 0x0007780001047983 */ /* 0x000e280000100800 */
[----:B------:R-:W0:Y:S01]  /*347a0*/  LDL R5, [R1+0x77c] ;  /* 0x00077c0001057983 */ /* 0x000e220000100800 */
[----:B------:R-:W-:-:S02]  /*347b0*/  PRMT R18, RZ, 0x7610, R18 ;  /* 0x00007610ff127816 */ /* 0x000fc40000000012 */
        /* <DEDUP_REMOVED lines=25> */
[----:B------:R-:W0:Y:S01]  /*34950*/  LDL R5, [R1+0x67c] ;  /* 0x00067c0001057983 */ /* 0x000e220000100800 */
[----:B------:R-:W-:Y:S01]  /*34960*/  PRMT R14, RZ, 0x7610, R14 ;  /* 0x00007610ff0e7816 */ /* 0x000fe2000000000e */
[----:B0-----:R-:W-:Y:S02]  /*34970*/  @!P1 IMAD.MOV.U32 R4, RZ, RZ, R5 ;  /* 0x000000ffff049224 */ /* 0x001fe400078e0005 */
[----:B----4-:R-:W-:-:S05]  /*34980*/  @!P1 IMAD.MOV.U32 R5, RZ, RZ, R140 ;  /* 0x000000ffff059224 */ /* 0x010fca00078e008c */
[----:B------:R2:W4:Y:S04]  /*34990*/  @!P1 LDG.E.U16 R14, desc[UR56][R4.64] ;  /* 0x00000038040e9981 */ /* 0x000528000c1e1500 */
[----:B------:R-:W3:Y:S01]  /*349a0*/  LDL R5, [R1+0x638] ;  /* 0x0006380001057983 */ /* 0x000ee20000100800 */
[----:B------:R-:W-:Y:S01]  /*349b0*/  PRMT R13, RZ, 0x7610, R13 ;  /* 0x00007610ff0d7816 */ /* 0x000fe2000000000d */
[----:B--2---:R-:W-:-:S05]  /*349c0*/  @!P1 IMAD.MOV.U32 R4, RZ, RZ, R135 ;  /* 0x000000ffff049224 */ /* 0x004fca00078e0087 */
[----:B---3--:R0:W2:Y:S04]  /*349d0*/  @!P1 LDG.E.U16 R13, desc[UR56][R4.64] ;  /* 0x00000038040d9981 */ /* 0x0080a8000c1e1500 */
        /* <DEDUP_REMOVED lines=52> */
[----:B------:R-:W-:-:S05]  /*34d20*/  @!P1 IMAD.MOV.U32 R5, RZ, RZ, R2 ;  /* 0x000000ffff059224 */ /* 0x000fca00078e0002 */
[----:B------:R-:W4:Y:S04]  /*34d30*/  @!P1 LDG.E.U16 R53, desc[UR56][R4.64] ;  /* 0x0000003804359981 */ /* 0x000f28000c1e1500 */
[----:B------:R0:W-:Y:S04]  /*34d40*/  STL [R1+0x1958], R2 ;  /* 0x0019580201007387 */ /* 0x0001e80000100800 */
[----:B------:R-:W-:Y:S04]  /*34d50*/  STS.U16 [R3+UR4+0x20000], R52 ;  /* 0x0200003403007988 */ /* 0x000fe80008000404 */
[----:B------:R-:W-:Y:S04]  /*34d60*/  STS.U16 [R3+UR4+0x20400], R55 ;  /* 0x0204003703007988 */ /* 0x000fe80008000404 */
[----:B------:R-:W-:Y:S04]  /*34d70*/  STS.U16 [R3+UR4+0x20800], R54 ;  /* 0x0208003603007988 */ /* 0x000fe80008000404 */
[----:B------:R-:W-:Y:S04]  /*34d80*/  STS.U16 [R3+UR4+0x20c00], R57 ;  /* 0x020c003903007988 */ /* 0x000fe80008000404 */
[----:B------:R-:W-:Y:S04]  /*34d90*/  STS.U16 [R3+UR4+0x21000], R56 ;  /* 0x0210003803007988 */ /* 0x000fe80008000404 */
[----:B------:R-:W-:Y:S04]  /*34da0*/  STS.U16 [R3+UR4+0x21400], R59 ;  /* 0x0214003b03007988 */ /* 0x000fe80008000404 */
[----:B------:R-:W-:Y:S04]  /*34db0*/  STS.U16 [R3+UR4+0x21800], R58 ;  /* 0x0218003a03007988 */ /* 0x000fe80008000404 */
[----:B------:R-:W-:Y:S04]  /*34dc0*/  STS.U16 [R3+UR4+0x21c00], R61 ;  /* 0x021c003d03007988 */ /* 0x000fe80008000404 */
[----:B------:R-:W-:Y:S01]  /*34dd0*/  STS.U16 [R3+UR4+0x22000], R60 ;  /* 0x0220003c03007988 */ /* 0x000fe20008000404 */
[----:B0-----:R-:W-:-:S03]  /*34de0*/  LOP3.LUT R2, R3, 0x20, RZ, 0x3c, !PT ;  /* 0x0000002003027812 */ /* 0x001fc600078e3cff */
        /* <DEDUP_REMOVED lines=8> */
[----:B----4-:R0:W-:Y:S04]  /*34e70*/  STL [R1+0x604], R53 ;  /* 0x0006043501007387 */ /* 0x0101e80000100800 */
        /* <DEDUP_REMOVED lines=17> */
[----:B------:R0:W-:Y:S04]  /*34f90*/  STL [R1+0x195c], R3 ;  /* 0x00195c0301007387 */ /* 0x0001e80000100800 */
[----:B------:R-:W4:Y:S04]  /*34fa0*/  LDL.LU R68, [R1+0x20f8] ;  /* 0x0020f80001447983 */ /* 0x000f280000300800 */
[----:B0-----:R-:W2:Y:S04]  /*34fb0*/  LDL R3, [R1+0x1940] ;  /* 0x0019400001037983 */ /* 0x001ea80000100800 */
[----:B------:R0:W-:Y:S04]  /*34fc0*/  STS.U16 [R2+UR4+0x20500], R71 ;  /* 0x0205004702007988 */ /* 0x0001e80008000404 */
[----:B------:R1:W-:Y:S04]  /*34fd0*/  STS.U16 [R2+UR4+0x20900], R70 ;  /* 0x0209004602007988 */ /* 0x0003e80008000404 */
[----:B------:R3:W-:Y:S04]  /*34fe0*/  STS.U16 [R2+UR4+0x20d00], R73 ;  /* 0x020d004902007988 */ /* 0x0007e80008000404 */
[----:B0-----:R-:W4:Y:S04]  /*34ff0*/  LDL.LU R71, [R1+0x20f4] ;  /* 0x0020f40001477983 */ /* 0x001f280000300800 */
[----:B-1----:R-:W4:Y:S04]  /*35000*/  LDL.LU R70, [R1+0x20f0] ;  /* 0x0020f00001467983 */ /* 0x002f280000300800 */
[----:B---3--:R-:W3:Y:S04]  /*35010*/  LDL.LU R73, [R1+0x20ec] ;  /* 0x0020ec0001497983 */ /* 0x008ee80000300800 */
[----:B------:R0:W-:Y:S04]  /*35020*/  STS.U16 [R2+UR4+0x21100], R72 ;  /* 0x0211004802007988 */ /* 0x0001e80008000404 */
[----:B------:R1:W-:Y:S04]  /*35030*/  STS.U16 [R2+UR4+0x21500], R75 ;  /* 0x0215004b02007988 */ /* 0x0003e80008000404 */
[----:B------:R1:W-:Y:S04]  /*35040*/  STS.U16 [R2+UR4+0x21900], R74 ;  /* 0x0219004a02007988 */ /* 0x0003e80008000404 */
[----:B0-----:R-:W4:Y:S04]  /*35050*/  LDL.LU R72, [R1+0x20e8] ;  /* 0x0020e80001487983 */ /* 0x001f280000300800 */
[----:B-1----:R-:W3:Y:S04]  /*35060*/  LDL.LU R75, [R1+0x20e4] ;  /* 0x0020e400014b7983 */ /* 0x002ee80000300800 */
[----:B------:R-:W4:Y:S04]  /*35070*/  LDL.LU R74, [R1+0x20e0] ;  /* 0x0020e000014a7983 */ /* 0x000f280000300800 */
[----:B------:R0:W-:Y:S04]  /*35080*/  STS.U16 [R2+UR4+0x21d00], R77 ;  /* 0x021d004d02007988 */ /* 0x0001e80008000404 */
[----:B------:R1:W-:Y:S04]  /*35090*/  STS.U16 [R2+UR4+0x22100], R76 ;  /* 0x0221004c02007988 */ /* 0x0003e80008000404 */
[----:B------:R1:W-:Y:S04]  /*350a0*/  STS.U16 [R2+UR4+0x22500], R79 ;  /* 0x0225004f02007988 */ /* 0x0003e80008000404 */
[----:B0-----:R-:W3:Y:S04]  /*350b0*/  LDL.LU R77, [R1+0x20dc] ;  /* 0x0020dc00014d7983 */ /* 0x001ee80000300800 */
[----:B-1----:R-:W4:Y:S04]  /*350c0*/  LDL.LU R76, [R1+0x20d8] ;  /* 0x0020d800014c7983 */ /* 0x002f280000300800 */
[----:B------:R-:W3:Y:S04]  /*350d0*/  LDL.LU R79, [R1+0x20d4] ;  /* 0x0020d400014f7983 */ /* 0x000ee80000300800 */
        /* <DEDUP_REMOVED lines=12> */
[----:B--2---:R0:W-:Y:S04]  /*351a0*/  STS.U16 [R3+UR4+0x20200], R84 ;  /* 0x0202005403007988 */ /* 0x0041e80008000404 */
[----:B0-----:R-:W2:Y:S04]  /*351b0*/  LDL.LU R84, [R1+0x20b8] ;  /* 0x0020b80001547983 */ /* 0x001ea80000300800 */
[----:B------:R-:W4:Y:S04]  /*351c0*/  LDL R2, [R1+0x193c] ;  /* 0x00193c0001027983 */ /* 0x000f280000100800 */
[----:B------:R0:W-:Y:S04]  /*351d0*/  STS.U16 [R3+UR4+0x20600], R87 ;  /* 0x0206005703007988 */ /* 0x0001e80008000404 */
[----:B------:R1:W-:Y:S04]  /*351e0*/  STS.U16 [R3+UR4+0x20a00], R86 ;  /* 0x020a005603007988 */ /* 0x0003e80008000404 */
[----:B------:R1:W-:Y:S04]  /*351f0*/  STS.U16 [R3+UR4+0x20e00], R89 ;  /* 0x020e005903007988 */ /* 0x0003e80008000404 */
[----:B0-----:R-:W3:Y:S04]  /*35200*/  LDL.LU R87, [R1+0x20b4] ;  /* 0x0020b40001577983 */ /* 0x001ee80000300800 */
[----:B-1----:R-:W2:Y:S04]  /*35210*/  LDL.LU R86, [R1+0x20b0] ;  /* 0x0020b00001567983 */ /* 0x002ea80000300800 */
[----:B------:R-:W3:Y:S04]  /*35220*/  LDL.LU R89, [R1+0x20ac] ;  /* 0x0020ac0001597983 */ /* 0x000ee80000300800 */
[----:B------:R0:W-:Y:S04]  /*35230*/  STS.U16 [R3+UR4+0x21200], R88 ;  /* 0x0212005803007988 */ /* 0x0001e80008000404 */
[----:B------:R1:W-:Y:S04]  /*35240*/  STS.U16 [R3+UR4+0x21600], R91 ;  /* 0x0216005b03007988 */ /* 0x0003e80008000404 */
[----:B------:R1:W-:Y:S04]  /*35250*/  STS.U16 [R3+UR4+0x21a00], R90 ;  /* 0x021a005a03007988 */ /* 0x0003e80008000404 */
[----:B0-----:R-:W2:Y:S04]  /*35260*/  LDL.LU R88, [R1+0x20a8] ;  /* 0x0020a80001587983 */ /* 0x001ea80000300800 */
[----:B-1----:R-:W3:Y:S04]  /*35270*/  LDL.LU R91, [R1+0x20a4] ;  /* 0x0020a400015b7983 */ /* 0x002ee80000300800 */
[----:B------:R-:W2:Y:S04]  /*35280*/  LDL.LU R90, [R1+0x20a0] ;  /* 0x0020a000015a7983 */ /* 0x000ea80000300800 */
        /* <DEDUP_REMOVED lines=18> */
[----:B----4-:R0:W-:Y:S04]  /*353b0*/  STS.U16 [R2+UR4+0x20300], R100 ;  /* 0x0203006402007988 */ /* 0x0101e80008000404 */
[----:B------:R1:W-:Y:S04]  /*353c0*/  STS.U16 [R2+UR4+0x20700], R103 ;  /* 0x0207006702007988 */ /* 0x0003e80008000404 */
[----:B------:R4:W-:Y:S04]  /*353d0*/  STS.U16 [R2+UR4+0x20b00], R102 ;  /* 0x020b006602007988 */ /* 0x0009e80008000404 */
[----:B0-----:R-:W2:Y:S04]  /*353e0*/  LDL.LU R100, [R1+0x2078] ;  /* 0x0020780001647983 */ /* 0x001ea80000300800 */
[----:B-1----:R-:W3:Y:S04]  /*353f0*/  LDL.LU R103, [R1+0x2074] ;  /* 0x0020740001677983 */ /* 0x002ee80000300800 */
[----:B----4-:R-:W4:Y:S04]  /*35400*/  LDL.LU R102, [R1+0x2070] ;  /* 0x0020700001667983 */ /* 0x010f280000300800 */
[----:B------:R0:W-:Y:S04]  /*35410*/  STS.U16 [R2+UR4+0x20f00], R105 ;  /* 0x020f006902007988 */ /* 0x0001e80008000404 */
[----:B------:R1:W-:Y:S04]  /*35420*/  STS.U16 [R2+UR4+0x21300], R104 ;  /* 0x0213006802007988 */ /* 0x0003e80008000404 */
[----:B------:R1:W-:Y:S04]  /*35430*/  STS.U16 [R2+UR4+0x21700], R107 ;  /* 0x0217006b02007988 */ /* 0x0003e80008000404 */
[----:B0-----:R-:W2:Y:S04]  /*35440*/  LDL.LU R105, [R1+0x206c] ;  /* 0x00206c0001697983 */ /* 0x001ea80000300800 */
[----:B-1----:R-:W3:Y:S04]  /*35450*/  LDL.LU R104, [R1+0x2068] ;  /* 0x0020680001687983 */ /* 0x002ee80000300800 */
[----:B------:R-:W4:Y:S04]  /*35460*/  LDL.LU R107, [R1+0x2064] ;  /* 0x00206400016b7983 */ /* 0x000f280000300800 */
        /* <DEDUP_REMOVED lines=8> */
[----:B0-----:R-:W2:Y:S04]  /*354f0*/  LDL.LU R111, [R1+0x2054] ;  /* 0x00205400016f7983 */ /* 0x001ea80000300800 */
[----:B-1----:R-:W3:Y:S04]  /*35500*/  LDL.LU R0, [R1+0x2050] ;  /* 0x0020500001007983 */ /* 0x002ee80000300800 */
[----:B------:R0:W-:Y:S04]  /*35510*/  STS.U16 [R2+UR4+0x22f00], R110 ;  /* 0x022f006e02007988 */ /* 0x0001e80008000404 */
[----:B------:R1:W-:Y:S04]  /*35520*/  STS.U16 [R2+UR4+0x23300], R113 ;  /* 0x0233007102007988 */ /* 0x0003e80008000404 */
[----:B------:R1:W-:Y:S04]  /*35530*/  STS.U16 [R2+UR4+0x23700], R112 ;  /* 0x0237007002007988 */ /* 0x0003e80008000404 */
[----:B0-----:R-:W4:Y:S04]  /*35540*/  LDL.LU R110, [R1+0x204c] ;  /* 0x00204c00016e7983 */ /* 0x001f280000300800 */
[----:B-1----:R-:W2:Y:S04]  /*35550*/  LDL.LU R113, [R1+0x2048] ;  /* 0x0020480001717983 */ /* 0x002ea80000300800 */
[----:B------:R-:W4:Y:S04]  /*35560*/  LDL.LU R112, [R1+0x2044] ;  /* 0x0020440001707983 */ /* 0x000f280000300800 */
[----:B------:R0:W-:Y:S04]  /*35570*/  STS.U16 [R2+UR4+0x23b00], R115 ;  /* 0x023b007302007988 */ /* 0x0001e80008000404 */
[----:B------:R1:W-:Y:S04]  /*35580*/  STS.U16 [R2+UR4+0x23f00], R114 ;  /* 0x023f007202007988 */ /* 0x0003e80008000404 */
[----:B0-----:R-:W2:Y:S04]  /*35590*/  LDL.LU R115, [R1+0x2040] ;  /* 0x0020400001737983 */ /* 0x001ea80000300800 */
[----:B-1----:R-:W4:Y:S04]  /*355a0*/  LDL.LU R114, [R1+0x203c] ;  /* 0x00203c0001727983 */ /* 0x002f280000300800 */
[----:B---3--:R0:W-:Y:S04]  /*355b0*/  STS.U16 [R0+UR4], R117 ;  /* 0x0000007500007988 */ /* 0x0081e80008000404 */
[----:B------:R1:W-:Y:S04]  /*355c0*/  STS.U16 [R0+UR4+0x400], R116 ;  /* 0x0004007400007988 */ /* 0x0003e80008000404 */
[----:B------:R3:W-:Y:S04]  /*355d0*/  STS.U16 [R0+UR4+0x800], R119 ;  /* 0x0008007700007988 */ /* 0x0007e80008000404 */
[----:B0-----:R-:W2:Y:S04]  /*355e0*/  LDL.LU R117, [R1+0x2038] ;  /* 0x0020380001757983 */ /* 0x001ea80000300800 */
[----:B-1----:R-:W4:Y:S04]  /*355f0*/  LDL.LU R116, [R1+0x2034] ;  /* 0x0020340001747983 */ /* 0x002f280000300800 */
[----:B---3--:R-:W3:Y:S04]  /*35600*/  LDL.LU R119, [R1+0x2030] ;  /* 0x0020300001777983 */ /* 0x008ee80000300800 */
[----:B------:R0:W-:Y:S04]  /*35610*/  STS.U16 [R0+UR4+0xc00], R118 ;  /* 0x000c007600007988 */ /* 0x0001e80008000404 */
[----:B------:R1:W-:Y:S04]  /*35620*/  STS.U16 [R0+UR4+0x1000], R121 ;  /* 0x0010007900007988 */ /* 0x0003e80008000404 */
[----:B------:R1:W-:Y:S04]  /*35630*/  STS.U16 [R0+UR4+0x1400], R120 ;  /* 0x0014007800007988 */ /* 0x0003e80008000404 */
[----:B0-----:R-:W2:Y:S04]  /*35640*/  LDL.LU R118, [R1+0x202c] ;  /* 0x00202c0001767983 */ /* 0x001ea80000300800 */
[----:B-1----:R-:W4:Y:S04]  /*35650*/  LDL.LU R121, [R1+0x2028] ;  /* 0x0020280001797983 */ /* 0x002f280000300800 */
[----:B------:R-:W3:Y:S04]  /*35660*/  LDL.LU R120, [R1+0x2024] ;  /* 0x0020240001787983 */ /* 0x000ee80000300800 */
        /* <DEDUP_REMOVED lines=18> */
[----:B------:R-:W2:Y:S04]  /*35790*/  LDL R5, [R1+0xbf8] ;  /* 0x000bf80001057983 */ /* 0x000ea80000100800 */
[----:B------:R-:W2:Y:S04]  /*357a0*/  LDL R4, [R1+0x17f8] ;  /* 0x0017f80001047983 */ /* 0x000ea80000100800 */
[----:B------:R0:W-:Y:S04]  /*357b0*/  STS.U16 [R0+UR4+0x3c00], R130 ;  /* 0x003c008200007988 */ /* 0x0001e80008000404 */
[----:B0-----:R-:W4:Y:S01]  /*357c0*/  LDL R130, [R1+0x181c] ;  /* 0x00181c0001827983 */ /* 0x001f220000100800 */
[----:B------:R-:W-:-:S03]  /*357d0*/  LOP3.LUT R2, R0, 0x10, RZ, 0x3c, !PT ;  /* 0x0000001000027812 */ /* 0x000fc600078e3cff */
        /* <DEDUP_REMOVED lines=11> */
[----:B---3--:R-:W-:-:S06]  /*35890*/  PRMT R131, RZ, 0x7610, R131 ;  /* 0x00007610ff837816 */ /* 0x008fcc0000000083 */
[----:B--2---:R-:W2:Y:S04]  /*358a0*/  @!P1 LDG.E.U16 R131, desc[UR56][R4.64] ;  /* 0x0000003804839981 */ /* 0x004ea8000c1e1500 */
        /* <DEDUP_REMOVED lines=101> */
[----:B----4-:R-:W-:Y:S04]  /*35f00*/  STS.U16 [R130+UR4+0x100], R12 ;  /* 0x0001000c82007988 */ /* 0x010fe80008000404 */
[----:B------:R-:W-:Y:S04]  /*35f10*/  STS.U16 [R130+UR4+0x500], R11 ;  /* 0x0005000b82007988 */ /* 0x000fe80008000404 */
[----:B------:R-:W-:Y:S04]  /*35f20*/  STS.U16 [R130+UR4+0x900], R10 ;  /* 0x0009000a82007988 */ /* 0x000fe80008000404 */
[----:B------:R0:W-:Y:S04]  /*35f30*/  STL [R1+0x1960], R0 ;  /* 0x0019600001007387 */ /* 0x0001e80000100800 */
[----:B------:R-:W-:Y:S04]  /*35f40*/  STS.U16 [R130+UR4+0xd00], R9 ;  /* 0x000d000982007988 */ /* 0x000fe80008000404 */
[----:B------:R-:W-:Y:S04]  /*35f50*/  STS.U16 [R130+UR4+0x1100], R8 ;  /* 0x0011000882007988 */ /* 0x000fe80008000404 */
[----:B0-----:R-:W3:Y:S04]  /*35f60*/  LDL.LU R0, [R1+0x620] ;  /* 0x0006200001007983 */ /* 0x001ee80000300800 */
[----:B------:R-:W4:Y:S04]  /*35f70*/  LDL.LU R3, [R1+0x618] ;  /* 0x0006180001037983 */ /* 0x000f280000300800 */
[----:B------:R-:W-:Y:S04]  /*35f80*/  STS.U16 [R130+UR4+0x1500], R7 ;  /* 0x0015000782007988 */ /* 0x000fe80008000404 */
[----:B------:R-:W4:Y:S04]  /*35f90*/  LDL.LU R2, [R1+0x610] ;  /* 0x0006100001027983 */ /* 0x000f280000300800 */
[----:B------:R0:W-:Y:S04]  /*35fa0*/  STS.U16 [R130+UR4+0x1900], R6 ;  /* 0x0019000682007988 */ /* 0x0001e80008000404 */
[----:B0-----:R-:W3:Y:S04]  /*35fb0*/  LDL.LU R130, [R1+0x1ffc] ;  /* 0x001ffc0001827983 */ /* 0x001ee80000300800 */
[----:B--2---:R0:W-:Y:S04]  /*35fc0*/  STL [R1+0x600], R131 ;  /* 0x0006008301007387 */ /* 0x0041e80000100800 */
[----:B0-----:R-:W2:Y:S04]  /*35fd0*/  LDL.LU R131, [R1+0x1ff8] ;  /* 0x001ff80001837983 */ /* 0x001ea80000300800 */
[----:B------:R-:W4:Y:S04]  /*35fe0*/  LDL R4, [R1+0xbf4] ;  /* 0x000bf40001047983 */ /* 0x000f280000100800 */
[----:B------:R-:W4:Y:S01]  /*35ff0*/  LDL R5, [R1+0x17f4] ;  /* 0x0017f40001057983 */ /* 0x000f220000100800 */
[----:B---3--:R-:W-:-:S02]  /*36000*/  PRMT R130, RZ, 0x7610, R130 ;  /* 0x00007610ff827816 */ /* 0x008fc40000000082 */
[----:B----4-:R-:W-:-:S04]  /*36010*/  @!P1 LOP3.LUT R5, R5, R4, RZ, 0x3c, !PT ;  /* 0x0000000405059212 */ /* 0x010fc800078e3cff */
[----:B------:R-:W-:-:S04]  /*36020*/  @!P1 LOP3.LUT R4, R5, R4, RZ, 0x3c, !PT ;  /* 0x0000000405049212 */ /* 0x000fc800078e3cff */
[----:B------:R-:W-:-:S05]  /*36030*/  @!P1 LOP3.LUT R5, R5, R4, RZ, 0x3c, !PT ;  /* 0x0000000405059212 */ /* 0x000fca00078e3cff */
[----:B------:R-:W3:Y:S04]  /*36040*/  @!P1 LDG.E.U16 R130, desc[UR56][R4.64] ;  /* 0x0000003804829981 */ /* 0x000ee8000c1e1500 */
[----:B---3--:R0:W-:Y:S04]  /*36050*/  STL [R1+0x5fc], R130 ;  /* 0x0005fc8201007387 */ /* 0x0081e80000100800 */
[----:B0-----:R-:W3:Y:S04]  /*36060*/  LDL.LU R130, [R1+0x1ff4] ;  /* 0x001ff40001827983 */ /* 0x001ee80000300800 */
[----:B------:R-:W4:Y:S04]  /*36070*/  LDL R4, [R1+0xbf0] ;  /* 0x000bf00001047983 */ /* 0x000f280000100800 */
[----:B------:R-:W4:Y:S01]  /*36080*/  LDL R5, [R1+0x17f0] ;  /* 0x0017f00001057983 */ /* 0x000f220000100800 */
[----:B--2---:R-:W-:-:S02]  /*36090*/  PRMT R131, RZ, 0x7610, R131 ;  /* 0x00007610ff837816 */ /* 0x004fc40000000083 */
[----:B----4-:R-:W-:-:S04]  /*360a0*/  @!P1 LOP3.LUT R5, R5, R4, RZ, 0x3c, !PT ;  /* 0x0000000405059212 */ /* 0x010fc800078e3cff */
[----:B------:R-:W-:-:S04]  /*360b0*/  @!P1 LOP3.LUT R4, R5, R4, RZ, 0x3c, !PT ;  /* 0x0000000405049212 */ /* 0x000fc800078e3cff */
[----:B------:R-:W-:-:S05]  /*360c0*/  @!P1 LOP3.LUT R5, R5, R4, RZ, 0x3c, !PT ;  /* 0x0000000405059212 */ /* 0x000fca00078e3cff */
[----:B------:R-:W2:Y:S04]  /*360d0*/  @!P1 LDG.E.U16 R131, desc[UR56][R4.64] ;  /* 0x0000003804839981 */ /* 0x000ea8000c1e1500 */
        /* <DEDUP_REMOVED lines=1189> */
[----:B0-----:R-:W3:Y:S04]  /*3ab30*/  LDL.LU R131, [R1+0x1de0] ;  /* 0x001de00001837983 */ /* 0x001ee80000300800 */
[----:B------:R-:W2:Y:S04]  /*3ab40*/  LDL R4, [R1+0x1230] ;  /* 0x0012300001047983 */ /* 0x000ea80000100800 */
[----:B------:R-:W2:Y:S01]  /*3ab50*/  LDL R5, [R1+0x1234] ;  /* 0x0012340001057983 */ /* 0x000ea20000100800 */
[----:B------:R-:W-:-:S02]  /*3ab60*/  PRMT R128, RZ, 0x7610, R128 ;  /* 0x00007610ff807816 */ /* 0x000fc40000000080 */
[----:B--2---:R-:W-:-:S04]  /*3ab70*/  @!P1 LOP3.LUT R5, R5, R4, RZ, 0x3c, !PT ;  /* 0x0000000405059212 */ /* 0x004fc800078e3cff */
[----:B------:R-:W-:-:S04]  /*3ab80*/  @!P1 LOP3.LUT R4, R5, R4, RZ, 0x3c, !PT ;  /* 0x0000000405049212 */ /* 0x000fc800078e3cff */
[----:B------:R-:W-:-:S05]  /*3ab90*/  @!P1 LOP3.LUT R5, R5, R4, RZ, 0x3c, !PT ;  /* 0x0000000405059212 */ /* 0x000fca00078e3cff */
[----:B------:R-:W2:Y:S04]  /*3aba0*/  @!P1 LDG.E.U16 R128, desc[UR56][R4.64] ;  /* 0x0000003804809981 */ /* 0x000ea8000c1e1500 */
[----:B--2---:R0:W-:Y:S04]  /*3abb0*/  STL [R1+0x3e4], R128 ;  /* 0x0003e48001007387 */ /* 0x0041e80000100800 */
[----:B0-----:R-:W2:Y:S04]  /*3abc0*/  LDL.LU R128, [R1+0x1ddc] ;  /* 0x001ddc0001807983 */ /* 0x001ea80000300800 */
[----:B------:R-:W4:Y:S04]  /*3abd0*/  LDL R4, [R1+0x1228] ;  /* 0x0012280001047983 */ /* 0x000f280000100800 */
[----:B------:R-:W4:Y:S01]  /*3abe0*/  LDL R5, [R1+0x122c] ;  /* 0x00122c0001057983 */ /* 0x000f220000100800 */
[----:B------:R-:W-:-:S02]  /*3abf0*/  PRMT R129, RZ, 0x7610, R129 ;  /* 0x00007610ff817816 */ /* 0x000fc40000000081 */
[----:B----4-:R-:W-:-:S04]  /*3ac00*/  @!P1 LOP3.LUT R5, R5, R4, RZ, 0x3c, !PT ;  /* 0x0000000405059212 */ /* 0x010fc800078e3cff */
[----:B------:R-:W-:-:S04]  /*3ac10*/  @!P1 LOP3.LUT R4, R5, R4, RZ, 0x3c, !PT ;  /* 0x0000000405049212 */ /* 0x000fc800078e3cff */
[----:B------:R-:W-:-:S05]  /*3ac20*/  @!P1 LOP3.LUT R5, R5, R4, RZ, 0x3c, !PT ;  /* 0x0000000405059212 */ /* 0x000fca00078e3cff */
[----:B------:R-:W4:Y:S04]  /*3ac30*/  @!P1 LDG.E.U16 R129, desc[UR56][R4.64] ;  /* 0x0000003804819981 */ /* 0x000f28000c1e1500 */
[----:B----4-:R0:W-:Y:S04]  /*3ac40*/  STL [R1+0x3e0], R129 ;  /* 0x0003e08101007387 */ /* 0x0101e80000100800 */
        /* <DEDUP_REMOVED lines=9> */
[----:B0-----:R-:W4:Y:S04]  /*3ace0*/  LDL.LU R126, [R1+0x1dd4] ;  /* 0x001dd400017e7983 */ /* 0x001f280000300800 */
[----:B------:R-:W3:Y:S04]  /*3acf0*/  LDL R4, [R1+0x1208] ;  /* 0x0012080001047983 */ /* 0x000ee80000100800 */
[----:B------:R-:W3:Y:S01]  /*3ad00*/  LDL R5, [R1+0x120c] ;  /* 0x00120c0001057983 */ /* 0x000ee20000100800 */
[----:B------:R-:W-:-:S02]  /*3ad10*/  PRMT R127, RZ, 0x7610, R127 ;  /* 0x00007610ff7f7816 */ /* 0x000fc4000000007f */
[----:B---3--:R-:W-:-:S04]  /*3ad20*/  @!P1 LOP3.LUT R5, R5, R4, RZ, 0x3c, !PT ;  /* 0x0000000405059212 */ /* 0x008fc800078e3cff */
[----:B------:R-:W-:-:S04]  /*3ad30*/  @!P1 LOP3.LUT R4, R5, R4, RZ, 0x3c, !PT ;  /* 0x0000000405049212 */ /* 0x000fc800078e3cff */
[----:B------:R-:W-:-:S05]  /*3ad40*/  @!P1 LOP3.LUT R5, R5, R4, RZ, 0x3c, !PT ;  /* 0x0000000405059212 */ /* 0x000fca00078e3cff */
[----:B------:R-:W3:Y:S04]  /*3ad50*/  @!P1 LDG.E.U16 R127, desc[UR56][R4.64] ;  /* 0x00000038047f9981 */ /* 0x000ee8000c1e1500 */
[----:B---3--:R0:W-:Y:S04]  /*3ad60*/  STL [R1+0x3d8], R127 ;  /* 0x0003d87f01007387 */ /* 0x0081e80000100800 */
        /* <DEDUP_REMOVED lines=752> */
[----:B------:R-:W3:Y:S04]  /*3dc70*/  @!P1 LDG.E.U16 R42, desc[UR56][R4.64] ;  /* 0x00000038042a9981 */ /* 0x000ee8000c1e1500 */
[----:B----4-:R0:W-:Y:S04]  /*3dc80*/  STL [R1+0x28c], R150 ;  /* 0x00028c9601007387 */ /* 0x0101e80000100800 */
[----:B0-----:R-:W4:Y:S04]  /*3dc90*/  LDL R150, [R1+0xe54] ;  /* 0x000e540001967983 */ /* 0x001f280000100800 */
        /* <DEDUP_REMOVED lines=35> */
[----:B------:R-:W4:Y:S01]  /*3ded0*/  @!P1 LDG.E.U16 R38, desc[UR56][R4.64] ;  /* 0x0000003804269981 */ /* 0x000f22000c1e1500 */
[----:B------:R-:W-:-:S03]  /*3dee0*/  PRMT R148, RZ, 0x7610, R148 ;  /* 0x00007610ff947816 */ /* 0x000fc60000000094 */
[----:B----4-:R0:W-:Y:S04]  /*3def0*/  STL [R1+0x278], R38 ;  /* 0x0002782601007387 */ /* 0x0101e80000100800 */
[----:B0-----:R-:W4:Y:S04]  /*3df00*/  LDL.LU R38, [R1+0x1c74] ;  /* 0x001c740001267983 */ /* 0x001f280000300800 */
[----:B------:R-:W3:Y:S01]  /*3df10*/  LDL R5, [R1+0xe50] ;  /* 0x000e500001057983 */ /* 0x000ee20000100800 */
[----:B------:R-:W-:Y:S01]  /*3df20*/  @!P1 IMAD.MOV.U32 R4, RZ, RZ, R150 ;  /* 0x000000ffff049224 */ /* 0x000fe200078e0096 */
[----:B------:R-:W-:-:S02]  /*3df30*/  PRMT R39, RZ, 0x7610, R39 ;  /* 0x00007610ff277816 */ /* 0x000fc40000000027 */
[----:B------:R-:W2:Y:S04]  /*3df40*/  LDL R150, [R1+0xe10] ;  /* 0x000e100001967983 */ /* 0x000ea80000100800 */
[----:B---3--:R0:W3:Y:S04]  /*3df50*/  @!P1 LDG.E.U16 R148, desc[UR56][R4.64] ;  /* 0x0000003804949981 */ /* 0x0080e8000c1e1500 */
[----:B------:R-:W0:Y:S04]  /*3df60*/  LDL R4, [R1+0xe48] ;  /* 0x000e480001047983 */ /* 0x000e280000100800 */
[----:B------:R-:W0:Y:S02]  /*3df70*/  LDL R5, [R1+0xe4c] ;  /* 0x000e4c0001057983 */ /* 0x000e240000100800 */
[----:B0-----:R-:W-:-:S04]  /*3df80*/  @!P1 LOP3.LUT R5, R5, R4, RZ, 0x3c, !PT ;  /* 0x0000000405059212 */ /* 0x001fc800078e3cff */
[----:B------:R-:W-:-:S04]  /*3df90*/  @!P1 LOP3.LUT R4, R5, R4, RZ, 0x3c, !PT ;  /* 0x0000000405049212 */ /* 0x000fc800078e3cff */
[----:B------:R-:W-:-:S05]  /*3dfa0*/  @!P1 LOP3.LUT R5, R5, R4, RZ, 0x3c, !PT ;  /* 0x0000000405059212 */ /* 0x000fca00078e3cff */
[----:B------:R-:W4:Y:S04]  /*3dfb0*/  @!P1 LDG.E.U16 R39, desc[UR56][R4.64] ;  /* 0x0000003804279981 */ /* 0x000f28000c1e1500 */
[----:B---3--:R0:W-:Y:S04]  /*3dfc0*/  STL [R1+0x274], R148 ;  /* 0x0002749401007387 */ /* 0x0081e80000100800 */
[----:B0-----:R-:W3:Y:S04]  /*3dfd0*/  LDL R148, [R1+0xe14] ;  /* 0x000e140001947983 */ /* 0x001ee80000100800 */
[----:B----4-:R0:W-:Y:S04]  /*3dfe0*/  STL [R1+0x270], R39 ;  /* 0x0002702701007387 */ /* 0x0101e80000100800 */
[----:B0-----:R-:W4:Y:S04]  /*3dff0*/  LDL.LU R39, [R1+0x1c70] ;  /* 0x001c700001277983 */ /* 0x001f280000300800 */
        /* <DEDUP_REMOVED lines=27> */
[----:B------:R-:W4:Y:S04]  /*3e1b0*/  LDL R4, [R1+0xe28] ;  /* 0x000e280001047983 */ /* 0x000f280000100800 */
[----:B------:R-:W4:Y:S01]  /*3e1c0*/  LDL R5, [R1+0xe2c] ;  /* 0x000e2c0001057983 */ /* 0x000f220000100800 */
[----:B------:R-:W-:-:S02]  /*3e1d0*/  PRMT R35, RZ, 0x7610, R35 ;  /* 0x00007610ff237816 */ /* 0x000fc40000000023 */
[----:B------:R-:W-:Y:S02]  /*3e1e0*/  PRMT R32, RZ, 0x7610, R32 ;  /* 0x00007610ff207816 */ /* 0x000fe40000000020 */
[----:B----4-:R-:W-:-:S04]  /*3e1f0*/  @!P1 LOP3.LUT R5, R5, R4, RZ, 0x3c, !PT ;  /* 0x0000000405059212 */ /* 0x010fc800078e3cff */
[----:B------:R-:W-:-:S04]  /*3e200*/  @!P1 LOP3.LUT R4, R5, R4, RZ, 0x3c, !PT ;  /* 0x0000000405049212 */ /* 0x000fc800078e3cff */
[----:B------:R-:W-:-:S05]  /*3e210*/  @!P1 LOP3.LUT R5, R5, R4, RZ, 0x3c, !PT ;  /* 0x0000000405059212 */ /* 0x000fca00078e3cff */
[----:B------:R0:W4:Y:S02]  /*3e220*/  @!P1 LDG.E.U16 R35, desc[UR56][R4.64] ;  /* 0x0000003804239981 */ /* 0x000124000c1e1500 */
[----:B0-----:R-:W-:Y:S02]  /*3e230*/  @!P1 IMAD.MOV.U32 R4, RZ, RZ, R148 ;  /* 0x000000ffff049224 */ /* 0x001fe400078e0094 */
[----:B------:R-:W-:-:S05]  /*3e240*/  @!P1 IMAD.MOV.U32 R5, RZ, RZ, R150 ;  /* 0x000000ffff059224 */ /* 0x000fca00078e0096 */
[----:B------:R-:W2:Y:S04]  /*3e250*/  @!P1 LDG.E.U16 R32, desc[UR56][R4.64] ;  /* 0x0000003804209981 */ /* 0x000ea8000c1e1500 */
[----:B----4-:R0:W-:Y:S04]  /*3e260*/  STL [R1+0x260], R35 ;  /* 0x0002602301007387 */ /* 0x0101e80000100800 */
[----:B0-----:R-:W3:Y:S04]  /*3e270*/  LDL.LU R35, [R1+0x1c60] ;  /* 0x001c600001237983 */ /* 0x001ee80000300800 */
[----:B------:R-:W4:Y:S04]  /*3e280*/  LDL R150, [R1+0xde8] ;  /* 0x000de80001967983 */ /* 0x000f280000100800 */
[----:B------:R-:W3:Y:S04]  /*3e290*/  LDL R148, [R1+0xdec] ;  /* 0x000dec0001947983 */ /* 0x000ee80000100800 */
        /* <DEDUP_REMOVED lines=26> */
[----:B------:R0:W3:Y:S04]  /*3e440*/  @!P1 LDG.E.U16 R144, desc[UR56][R4.64] ;  /* 0x0000003804909981 */ /* 0x0000e8000c1e1500 */
[----:B------:R-:W0:Y:S04]  /*3e450*/  LDL R4, [R1+0xdf0] ;  /* 0x000df00001047983 */ /* 0x000e280000100800 */
[----:B------:R-:W0:Y:S01]  /*3e460*/  LDL R5, [R1+0xdf4] ;  /* 0x000df40001057983 */ /* 0x000e220000100800 */
[----:B------:R-:W-:Y:S02]  /*3e470*/  PRMT R151, RZ, 0x7610, R151 ;  /* 0x00007610ff977816 */ /* 0x000fe40000000097 */
[----:B------:R-:W-:-:S02]  /*3e480*/  PRMT R31, RZ, 0x7610, R31 ;  /* 0x00007610ff1f7816 */ /* 0x000fc4000000001f */
[----:B0-----:R-:W-:-:S04]  /*3e490*/  @!P1 LOP3.LUT R5, R5, R4, RZ, 0x3c, !PT ;  /* 0x0000000405059212 */ /* 0x001fc800078e3cff */
[----:B------:R-:W-:-:S04]  /*3e4a0*/  @!P1 LOP3.LUT R4, R5, R4, RZ, 0x3c, !PT ;  /* 0x0000000405049212 */ /* 0x000fc800078e3cff */
[----:B------:R-:W-:-:S05]  /*3e4b0*/  @!P1 LOP3.LUT R5, R5, R4, RZ, 0x3c, !PT ;  /* 0x0000000405059212 */ /* 0x000fca00078e3cff */
[----:B------:R0:W2:Y:S02]  /*3e4c0*/  @!P1 LDG.E.U16 R151, desc[UR56][R4.64] ;  /* 0x0000003804979981 */ /* 0x0000a4000c1e1500 */
[----:B0-----:R-:W-:Y:S02]  /*3e4d0*/  @!P1 IMAD.MOV.U32 R4, RZ, RZ, R148 ;  /* 0x000000ffff049224 */ /* 0x001fe400078e0094 */
[----:B------:R-:W-:-:S05]  /*3e4e0*/  @!P1 IMAD.MOV.U32 R5, RZ, RZ, R150 ;  /* 0x000000ffff059224 */ /* 0x000fca00078e0096 */
[----:B------:R-:W4:Y:S04]  /*3e4f0*/  @!P1 LDG.E.U16 R31, desc[UR56][R4.64] ;  /* 0x00000038041f9981 */ /* 0x000f28000c1e1500 */
[----:B---3--:R0:W-:Y:S04]  /*3e500*/  STL [R1+0x250], R144 ;  /* 0x0002509001007387 */ /* 0x0081e80000100800 */
[----:B0-----:R-:W3:Y:S04]  /*3e510*/  LDL R144, [R1+0xdc4] ;  /* 0x000dc40001907983 */ /* 0x001ee80000100800 */
[----:B--2---:R0:W-:Y:S04]  /*3e520*/  STL [R1+0x24c], R151 ;  /* 0x00024c9701007387 */ /* 0x0041e80000100800 */
[----:B------:R-:W2:Y:S04]  /*3e530*/  LDL R150, [R1+0xdb0] ;  /* 0x000db00001967983 */ /* 0x000ea80000100800 */
[----:B------:R-:W2:Y:S04]  /*3e540*/  LDL R148, [R1+0xdb4] ;  /* 0x000db40001947983 */ /* 0x000ea80000100800 */
[----:B0-----:R-:W2:Y:S04]  /*3e550*/  LDL R151, [R1+0xdbc] ;  /* 0x000dbc0001977983 */ /* 0x001ea80000100800 */
        /* <DEDUP_REMOVED lines=17> */
[----:B------:R-:W2:Y:S01]  /*3e670*/  @!P1 LDG.E.U16 R29, desc[UR56][R4.64] ;  /* 0x00000038041d9981 */ /* 0x000ea2000c1e1500 */
[----:B------:R-:W-:-:S03]  /*3e680*/  PRMT R26, RZ, 0x7610, R26 ;  /* 0x00007610ff1a7816 */ /* 0x000fc6000000001a */
[----:B--2---:R0:W-:Y:S04]  /*3e690*/  STL [R1+0x240], R29 ;  /* 0x0002401d01007387 */ /* 0x0041e80000100800 */
[----:B0-----:R-:W3:Y:S04]  /*3e6a0*/  LDL.LU R29, [R1+0x1c48] ;  /* 0x001c4800011d7983 */ /* 0x001ee80000300800 */
[----:B------:R-:W2:Y:S01]  /*3e6b0*/  LDL R5, [R1+0xdc0] ;  /* 0x000dc00001057983 */ /* 0x000ea20000100800 */
[----:B------:R-:W-:-:S03]  /*3e6c0*/  @!P1 IMAD.MOV.U32 R4, RZ, RZ, R144 ;  /* 0x000000ffff049224 */ /* 0x000fc600078e0090 */
[----:B------:R-:W4:Y:S04]  /*3e6d0*/  LDL R144, [R1+0xd94] ;  /* 0x000d940001907983 */ /* 0x000f280000100800 */
[----:B--2---:R-:W2:Y:S01]  /*3e6e0*/  @!P1 LDG.E.U16 R26, desc[UR56][R4.64] ;  /* 0x00000038041a9981 */ /* 0x004ea2000c1e1500 */
[----:B------:R-:W-:-:S03]  /*3e6f0*/  PRMT R143, RZ, 0x7610, R143 ;  /* 0x00007610ff8f7816 */ /* 0x000fc6000000008f */
[----:B--2---:R0:W-:Y:S04]  /*3e700*/  STL [R1+0x23c], R26 ;  /* 0x00023c1a01007387 */ /* 0x0041e80000100800 */
[----:B0-----:R-:W2:Y:S04]  /*3e710*/  LDL.LU R26, [R1+0x1c44] ;  /* 0x001c4400011a7983 */ /* 0x001ea80000300800 */
[----:B------:R-:W3:Y:S01]  /*3e720*/  LDL R5, [R1+0xdb8] ;  /* 0x000db80001057983 */ /* 0x000ee20000100800 */
[----:B------:R-:W-:Y:S01]  /*3e730*/  @!P1 IMAD.MOV.U32 R4, RZ, RZ, R151 ;  /* 0x000000ffff049224 */ /* 0x000fe200078e0097 */
[----:B------:R-:W-:-:S04]  /*3e740*/  PRMT R146, RZ, 0x7610, R146 ;  /* 0x00007610ff927816 */ /* 0x000fc80000000092 */
[----:B---3--:R0:W3:Y:S02]  /*3e750*/  @!P1 LDG.E.U16 R143, desc[UR56][R4.64] ;  /* 0x00000038048f9981 */ /* 0x0080e4000c1e1500 */
[----:B0-----:R-:W-:Y:S02]  /*3e760*/  @!P1 IMAD.MOV.U32 R4, RZ, RZ, R148 ;  /* 0x000000ffff049224 */ /* 0x001fe400078e0094 */
[----:B------:R-:W-:-:S05]  /*3e770*/  @!P1 IMAD.MOV.U32 R5, RZ, RZ, R150 ;  /* 0x000000ffff059224 */ /* 0x000fca00078e0096 */
[----:B------:R0:W4:Y:S04]  /*3e780*/  @!P1 LDG.E.U16 R146, desc[UR56][R4.64] ;  /* 0x0000003804929981 */ /* 0x000128000c1e1500 */
[----:B---3--:R1:W-:Y:S04]  /*3e790*/  STL [R1+0x238], R143 ;  /* 0x0002388f01007387 */ /* 0x0083e80000100800 */
[----:B------:R-:W0:Y:S04]  /*3e7a0*/  LDL R4, [R1+0xda8] ;  /* 0x000da80001047983 */ /* 0x000e280000100800 */
[----:B------:R-:W0:Y:S01]  /*3e7b0*/  LDL R5, [R1+0xdac] ;  /* 0x000dac0001057983 */ /* 0x000e220000100800 */
[----:B------:R-:W-:-:S03]  /*3e7c0*/  PRMT R27, RZ, 0x7610, R27 ;  /* 0x00007610ff1b7816 */ /* 0x000fc6000000001b */
[----:B------:R-:W3:Y:S04]  /*3e7d0*/  LDL R151, [R1+0xd80] ;  /* 0x000d800001977983 */ /* 0x000ee80000100800 */
[----:B------:R-:W2:Y:S04]  /*3e7e0*/  LDL R150, [R1+0xd84] ;  /* 0x000d840001967983 */ /* 0x000ea80000100800 */
[----:B------:R-:W3:Y:S04]  /*3e7f0*/  LDL R148, [R1+0xd78] ;  /* 0x000d780001947983 */ /* 0x000ee80000100800 */
[----:B-1----:R-:W2:Y:S01]  /*3e800*/  LDL R143, [R1+0xd8c] ;  /* 0x000d8c00018f7983 */ /* 0x002ea20000100800 */
        /* <DEDUP_REMOVED lines=8> */
[----:B------:R-:W2:Y:S01]  /*3e890*/  LDL R5, [R1+0xd90] ;  /* 0x000d900001057983 */ /* 0x000ea20000100800 */
[----:B------:R-:W-:Y:S01]  /*3e8a0*/  PRMT R138, RZ, 0x7610, R138 ;  /* 0x00007610ff8a7816 */ /* 0x000fe2000000008a */
[----:B------:R-:W-:Y:S01]  /*3e8b0*/  @!P1 IMAD.MOV.U32 R4, RZ, RZ, R144 ;  /* 0x000000ffff049224 */ /* 0x000fe200078e0090 */
[----:B------:R-:W-:-:S02]  /*3e8c0*/  PRMT R136, RZ, 0x7610, R136 ;  /* 0x00007610ff887816 */ /* 0x000fc40000000088 */
[----:B------:R-:W-:Y:S02]  /*3e8d0*/  PRMT R149, RZ, 0x7610, R149 ;  /* 0x00007610ff957816 */ /* 0x000fe40000000095 */
[----:B------:R-:W-:Y:S01]  /*3e8e0*/  PRMT R24, RZ, 0x7610, R24 ;  /* 0x00007610ff187816 */ /* 0x000fe20000000018 */
[----:B------:R-:W3:Y:S04]  /*3e8f0*/  LDL R144, [R1+0xd70] ;  /* 0x000d700001907983 */ /* 0x000ee80000100800 */
[----:B--2---:R0:W2:Y:S04]  /*3e900*/  @!P1 LDG.E.U16 R138, desc[UR56][R4.64] ;  /* 0x00000038048a9981 */ /* 0x0040a8000c1e1500 */
[----:B------:R-:W4:Y:S01]  /*3e910*/  LDL R5, [R1+0xd88] ;  /* 0x000d880001057983 */ /* 0x000f220000100800 */
[----:B0-----:R-:W-:-:S05]  /*3e920*/  @!P1 IMAD.MOV.U32 R4, RZ, RZ, R143 ;  /* 0x000000ffff049224 */ /* 0x001fca00078e008f */
[----:B----4-:R0:W4:Y:S02]  /*3e930*/  @!P1 LDG.E.U16 R136, desc[UR56][R4.64] ;  /* 0x0000003804889981 */ /* 0x010124000c1e1500 */
[----:B0-----:R-:W-:Y:S02]  /*3e940*/  @!P1 IMAD.MOV.U32 R4, RZ, RZ, R150 ;  /* 0x000000ffff049224 */ /* 0x001fe400078e0096 */
[----:B------:R-:W-:-:S05]  /*3e950*/  @!P1 IMAD.MOV.U32 R5, RZ, RZ, R151 ;  /* 0x000000ffff059224 */ /* 0x000fca00078e0097 */
[----:B------:R0:W4:Y:S02]  /*3e960*/  @!P1 LDG.E.U16 R149, desc[UR56][R4.64] ;  /* 0x0000003804959981 */ /* 0x000124000c1e1500 */
[----:B0-----:R-:W-:Y:S02]  /*3e970*/  @!P1 IMAD.MOV.U32 R4, RZ, RZ, R146 ;  /* 0x000000ffff049224 */ /* 0x001fe400078e0092 */
[----:B------:R-:W-:-:S05]  /*3e980*/  @!P1 IMAD.MOV.U32 R5, RZ, RZ, R148 ;  /* 0x000000ffff059224 */ /* 0x000fca00078e0094 */
[----:B------:R3:W4:Y:S04]  /*3e990*/  @!P1 LDG.E.U16 R24, desc[UR56][R4.64] ;  /* 0x0000003804189981 */ /* 0x000728000c1e1500 */
[----:B--2---:R0:W-:Y:S04]  /*3e9a0*/  STL [R1+0x22c], R138 ;  /* 0x00022c8a01007387 */ /* 0x0041e80000100800 */
[----:B------:R-:W2:Y:S04]  /*3e9b0*/  LDL R143, [R1+0xd68] ;  /* 0x000d6800018f7983 */ /* 0x000ea80000100800 */
[----:B0-----:R-:W2:Y:S01]  /*3e9c0*/  LDL R138, [R1+0xd74] ;  /* 0x000d7400018a7983 */ /* 0x001ea20000100800 */
[----:B------:R-:W-:Y:S01]  /*3e9d0*/  PRMT R133, RZ, 0x7610, R133 ;  /* 0x00007610ff857816 */ /* 0x000fe20000000085 */
[----:B---3--:R-:W-:-:S02]  /*3e9e0*/  @!P1 IMAD.MOV.U32 R5, RZ, RZ, R144 ;  /* 0x000000ffff059224 */ /* 0x008fc400078e0090 */
[----:B----4-:R0:W-:Y:S04]  /*3e9f0*/  STL [R1+0x228], R136 ;  /* 0x0002288801007387 */ /* 0x0101e80000100800 */
[----:B0-----:R-:W3:Y:S04]  /*3ea00*/  LDL R136, [R1+0xd6c] ;  /* 0x000d6c0001887983 */ /* 0x001ee80000100800 */
[----:B------:R0:W-:Y:S04]  /*3ea10*/  STL [R1+0x224], R149 ;  /* 0x0002249501007387 */ /* 0x0001e80000100800 */
[----:B------:R-:W4:Y:S04]  /*3ea20*/  LDL R148, [R1+0xd54] ;  /* 0x000d540001947983 */ /* 0x000f280000100800 */
[----:B------:R-:W4:Y:S04]  /*3ea30*/  LDL R146, [R1+0xd48] ;  /* 0x000d480001927983 */ /* 0x000f280000100800 */
[----:B0-----:R-:W4:Y:S04]  /*3ea40*/  LDL R149, [R1+0xd50] ;  /* 0x000d500001957983 */ /* 0x001f280000100800 */
[----:B------:R0:W-:Y:S04]  /*3ea50*/  STL [R1+0x220], R24 ;  /* 0x0002201801007387 */ /* 0x0001e80000100800 */
[----:B0-----:R-:W4:Y:S01]  /*3ea60*/  LDL R24, [R1+0xd4c] ;  /* 0x000d4c0001187983 */ /* 0x001f220000100800 */
[----:B--2---:R-:W-:Y:S01]  /*3ea70*/  @!P1 IMAD.MOV.U32 R4, RZ, RZ, R138 ;  /* 0x000000ffff049224 */ /* 0x004fe200078e008a */
[----:B------:R-:W-:-:S02]  /*3ea80*/  PRMT R134, RZ, 0x7610, R134 ;  /* 0x00007610ff867816 */ /* 0x000fc40000000086 */
[----:B------:R-:W-:Y:S02]  /*3ea90*/  PRMT R147, RZ, 0x7610, R147 ;  /* 0x00007610ff937816 */ /* 0x000fe40000000093 */
[----:B------:R-:W-:Y:S01]  /*3eaa0*/  PRMT R132, RZ, 0x7610, R132 ;  /* 0x00007610ff847816 */ /* 0x000fe20000000084 */
[----:B------:R-:W2:Y:S04]  /*3eab0*/  LDL R138, [R1+0xd40] ;  /* 0x000d4000018a7983 */ /* 0x000ea80000100800 */
[----:B------:R0:W2:Y:S02]  /*3eac0*/  @!P1 LDG.E.U16 R133, desc[UR56][R4.64] ;  /* 0x0000003804859981 */ /* 0x0000a4000c1e1500 */
[----:B0-----:R-:W-:Y:S02]  /*3ead0*/  @!P1 IMAD.MOV.U32 R5, RZ, RZ, R143 ;  /* 0x000000ffff059224 */ /* 0x001fe400078e008f */
[----:B---3--:R-:W-:-:S05]  /*3eae0*/  @!P1 IMAD.MOV.U32 R4, RZ, RZ, R136 ;  /* 0x000000ffff049224 */ /* 0x008fca00078e0088 */
[----:B------:R4:W3:Y:S02]  /*3eaf0*/  @!P1 LDG.E.U16 R134, desc[UR56][R4.64] ;  /* 0x0000003804869981 */ /* 0x0008e4000c1e1500 */
[----:B----4-:R-:W-:Y:S02]  /*3eb00*/  @!P1 IMAD.MOV.U32 R4, RZ, RZ, R148 ;  /* 0x000000ffff049224 */ /* 0x010fe400078e0094 */
[----:B------:R-:W-:-:S05]  /*3eb10*/  @!P1 IMAD.MOV.U32 R5, RZ, RZ, R149 ;  /* 0x000000ffff059224 */ /* 0x000fca00078e0095 */
[----:B------:R0:W4:Y:S02]  /*3eb20*/  @!P1 LDG.E.U16 R147, desc[UR56][R4.64] ;  /* 0x0000003804939981 */ /* 0x000124000c1e1500 */
[----:B0-----:R-:W-:Y:S02]  /*3eb30*/  @!P1 IMAD.MOV.U32 R5, RZ, RZ, R146 ;  /* 0x000000ffff059224 */ /* 0x001fe400078e0092 */
[----:B------:R-:W-:-:S05]  /*3eb40*/  @!P1 IMAD.MOV.U32 R4, RZ, RZ, R24 ;  /* 0x000000ffff049224 */ /* 0x000fca00078e0018 */
[----:B------:R0:W4:Y:S04]  /*3eb50*/  @!P1 LDG.E.U16 R132, desc[UR56][R4.64] ;  /* 0x0000003804849981 */ /* 0x000128000c1e1500 */
[----:B--2---:R1:W-:Y:S04]  /*3eb60*/  STL [R1+0x21c], R133 ;  /* 0x00021c8501007387 */ /* 0x0043e80000100800 */
[----:B------:R-:W2:Y:S04]  /*3eb70*/  LDL R144, [R1+0xd38] ;  /* 0x000d380001907983 */ /* 0x000ea80000100800 */
[----:B------:R-:W2:Y:S04]  /*3eb80*/  LDL R143, [R1+0xd3c] ;  /* 0x000d3c00018f7983 */ /* 0x000ea80000100800 */
[----:B------:R-:W2:Y:S04]  /*3eb90*/  LDL R136, [R1+0xd30] ;  /* 0x000d300001887983 */ /* 0x000ea80000100800 */
[----:B-1----:R-:W2:Y:S01]  /*3eba0*/  LDL R133, [R1+0xd44] ;  /* 0x000d440001857983 */ /* 0x002ea20000100800 */
[----:B------:R-:W-:Y:S01]  /*3ebb0*/  PRMT R145, RZ, 0x7610, R145 ;  /* 0x00007610ff917816 */ /* 0x000fe20000000091 */
[----:B0-----:R-:W-:Y:S01]  /*3ebc0*/  @!P1 IMAD.MOV.U32 R5, RZ, RZ, R138 ;  /* 0x000000ffff059224 */ /* 0x001fe200078e008a */
[----:B------:R-:W-:Y:S01]  /*3ebd0*/  PRMT R142, RZ, 0x7610, R142 ;  /* 0x00007610ff8e7816 */ /* 0x000fe2000000008e */
[----:B---3--:R0:W-:Y:S04]  /*3ebe0*/  STL [R1+0x218], R134 ;  /* 0x0002188601007387 */ /* 0x0081e80000100800 */
[----:B------:R-:W3:Y:S04]  /*3ebf0*/  LDL R24, [R1+0xd2c] ;  /* 0x000d2c0001187983 */ /* 0x000ee80000100800 */
[----:B0-----:R-:W3:Y:S04]  /*3ec00*/  LDL R134, [R1+0xd34] ;  /* 0x000d340001867983 */ /* 0x001ee80000100800 */
[----:B----4-:R0:W-:Y:S01]  /*3ec10*/  STL [R1+0x210], R132 ;  /* 0x0002108401007387 */ /* 0x0101e20000100800 */
[----:B------:R-:W-:-:S02]  /*3ec20*/  PRMT R141, RZ, 0x7610, R141 ;  /* 0x00007610ff8d7816 */ /* 0x000fc4000000008d */
[----:B------:R-:W-:Y:S01]  /*3ec30*/  PRMT R139, RZ, 0x7610, R139 ;  /* 0x00007610ff8b7816 */ /* 0x000fe2000000008b */
[----:B------:R-:W4:Y:S04]  /*3ec40*/  LDL R138, [R1+0xd10] ;  /* 0x000d1000018a7983 */ /* 0x000f280000100800 */
[----:B0-----:R-:W4:Y:S01]  /*3ec50*/  LDL R132, [R1+0xd28] ;  /* 0x000d280001847983 */ /* 0x001f220000100800 */
[----:B--2---:R-:W-:-:S03]  /*3ec60*/  @!P1 IMAD.MOV.U32 R4, RZ, RZ, R133 ;  /* 0x000000ffff049224 */ /* 0x004fc600078e0085 */
[----:B------:R-:W2:Y:S04]  /*3ec70*/  LDL R133, [R1+0xd14] ;  /* 0x000d140001857983 */ /* 0x000ea80000100800 */
[----:B------:R0:W2:Y:S02]  /*3ec80*/  @!P1 LDG.E.U16 R145, desc[UR56][R4.64] ;  /* 0x0000003804919981 */ /* 0x0000a4000c1e1500 */
[----:B0-----:R-:W-:Y:S02]  /*3ec90*/  @!P1 IMAD.MOV.U32 R4, RZ, RZ, R143 ;  /* 0x000000ffff049224 */ /* 0x001fe400078e008f */
[----:B------:R-:W-:Y:S01]  /*3eca0*/  @!P1 IMAD.MOV.U32 R5, RZ, RZ, R144 ;  /* 0x000000ffff059224 */ /* 0x000fe200078e0090 */
[----:B------:R-:W2:Y:S04]  /*3ecb0*/  LDL R143, [R1+0xd08] ;  /* 0x000d0800018f7983 */ /* 0x000ea80000100800 */
[----:B------:R0:W2:Y:S02]  /*3ecc0*/  @!P1 LDG.E.U16 R142, desc[UR56][R4.64] ;  /* 0x00000038048e9981 */ /* 0x0000a4000c1e1500 */
[----:B0-----:R-:W-:-:S02]  /*3ecd0*/  @!P1 IMAD.MOV.U32 R5, RZ, RZ, R136 ;  /* 0x000000ffff059224 */ /* 0x001fc400078e0088 */
[----:B---3--:R-:W-:-:S05]  /*3ece0*/  @!P1 IMAD.MOV.U32 R4, RZ, RZ, R134 ;  /* 0x000000ffff049224 */ /* 0x008fca00078e0086 */
[----:B------:R0:W3:Y:S02]  /*3ecf0*/  @!P1 LDG.E.U16 R141, desc[UR56][R4.64] ;  /* 0x00000038048d9981 */ /* 0x0000e4000c1e1500 */
[----:B0-----:R-:W-:Y:S02]  /*3ed00*/  @!P1 IMAD.MOV.U32 R4, RZ, RZ, R24 ;  /* 0x000000ffff049224 */ /* 0x001fe400078e0018 */
[----:B----4-:R-:W-:-:S05]  /*3ed10*/  @!P1 IMAD.MOV.U32 R5, RZ, RZ, R132 ;  /* 0x000000ffff059224 */ /* 0x010fca00078e0084 */
[----:B------:R0:W4:Y:S04]  /*3ed20*/  @!P1 LDG.E.U16 R139, desc[UR56][R4.64] ;  /* 0x00000038048b9981 */ /* 0x000128000c1e1500 */
[----:B--2---:R1:W-:Y:S04]  /*3ed30*/  STL [R1+0x208], R142 ;  /* 0x0002088e01007387 */ /* 0x0043e80000100800 */
[----:B------:R-:W2:Y:S04]  /*3ed40*/  LDL R136, [R1+0xd00] ;  /* 0x000d000001887983 */ /* 0x000ea80000100800 */
[----:B------:R-:W2:Y:S04]  /*3ed50*/  LDL R134, [R1+0xd04] ;  /* 0x000d040001867983 */ /* 0x000ea80000100800 */
[----:B------:R-:W2:Y:S04]  /*3ed60*/  LDL R132, [R1+0xcf8] ;  /* 0x000cf80001847983 */ /* 0x000ea80000100800 */
[----:B------:R-:W2:Y:S04]  /*3ed70*/  LDL R24, [R1+0xcfc] ;  /* 0x000cfc0001187983 */ /* 0x000ea80000100800 */
[----:B-1----:R-:W2:Y:S01]  /*3ed80*/  LDL R142, [R1+0xd0c] ;  /* 0x000d0c00018e7983 */ /* 0x002ea20000100800 */
[----:B0-----:R-:W-:Y:S01]  /*3ed90*/  @!P1 IMAD.MOV.U32 R4, RZ, RZ, R133 ;  /* 0x000000ffff049224 */ /* 0x001fe200078e0085 */
[----:B------:R-:W-:Y:S01]  /*3eda0*/  PRMT R252, RZ, 0x7610, R252 ;  /* 0x00007610fffc7816 */ /* 0x000fe200000000fc */
[----:B------:R-:W-:Y:S01]  /*3edb0*/  @!P1 IMAD.MOV.U32 R5, RZ, RZ, R138 ;  /* 0x000000ffff059224 */ /* 0x000fe200078e008a */
[----:B------:R-:W-:-:S04]  /*3edc0*/  PRMT R251, RZ, 0x7610, R251 ;  /* 0x00007610fffb7816 */ /* 0x000fc800000000fb */
[----:B------:R0:W2:Y:S02]  /*3edd0*/  @!P1 LDG.E.U16 R252, desc[UR56][R4.64] ;  /* 0x0000003804fc9981 */ /* 0x0000a4000c1e1500 */
[----:B0-----:R-:W-:Y:S01]  /*3ede0*/  @!P1 IMAD.MOV.U32 R5, RZ, RZ, R143 ;  /* 0x000000ffff059224 */ /* 0x001fe200078e008f */
[----:B------:R-:W-:Y:S01]  /*3edf0*/  PRMT R250, RZ, 0x7610, R250 ;  /* 0x00007610fffa7816 */ /* 0x000fe200000000fa */
[----:B---3--:R0:W-:Y:S04]  /*3ee00*/  STL [R1+0x204], R141 ;  /* 0x0002048d01007387 */ /* 0x0081e80000100800 */
[----:B0-----:R-:W3:Y:S04]  /*3ee10*/  LDL R141, [R1+0xcf0] ;  /* 0x000cf000018d7983 */ /* 0x001ee80000100800 */
[----:B------:R-:W-:Y:S04]  /*3ee20*/  STL [R1+0x214], R147 ;  /* 0x0002149301007387 */ /* 0x000fe80000100800 */
[----:B----4-:R0:W-:Y:S04]  /*3ee30*/  STL [R1+0x200], R139 ;  /* 0x0002008b01007387 */ /* 0x0101e80000100800 */
[----:B------:R-:W4:Y:S04]  /*3ee40*/  LDL R133, [R1+0xcec] ;  /* 0x000cec0001857983 */ /* 0x000f280000100800 */
[----:B------:R-:W4:Y:S04]  /*3ee50*/  LDL R138, [R1+0xce8] ;  /* 0x000ce800018a7983 */ /* 0x000f280000100800 */
[----:B0-----:R-:W4:Y:S01]  /*3ee60*/  LDL R139, [R1+0xcf4] ;  /* 0x000cf400018b7983 */ /* 0x001f220000100800 */
[----:B--2---:R-:W-:-:S05]  /*3ee70*/  @!P1 IMAD.MOV.U32 R4, RZ, RZ, R142 ;  /* 0x000000ffff049224 */ /* 0x004fca00078e008e */
[----:B------:R0:W2:Y:S02]  /*3ee80*/  @!P1 LDG.E.U16 R251, desc[UR56][R4.64] ;  /* 0x0000003804fb9981 */ /* 0x0000a4000c1e1500 */
[----:B0-----:R-:W-:Y:S02]  /*3ee90*/  @!P1 IMAD.MOV.U32 R5, RZ, RZ, R136 ;  /* 0x000000ffff059224 */ /* 0x001fe400078e0088 */
[----:B------:R-:W-:Y:S01]  /*3eea0*/  @!P1 IMAD.MOV.U32 R4, RZ, RZ, R134 ;  /* 0x000000ffff049224 */ /* 0x000fe200078e0086 */
[----:B------:R-:W2:Y:S04]  /*3eeb0*/  LDL R136, [R1+0xcd0] ;  /* 0x000cd00001887983 */ /* 0x000ea80000100800 */
[----:B------:R0:W-:Y:S04]  /*3eec0*/  STL [R1+0x20c], R145 ;  /* 0x00020c9101007387 */ /* 0x0001e80000100800 */
[----:B------:R-:W2:Y:S01]  /*3eed0*/  LDL R134, [R1+0xcd4] ;  /* 0x000cd40001867983 */ /* 0x000ea20000100800 */
[----:B------:R-:W-:-:S03]  /*3eee0*/  PRMT R249, RZ, 0x7610, R249 ;  /* 0x00007610fff97816 */ /* 0x000fc600000000f9 */
[----:B------:R1:W2:Y:S01]  /*3eef0*/  @!P1 LDG.E.U16 R250, desc[UR56][R4.64] ;  /* 0x0000003804fa9981 */ /* 0x0002a2000c1e1500 */
[----:B------:R-:W-:Y:S02]  /*3ef00*/  PRMT R248, RZ, 0x7610, R248 ;  /* 0x00007610fff87816 */ /* 0x000fe400000000f8 */
[----:B------:R-:W-:Y:S01]  /*3ef10*/  PRMT R247, RZ, 0x7610, R247 ;  /* 0x00007610fff77816 */ /* 0x000fe200000000f7 */
[----:B------:R-:W2:Y:S04]  /*3ef20*/  LDL R143, [R1+0xcb8] ;  /* 0x000cb800018f7983 */ /* 0x000ea80000100800 */
[----:B------:R-:W2:Y:S01]  /*3ef30*/  LDL R142, [R1+0xcbc] ;  /* 0x000cbc00018e7983 */ /* 0x000ea20000100800 */
[----:B------:R-:W-:Y:S02]  /*3ef40*/  PRMT R246, RZ, 0x7610, R246 ;  /* 0x00007610fff67816 */ /* 0x000fe400000000f6 */
[----:B------:R-:W-:-:S02]  /*3ef50*/  PRMT R245, RZ, 0x7610, R245 ;  /* 0x00007610fff57816 */ /* 0x000fc400000000f5 */
[----:B------:R-:W-:Y:S02]  /*3ef60*/  PRMT R244, RZ, 0x7610, R244 ;  /* 0x00007610fff47816 */ /* 0x000fe400000000f4 */
[----:B------:R-:W-:Y:S02]  /*3ef70*/  PRMT R243, RZ, 0x7610, R243 ;  /* 0x00007610fff37816 */ /* 0x000fe400000000f3 */
[----:B------:R-:W-:Y:S01]  /*3ef80*/  PRMT R242, RZ, 0x7610, R242 ;  /* 0x00007610fff27816 */ /* 0x000fe200000000f2 */
[----:B-1----:R-:W-:Y:S01]  /*3ef90*/  @!P1 IMAD.MOV.U32 R5, RZ, RZ, R132 ;  /* 0x000000ffff059224 */ /* 0x002fe200078e0084 */
[----:B------:R-:W-:Y:S01]  /*3efa0*/  PRMT R241, RZ, 0x7610, R241 ;  /* 0x00007610fff17816 */ /* 0x000fe200000000f1 */
[----:B------:R-:W2:Y:S01]  /*3efb0*/  LDL R132, [R1+0xcc8] ;  /* 0x000cc80001847983 */ /* 0x000ea20000100800 */
[----:B------:R-:W-:-:S03]  /*3efc0*/  @!P1 IMAD.MOV.U32 R4, RZ, RZ, R24 ;  /* 0x000000ffff049224 */ /* 0x000fc600078e0018 */
[----:B------:R-:W2:Y:S01]  /*3efd0*/  LDL R24, [R1+0xccc] ;  /* 0x000ccc0001187983 */ /* 0x000ea20000100800 */
[----:B------:R-:W-:Y:S02]  /*3efe0*/  PRMT R240, RZ, 0x7610, R240 ;  /* 0x00007610fff07816 */ /* 0x000fe400000000f0 */
[----:B------:R-:W-:Y:S02]  /*3eff0*/  PRMT R239, RZ, 0x7610, R239 ;  /* 0x00007610ffef7816 */ /* 0x000fe400000000ef */
[----:B------:R-:W-:Y:S01]  /*3f000*/  PRMT R238, RZ, 0x7610, R238 ;  /* 0x00007610ffee7816 */ /* 0x000fe200000000ee */
[----:B------:R3:W2:Y:S01]  /*3f010*/  @!P1 LDG.E.U16 R249, desc[UR56][R4.64] ;  /* 0x0000003804f99981 */ /* 0x0006a2000c1e1500 */
[----:B------:R-:W-:Y:S02]  /*3f020*/  PRMT R237, RZ, 0x7610, R237 ;  /* 0x00007610ffed7816 */ /* 0x000fe400000000ed */
[----:B------:R-:W-:Y:S02]  /*3f030*/  PRMT R236, RZ, 0x7610, R236 ;  /* 0x00007610ffec7816 */ /* 0x000fe400000000ec */
[----:B------:R-:W-:-:S02]  /*3f040*/  PRMT R235, RZ, 0x7610, R235 ;  /* 0x00007610ffeb7816 */ /* 0x000fc400000000eb */
[----:B------:R-:W-:Y:S02]  /*3f050*/  PRMT R234, RZ, 0x7610, R234 ;  /* 0x00007610ffea7816 */ /* 0x000fe400000000ea */
[----:B------:R-:W-:Y:S02]  /*3f060*/  PRMT R233, RZ, 0x7610, R233 ;  /* 0x00007610ffe97816 */ /* 0x000fe400000000e9 */
[----:B------:R-:W-:Y:S02]  /*3f070*/  PRMT R232, RZ, 0x7610, R232 ;  /* 0x00007610ffe87816 */ /* 0x000fe400000000e8 */
        /* <DEDUP_REMOVED lines=46> */
[----:B------:R-:W-:Y:S01]  /*3f360*/  PRMT R185, RZ, 0x7610, R185 ;  /* 0x00007610ffb97816 */ /* 0x000fe200000000b9 */
[----:B------:R-:W2:Y:S01]  /*3f370*/  LDL R144, [R1+0x7b0] ;  /* 0x0007b00001907983 */ /* 0x000ea20000100800 */
[----:B---3--:R-:W-:-:S03]  /*3f380*/  @!P1 IMAD.MOV.U32 R5, RZ, RZ, R141 ;  /* 0x000000ffff059224 */ /* 0x008fc600078e008d */
[----:B------:R-:W3:Y:S01]  /*3f390*/  LDL R141, [R1+0xca8] ;  /* 0x000ca800018d7983 */ /* 0x000ee20000100800 */
[----:B----4-:R-:W-:-:S03]  /*3f3a0*/  @!P1 IMAD.MOV.U32 R4, RZ, RZ, R139 ;  /* 0x000000ffff049224 */ /* 0x010fc600078e008b */
[----:B------:R-:W4:Y:S04]  /*3f3b0*/  LDL R139, [R1+0xcac] ;  /* 0x000cac00018b7983 */ /* 0x000f280000100800 */
[----:B------:R1:W3:Y:S02]  /*3f3c0*/  @!P1 LDG.E.U16 R248, desc[UR56][R4.64] ;  /* 0x0000003804f89981 */ /* 0x0002e4000c1e1500 */
[----:B-1----:R-:W-:Y:S02]  /*3f3d0*/  @!P1 IMAD.MOV.U32 R4, RZ, RZ, R133 ;  /* 0x000000ffff049224 */ /* 0x002fe400078e0085 */
[----:B------:R-:W4:Y:S01]  /*3f3e0*/  LDL R133, [R1+0xcc4] ;  /* 0x000cc40001857983 */ /* 0x000f220000100800 */
[----:B------:R-:W-:-:S03]  /*3f3f0*/  @!P1 IMAD.MOV.U32 R5, RZ, RZ, R138 ;  /* 0x000000ffff059224 */ /* 0x000fc600078e008a */
[----:B------:R-:W3:Y:S04]  /*3f400*/  LDL R138, [R1+0xcc0] ;  /* 0x000cc000018a7983 */ /* 0x000ee80000100800 */
[----:B------:R2:W3:Y:S02]  /*3f410*/  @!P1 LDG.E.U16 R247, desc[UR56][R4.64] ;  /* 0x0000003804f79981 */ /* 0x0004e4000c1e1500 */
[----:B--2---:R-:W-:Y:S02]  /*3f420*/  @!P1 IMAD.MOV.U32 R5, RZ, RZ, R136 ;  /* 0x000000ffff059224 */ /* 0x004fe400078e0088 */
[----:B------:R-:W-:Y:S01]  /*3f430*/  @!P1 IMAD.MOV.U32 R4, RZ, RZ, R134 ;  /* 0x000000ffff049224 */ /* 0x000fe200078e0086 */
[----:B------:R-:W2:Y:S04]  /*3f440*/  LDL R136, [R1+0xcb0] ;  /* 0x000cb00001887983 */ /* 0x000ea80000100800 */
[----:B------:R-:W2:Y:S04]  /*3f450*/  LDL R134, [R1+0xcb4] ;  /* 0x000cb40001867983 */ /* 0x000ea80000100800 */
[----:B------:R1:W2:Y:S02]  /*3f460*/  @!P1 LDG.E.U16 R246, desc[UR56][R4.64] ;  /* 0x0000003804f69981 */ /* 0x0002a4000c1e1500 */
[----:B-1----:R-:W-:-:S02]  /*3f470*/  @!P1 IMAD.MOV.U32 R5, RZ, RZ, R132 ;  /* 0x000000ffff059224 */ /* 0x002fc400078e0084 */
[----:B------:R-:W2:Y:S01]  /*3f480*/  LDL R132, [R1+0xc90] ;  /* 0x000c900001847983 */ /* 0x000ea20000100800 */
[----:B------:R-:W-:-:S03]  /*3f490*/  @!P1 IMAD.MOV.U32 R4, RZ, RZ, R24 ;  /* 0x000000ffff049224 */ /* 0x000fc600078e0018 */
[----:B------:R-:W2:Y:S04]  /*3f4a0*/  LDL R24, [R1+0xc94] ;  /* 0x000c940001187983 */ /* 0x000ea80000100800 */
[----:B------:R4:W2:Y:S02]  /*3f4b0*/  @!P1 LDG.E.U16 R245, desc[UR56][R4.64] ;  /* 0x0000003804f59981 */ /* 0x0008a4000c1e1500 */
[----:B----4-:R-:W-:Y:S02]  /*3f4c0*/  @!P1 IMAD.MOV.U32 R4, RZ, RZ, R133 ;  /* 0x000000ffff049224 */ /* 0x010fe400078e0085 */
[----:B------:R-:W4:Y:S01]  /*3f4d0*/  LDL R133, [R1+0xc8c] ;  /* 0x000c8c0001857983 */ /* 0x000f220000100800 */
[----:B---3--:R-:W-:-:S03]  /*3f4e0*/  @!P1 IMAD.MOV.U32 R5, RZ, RZ, R138 ;  /* 0x000000ffff059224 */ /* 0x008fc600078e008a */
[----:B------:R-:W3:Y:S04]  /*3f4f0*/  LDL R138, [R1+0xc88] ;  /* 0x000c8800018a7983 */ /* 0x000ee80000100800 */
[----:B------:R1:W3:Y:S02]  /*3f500*/  @!P1 LDG.E.U16 R244, desc[UR56][R4.64] ;  /* 0x0000003804f49981 */ /* 0x0002e4000c1e1500 */
[----:B-1----:R-:W-:Y:S02]  /*3f510*/  @!P1 IMAD.MOV.U32 R4, RZ, RZ, R142 ;  /* 0x000000ffff049224 */ /* 0x002fe400078e008e */
[----:B------:R-:W-:Y:S01]  /*3f520*/  @!P1 IMAD.MOV.U32 R5, RZ, RZ, R143 ;  /* 0x000000ffff059224 */ /* 0x000fe200078e008f */
[----:B------:R-:W3:Y:S04]  /*3f530*/  LDL R142, [R1+0xc74] ;  /* 0x000c7400018e7983 */ /* 0x000ee80000100800 */
[----:B------:R-:W3:Y:S04]  /*3f540*/  LDL R143, [R1+0xc70] ;  /* 0x000c7000018f7983 */ /* 0x000ee80000100800 */
[----:B------:R2:W3:Y:S02]  /*3f550*/  @!P1 LDG.E.U16 R243, desc[UR56][R4.64] ;  /* 0x0000003804f39981 */ /* 0x0004e4000c1e1500 */
[----:B--2---:R-:W-:-:S02]  /*3f560*/  @!P1 IMAD.MOV.U32 R4, RZ, RZ, R134 ;  /* 0x000000ffff049224 */ /* 0x004fc400078e0086 */
[----:B------:R-:W-:Y:S01]  /*3f570*/  @!P1 IMAD.MOV.U32 R5, RZ, RZ, R136 ;  /* 0x000000ffff059224 */ /* 0x000fe200078e0088 */
[----:B------:R-:W2:Y:S04]  /*3f580*/  LDL R134, [R1+0xc84] ;  /* 0x000c840001867983 */ /* 0x000ea80000100800 */
[----:B------:R-:W2:Y:S04]  /*3f590*/  LDL R136, [R1+0xc80] ;  /* 0x000c800001887983 */ /* 0x000ea80000100800 */
[----:B------:R1:W2:Y:S02]  /*3f5a0*/  @!P1 LDG.E.U16 R242, desc[UR56][R4.64] ;  /* 0x0000003804f29981 */ /* 0x0002a4000c1e1500 */
[----:B-1----:R-:W-:-:S02]  /*3f5b0*/  @!P1 IMAD.MOV.U32 R4, RZ, RZ, R139 ;  /* 0x000000ffff049224 */ /* 0x002fc400078e008b */
        /* <DEDUP_REMOVED lines=24> */
[----:B-1----:R-:W-:Y:S02]  /*3f740*/  @!P1 IMAD.MOV.U32 R4, RZ, RZ, R142 ;  /* 0x000000ffff049224 */ /* 0x002fe400078e008e */
[----:B------:R-:W-:Y:S01]  /*3f750*/  @!P1 IMAD.MOV.U32 R5, RZ, RZ, R143 ;  /* 0x000000ffff059224 */ /* 0x000fe200078e008f */
[----:B------:R-:W2:Y:S04]  /*3f760*/  LDL R142, [R1+0xc2c] ;  /* 0x000c2c00018e7983 */ /* 0x000ea80000100800 */
[----:B------:R-:W2:Y:S04]  /*3f770*/  LDL R143, [R1+0xc28] ;  /* 0x000c2800018f7983 */ /* 0x000ea80000100800 */
[----:B------:R4:W2:Y:S02]  /*3f780*/  @!P1 LDG.E.U16 R236, desc[UR56][R4.64] ;  /* 0x0000003804ec9981 */ /* 0x0008a4000c1e1500 */
[----:B----4-:R-:W-:-:S02]  /*3f790*/  @!P1 IMAD.MOV.U32 R4, RZ, RZ, R133 ;  /* 0x000000ffff049224 */ /* 0x010fc400078e0085 */
        /* <DEDUP_REMOVED lines=251> */
[----:B------:R-:W-:Y:S01]  /*40750*/  PRMT R184, RZ, 0x7610, R184 ;  /* 0x00007610ffb87816 */ /* 0x000fe200000000b8 */
[----:B------:R-:W2:Y:S04]  /*40760*/  LDL R141, [R1+0x730] ;  /* 0x00073000018d7983 */ /* 0x000ea80000100800 */
[----:B------:R4:W2:Y:S04]  /*40770*/  @!P1 LDG.E.U16 R185, desc[UR56][R4.64] ;  /* 0x0000003804b99981 */ /* 0x0008a8000c1e1500 */
[----:B------:R-:W2:Y:S01]  /*40780*/  LDL R139, [R1+0x734] ;  /* 0x00073400018b7983 */ /* 0x000ea20000100800 */
[----:B------:R-:W-:Y:S01]  /*40790*/  PRMT R183, RZ, 0x7610, R183 ;  /* 0x00007610ffb77816 */ /* 0x000fe200000000b7 */
[----:B----4-:R-:W-:-:S02]  /*407a0*/  @!P1 IMAD.MOV.U32 R4, RZ, RZ, R133 ;  /* 0x000000ffff049224 */ /* 0x010fc400078e0085 */
[----:B------:R-:W4:Y:S01]  /*407b0*/  LDL R133, [R1+0x7b4] ;  /* 0x0007b40001857983 */ /* 0x000f220000100800 */
[----:B---3--:R-:W-:-:S05]  /*407c0*/  @!P1 IMAD.MOV.U32 R5, RZ, RZ, R138 ;  /* 0x000000ffff059224 */ /* 0x008fca00078e008a */
[----:B------:R2:W3:Y:S02]  /*407d0*/  @!P1 LDG.E.U16 R184, desc[UR56][R4.64] ;  /* 0x0000003804b89981 */ /* 0x0004e4000c1e1500 */
[----:B--2---:R-:W-:Y:S02]  /*407e0*/  @!P1 IMAD.MOV.U32 R4, RZ, RZ, R134 ;  /* 0x000000ffff049224 */ /* 0x004fe400078e0086 */
[----:B------:R-:W-:Y:S01]  /*407f0*/  @!P1 IMAD.MOV.U32 R5, RZ, RZ, R136 ;  /* 0x000000ffff059224 */ /* 0x000fe200078e0088 */
[----:B------:R-:W2:Y:S04]  /*40800*/  LDL R134, [R1+0x6f4] ;  /* 0x0006f40001867983 */ /* 0x000ea80000100800 */
[----:B------:R-:W3:Y:S04]  /*40810*/  LDL R136, [R1+0x6f0] ;  /* 0x0006f00001887983 */ /* 0x000ee80000100800 */
[----:B------:R1:W3:Y:S02]  /*40820*/  @!P1 LDG.E.U16 R183, desc[UR56][R4.64] ;  /* 0x0000003804b79981 */ /* 0x0002e4000c1e1500 */
[----:B-1----:R-:W-:-:S02]  /*40830*/  @!P1 IMAD.MOV.U32 R5, RZ, RZ, R132 ;  /* 0x000000ffff059224 */ /* 0x002fc400078e0084 */
[----:B------:R-:W3:Y:S01]  /*40840*/  LDL R132, [R1+0x6b0] ;  /* 0x0006b00001847983 */ /* 0x000ee20000100800 */
[----:B------:R-:W-:Y:S01]  /*40850*/  PRMT R182, RZ, 0x7610, R182 ;  /* 0x00007610ffb67816 */ /* 0x000fe200000000b6 */
[----:B------:R-:W-:Y:S01]  /*40860*/  @!P1 IMAD.MOV.U32 R4, RZ, RZ, R24 ;  /* 0x000000ffff049224 */ /* 0x000fe200078e0018 */
[----:B------:R-:W-:Y:S01]  /*40870*/  PRMT R181, RZ, 0x7610, R181 ;  /* 0x00007610ffb57816 */ /* 0x000fe200000000b5 */
[----:B------:R-:W3:Y:S04]  /*40880*/  LDL R24, [R1+0x6b4] ;  /* 0x0006b40001187983 */ /* 0x000ee80000100800 */
[----:B------:R1:W3:Y:S01]  /*40890*/  @!P1 LDG.E.U16 R182, desc[UR56][R4.64] ;  /* 0x0000003804b69981 */ /* 0x0002e2000c1e1500 */
[----:B------:R-:W-:-:S03]  /*408a0*/  PRMT R180, RZ, 0x7610, R180 ;  /* 0x00007610ffb47816 */ /* 0x000fc600000000b4 */
[----:B------:R-:W3:Y:S04]  /*408b0*/  LDL.LU R138, [R1+0x670] ;  /* 0x00067000018a7983 */ /* 0x000ee80000300800 */
[----:B------:R-:W3:Y:S01]  /*408c0*/  LDL.LU R149, [R1+0x674] ;  /* 0x0006740001957983 */ /* 0x000ee20000300800 */
[----:B-1----:R-:W-:Y:S01]  /*408d0*/  @!P1 IMAD.MOV.U32 R5, RZ, RZ, R144 ;  /* 0x000000ffff059224 */ /* 0x002fe200078e0090 */
[----:B------:R-:W-:Y:S02]  /*408e0*/  PRMT R179, RZ, 0x7610, R179 ;  /* 0x00007610ffb37816 */ /* 0x000fe400000000b3 */
[----:B------:R-:W-:Y:S01]  /*408f0*/  PRMT R178, RZ, 0x7610, R178 ;  /* 0x00007610ffb27816 */ /* 0x000fe200000000b2 */
[----:B----4-:R-:W-:Y:S02]  /*40900*/  @!P1 IMAD.MOV.U32 R4, RZ, RZ, R133 ;  /* 0x000000ffff049224 */ /* 0x010fe400078e0085 */
[----:B------:R-:W4:Y:S04]  /*40910*/  LDL.LU R133, [R1+0x634] ;  /* 0x0006340001857983 */ /* 0x000f280000300800 */
[----:B------:R1:W4:Y:S04]  /*40920*/  @!P1 LDG.E.U16 R181, desc[UR56][R4.64] ;  /* 0x0000003804b59981 */ /* 0x000328000c1e1500 */
[----:B------:R-:W4:Y:S01]  /*40930*/  LDL R144, [R1+0x630] ;  /* 0x0006300001907983 */ /* 0x000f220000100800 */
[----:B-1----:R-:W-:-:S02]  /*40940*/  @!P1 IMAD.MOV.U32 R4, RZ, RZ, R142 ;  /* 0x000000ffff049224 */ /* 0x002fc400078e008e */
[----:B------:R-:W-:Y:S01]  /*40950*/  @!P1 IMAD.MOV.U32 R5, RZ, RZ, R143 ;  /* 0x000000ffff059224 */ /* 0x000fe200078e008f */
[----:B------:R-:W4:Y:S04]  /*40960*/  LDL R142, [R1+0x80c] ;  /* 0x00080c00018e7983 */ /* 0x000f280000100800 */
[----:B------:R-:W4:Y:S04]  /*40970*/  LDL R143, [R1+0x808] ;  /* 0x00080800018f7983 */ /* 0x000f280000100800 */
[----:B------:R1:W4:Y:S02]  /*40980*/  @!P1 LDG.E.U16 R180, desc[UR56][R4.64] ;  /* 0x0000003804b49981 */ /* 0x000324000c1e1500 */
[----:B-1----:R-:W-:-:S02]  /*40990*/  @!P1 IMAD.MOV.U32 R4, RZ, RZ, R139 ;  /* 0x000000ffff049224 */ /* 0x002fc400078e008b */
[----:B------:R-:W-:Y:S01]  /*409a0*/  @!P1 IMAD.MOV.U32 R5, RZ, RZ, R141 ;  /* 0x000000ffff059224 */ /* 0x000fe200078e008d */
[----:B------:R-:W-:Y:S02]  /*409b0*/  PRMT R177, RZ, 0x7610, R177 ;  /* 0x00007610ffb17816 */ /* 0x000fe400000000b1 */
[----:B------:R-:W-:Y:S01]  /*409c0*/  PRMT R176, RZ, 0x7610, R176 ;  /* 0x00007610ffb07816 */ /* 0x000fe200000000b0 */
[----:B------:R-:W4:Y:S04]  /*409d0*/  LDL R141, [R1+0x7e8] ;  /* 0x0007e800018d7983 */ /* 0x000f280000100800 */
[----:B------:R2:W4:Y:S01]  /*409e0*/  @!P1 LDG.E.U16 R179, desc[UR56][R4.64] ;  /* 0x0000003804b39981 */ /* 0x000522000c1e1500 */
[----:B------:R-:W-:-:S03]  /*409f0*/  PRMT R175, RZ, 0x7610, R175 ;  /* 0x00007610ffaf7816 */ /* 0x000fc600000000af */
[----:B------:R-:W4:Y:S01]  /*40a00*/  LDL R139, [R1+0x7e0] ;  /* 0x0007e000018b7983 */ /* 0x000f220000100800 */
[----:B--2---:R-:W-:Y:S02]  /*40a10*/  @!P1 IMAD.MOV.U32 R4, RZ, RZ, R134 ;  /* 0x000000ffff049224 */ /* 0x004fe400078e0086 */
[----:B---3--:R-:W-:Y:S01]  /*40a20*/  @!P1 IMAD.MOV.U32 R5, RZ, RZ, R136 ;  /* 0x000000ffff059224 */ /* 0x008fe200078e0088 */
[----:B------:R-:W2:Y:S04]  /*40a30*/  LDL R134, [R1+0x814] ;  /* 0x0008140001867983 */ /* 0x000ea80000100800 */
[----:B------:R-:W3:Y:S04]  /*40a40*/  LDL R136, [R1+0x810] ;  /* 0x0008100001887983 */ /* 0x000ee80000100800 */
[----:B------:R1:W3:Y:S02]  /*40a50*/  @!P1 LDG.E.U16 R178, desc[UR56][R4.64] ;  /* 0x0000003804b29981 */ /* 0x0002e4000c1e1500 */
[----:B-1----:R-:W-:-:S02]  /*40a60*/  @!P1 IMAD.MOV.U32 R5, RZ, RZ, R132 ;  /* 0x000000ffff059224 */ /* 0x002fc400078e0084 */
[----:B------:R-:W3:Y:S01]  /*40a70*/  LDL R132, [R1+0x7ec] ;  /* 0x0007ec0001847983 */ /* 0x000ee20000100800 */
[----:B------:R-:W-:-:S03]  /*40a80*/  @!P1 IMAD.MOV.U32 R4, RZ, RZ, R24 ;  /* 0x000000ffff049224 */ /* 0x000fc600078e0018 */
[----:B------:R-:W3:Y:S04]  /*40a90*/  LDL R24, [R1+0x7e4] ;  /* 0x0007e40001187983 */ /* 0x000ee80000100800 */
[----:B------:R1:W3:Y:S02]  /*40aa0*/  @!P1 LDG.E.U16 R177, desc[UR56][R4.64] ;  /* 0x0000003804b19981 */ /* 0x0002e4000c1e1500 */
[----:B-1----:R-:W-:Y:S02]  /*40ab0*/  @!P1 IMAD.MOV.U32 R4, RZ, RZ, R149 ;  /* 0x000000ffff049224 */ /* 0x002fe400078e0095 */
[----:B------:R-:W-:-:S05]  /*40ac0*/  @!P1 IMAD.MOV.U32 R5, RZ, RZ, R138 ;  /* 0x000000ffff059224 */ /* 0x000fca00078e008a */
[----:B------:R4:W3:Y:S01]  /*40ad0*/  @!P1 LDG.E.U16 R176, desc[UR56][R4.64] ;  /* 0x0000003804b09981 */ /* 0x0008e2000c1e1500 */
[----:B------:R-:W-:Y:S02]  /*40ae0*/  PRMT R174, RZ, 0x7610, R174 ;  /* 0x00007610ffae7816 */ /* 0x000fe400000000ae */
[----:B------:R-:W-:Y:S01]  /*40af0*/  PRMT R173, RZ, 0x7610, R173 ;  /* 0x00007610ffad7816 */ /* 0x000fe200000000ad */
[----:B----4-:R-:W-:Y:S02]  /*40b00*/  @!P1 IMAD.MOV.U32 R4, RZ, RZ, R133 ;  /* 0x000000ffff049224 */ /* 0x010fe400078e0085 */
[----:B------:R-:W-:Y:S02]  /*40b10*/  @!P1 IMAD.MOV.U32 R5, RZ, RZ, R144 ;  /* 0x000000ffff059224 */ /* 0x000fe400078e0090 */
[----:B------:R-:W4:Y:S04]  /*40b20*/  LDL R144, [R1+0x768] ;  /* 0x0007680001907983 */ /* 0x000f280000100800 */
[----:B------:R2:W4:Y:S02]  /*40b30*/  @!P1 LDG.E.U16 R175, desc[UR56][R4.64] ;  /* 0x0000003804af9981 */ /* 0x000524000c1e1500 */
[----:B--2---:R-:W-:-:S02]  /*40b40*/  @!P1 IMAD.MOV.U32 R4, RZ, RZ, R134 ;  /* 0x000000ffff049224 */ /* 0x004fc400078e0086 */
[----:B---3--:R-:W-:Y:S01]  /*40b50*/  @!P1 IMAD.MOV.U32 R5, RZ, RZ, R136 ;  /* 0x000000ffff059224 */ /* 0x008fe200078e0088 */
[----:B------:R-:W2:Y:S04]  /*40b60*/  LDL R134, [R1+0x7ac] ;  /* 0x0007ac0001867983 */ /* 0x000ea80000100800 */
[----:B------:R-:W3:Y:S04]  /*40b70*/  LDL R136, [R1+0x7a8] ;  /* 0x0007a80001887983 */ /* 0x000ee80000100800 */
[----:B------:R1:W4:Y:S02]  /*40b80*/  @!P1 LDG.E.U16 R174, desc[UR56][R4.64] ;  /* 0x0000003804ae9981 */ /* 0x000324000c1e1500 */
[----:B-1----:R-:W-:-:S02]  /*40b90*/  @!P1 IMAD.MOV.U32 R4, RZ, RZ, R142 ;  /* 0x000000ffff049224 */ /* 0x002fc400078e008e */
[----:B------:R-:W-:Y:S01]  /*40ba0*/  @!P1 IMAD.MOV.U32 R5, RZ, RZ, R143 ;  /* 0x000000ffff059224 */ /* 0x000fe200078e008f */
[----:B------:R-:W-:Y:S01]  /*40bb0*/  PRMT R172, RZ, 0x7610, R172 ;  /* 0x00007610ffac7816 */ /* 0x000fe200000000ac */
[----:B------:R-:W4:Y:S04]  /*40bc0*/  LDL R143, [R1+0x728] ;  /* 0x00072800018f7983 */ /* 0x000f280000100800 */
[----:B------:R1:W4:Y:S01]  /*40bd0*/  @!P1 LDG.E.U16 R173, desc[UR56][R4.64] ;  /* 0x0000003804ad9981 */ /* 0x000322000c1e1500 */
[----:B------:R-:W-:-:S03]  /*40be0*/  PRMT R171, RZ, 0x7610, R171 ;  /* 0x00007610ffab7816 */ /* 0x000fc600000000ab */
[----:B------:R-:W4:Y:S01]  /*40bf0*/  LDL R142, [R1+0x6a8] ;  /* 0x0006a800018e7983 */ /* 0x000f220000100800 */
[----:B-1----:R-:W-:-:S03]  /*40c00*/  @!P1 IMAD.MOV.U32 R4, RZ, RZ, R132 ;  /* 0x000000ffff049224 */ /* 0x002fc600078e0084 */
[----:B------:R-:W4:Y:S01]  /*40c10*/  LDL R132, [R1+0x76c] ;  /* 0x00076c0001847983 */ /* 0x000f220000100800 */
[----:B------:R-:W-:-:S03]  /*40c20*/  @!P1 IMAD.MOV.U32 R5, RZ, RZ, R141 ;  /* 0x000000ffff059224 */ /* 0x000fc600078e008d */
[----:B------:R-:W4:Y:S04]  /*40c30*/  LDL R141, [R1+0x72c] ;  /* 0x00072c00018d7983 */ /* 0x000f280000100800 */
[----:B------:R1:W4:Y:S02]  /*40c40*/  @!P1 LDG.E.U16 R172, desc[UR56][R4.64] ;  /* 0x0000003804ac9981 */ /* 0x000324000c1e1500 */
[----:B-1----:R-:W-:Y:S02]  /*40c50*/  @!P1 IMAD.MOV.U32 R4, RZ, RZ, R24 ;  /* 0x000000ffff049224 */ /* 0x002fe400078e0018 */
[----:B------:R-:W-:Y:S01]  /*40c60*/  @!P1 IMAD.MOV.U32 R5, RZ, RZ, R139 ;  /* 0x000000ffff059224 */ /* 0x000fe200078e008b */
[----:B------:R-:W4:Y:S04]  /*40c70*/  LDL R24, [R1+0x6ec] ;  /* 0x0006ec0001187983 */ /* 0x000f280000100800 */
[----:B------:R-:W4:Y:S04]  /*40c80*/  LDL R139, [R1+0x6e8] ;  /* 0x0006e800018b7983 */ /* 0x000f280000100800 */
[----:B------:R2:W4:Y:S01]  /*40c90*/  @!P1 LDG.E.U16 R171, desc[UR56][R4.64] ;  /* 0x0000003804ab9981 */ /* 0x000522000c1e1500 */
[----:B------:R-:W-:Y:S01]  /*40ca0*/  PRMT R170, RZ, 0x7610, R170 ;  /* 0x00007610ffaa7816 */ /* 0x000fe200000000aa */
[----:B--2---:R-:W-:-:S02]  /*40cb0*/  @!P1 IMAD.MOV.U32 R4, RZ, RZ, R134 ;  /* 0x000000ffff049224 */ /* 0x004fc400078e0086 */
[----:B------:R-:W2:Y:S01]  /*40cc0*/  LDL R134, [R1+0x6ac] ;  /* 0x0006ac0001867983 */ /* 0x000ea20000100800 */
[----:B---3--:R-:W-:-:S03]  /*40cd0*/  @!P1 IMAD.MOV.U32 R5, RZ, RZ, R136 ;  /* 0x000000ffff059224 */ /* 0x008fc600078e0088 */
[----:B------:R-:W3:Y:S04]  /*40ce0*/  LDL.LU R136, [R1+0x668] ;  /* 0x0006680001887983 */ /* 0x000ee80000300800 */
[----:B------:R-:W3:Y:S04]  /*40cf0*/  LDL.LU R147, [R1+0x66c] ;  /* 0x00066c0001937983 */ /* 0x000ee80000300800 */
[----:B------:R-:W3:Y:S04]  /*40d00*/  LDL.LU R151, [R1+0x62c] ;  /* 0x00062c0001977983 */ /* 0x000ee80000300800 */
[----:B------:R4:W3:Y:S01]  /*40d10*/  @!P1 LDG.E.U16 R170, desc[UR56][R4.64] ;  /* 0x0000003804aa9981 */ /* 0x0008e2000c1e1500 */
[----:B------:R-:W-:-:S02]  /*40d20*/  PRMT R169, RZ, 0x7610, R169 ;  /* 0x00007610ffa97816 */ /* 0x000fc400000000a9 */
[----:B------:R-:W-:Y:S02]  /*40d30*/  PRMT R168, RZ, 0x7610, R168 ;  /* 0x00007610ffa87816 */ /* 0x000fe400000000a8 */
[----:B------:R-:W-:Y:S02]  /*40d40*/  PRMT R167, RZ, 0x7610, R167 ;  /* 0x00007610ffa77816 */ /* 0x000fe400000000a7 */
[----:B------:R-:W-:Y:S02]  /*40d50*/  PRMT R166, RZ, 0x7610, R166 ;  /* 0x00007610ffa67816 */ /* 0x000fe400000000a6 */
[----:B------:R-:W-:Y:S02]  /*40d60*/  PRMT R165, RZ, 0x7610, R165 ;  /* 0x00007610ffa57816 */ /* 0x000fe400000000a5 */
[----:B------:R-:W-:Y:S02]  /*40d70*/  PRMT R164, RZ, 0x7610, R164 ;  /* 0x00007610ffa47816 */ /* 0x000fe400000000a4 */
[----:B------:R-:W-:Y:S01]  /*40d80*/  PRMT R163, RZ, 0x7610, R163 ;  /* 0x00007610ffa37816 */ /* 0x000fe200000000a3 */
[----:B------:R-:W3:Y:S04]  /*40d90*/  LDL R146, [R1+0x760] ;  /* 0x0007600001927983 */ /* 0x000ee80000100800 */
[----:B0-----:R-:W3:Y:S01]  /*40da0*/  LDL R145, [R1+0x764] ;  /* 0x0007640001917983 */ /* 0x001ee20000100800 */
[----:B----4-:R-:W-:-:S03]  /*40db0*/  @!P1 IMAD.MOV.U32 R4, RZ, RZ, R132 ;  /* 0x000000ffff049224 */ /* 0x010fc600078e0084 */
[----:B------:R-:W4:Y:S01]  /*40dc0*/  LDL R132, [R1+0x628] ;  /* 0x0006280001847983 */ /* 0x000f220000100800 */
[----:B------:R-:W-:-:S03]  /*40dd0*/  @!P1 IMAD.MOV.U32 R5, RZ, RZ, R144 ;  /* 0x000000ffff059224 */ /* 0x000fc600078e0090 */
[----:B------:R-:W4:Y:S04]  /*40de0*/  LDL R144, [R1+0x7c8] ;  /* 0x0007c80001907983 */ /* 0x000f280000100800 */
[----:B------:R0:W4:Y:S02]  /*40df0*/  @!P1 LDG.E.U16 R169, desc[UR56][R4.64] ;  /* 0x0000003804a99981 */ /* 0x000124000c1e1500 */
[----:B0-----:R-:W-:Y:S02]  /*40e00*/  @!P1 IMAD.MOV.U32 R4, RZ, RZ, R141 ;  /* 0x000000ffff049224 */ /* 0x001fe400078e008d */
[----:B------:R-:W-:Y:S01]  /*40e10*/  @!P1 IMAD.MOV.U32 R5, RZ, RZ, R143 ;  /* 0x000000ffff059224 */ /* 0x000fe200078e008f */
[----:B------:R-:W4:Y:S04]  /*40e20*/  LDL R141, [R1+0x7dc] ;  /* 0x0007dc00018d7983 */ /* 0x000f280000100800 */
[----:B------:R-:W4:Y:S04]  /*40e30*/  LDL R143, [R1+0x7d8] ;  /* 0x0007d800018f7983 */ /* 0x000f280000100800 */
[----:B------:R0:W4:Y:S02]  /*40e40*/  @!P1 LDG.E.U16 R168, desc[UR56][R4.64] ;  /* 0x0000003804a89981 */ /* 0x000124000c1e1500 */
[----:B0-----:R-:W-:-:S02]  /*40e50*/  @!P1 IMAD.MOV.U32 R4, RZ, RZ, R24 ;  /* 0x000000ffff049224 */ /* 0x001fc400078e0018 */
[----:B------:R-:W-:Y:S01]  /*40e60*/  @!P1 IMAD.MOV.U32 R5, RZ, RZ, R139 ;  /* 0x000000ffff059224 */ /* 0x000fe200078e008b */
[----:B------:R-:W4:Y:S04]  /*40e70*/  LDL R24, [R1+0x7d4] ;  /* 0x0007d40001187983 */ /* 0x000f280000100800 */
[----:B------:R-:W4:Y:S04]  /*40e80*/  LDL R139, [R1+0x7d0] ;  /* 0x0007d000018b7983 */ /* 0x000f280000100800 */
[----:B------:R0:W4:Y:S02]  /*40e90*/  @!P1 LDG.E.U16 R167, desc[UR56][R4.64] ;  /* 0x0000003804a79981 */ /* 0x000124000c1e1500 */
[----:B0-----:R-:W-:-:S02]  /*40ea0*/  @!P1 IMAD.MOV.U32 R5, RZ, RZ, R142 ;  /* 0x000000ffff059224 */ /* 0x001fc400078e008e */
[----:B------:R-:W4:Y:S01]  /*40eb0*/  LDL R142, [R1+0x7cc] ;  /* 0x0007cc00018e7983 */ /* 0x000f220000100800 */
[----:B--2---:R-:W-:-:S03]  /*40ec0*/  @!P1 IMAD.MOV.U32 R4, RZ, RZ, R134 ;  /* 0x000000ffff049224 */ /* 0x004fc600078e0086 */
[----:B------:R-:W2:Y:S04]  /*40ed0*/  LDL R134, [R1+0x7a0] ;  /* 0x0007a00001867983 */ /* 0x000ea80000100800 */
[----:B------:R3:W2:Y:S02]  /*40ee0*/  @!P1 LDG.E.U16 R166, desc[UR56][R4.64] ;  /* 0x0000003804a69981 */ /* 0x0006a4000c1e1500 */
[----:B---3--:R-:W-:Y:S02]  /*40ef0*/  @!P1 IMAD.MOV.U32 R4, RZ, RZ, R147 ;  /* 0x000000ffff049224 */ /* 0x008fe400078e0093 */
[----:B------:R-:W-:-:S05]  /*40f00*/  @!P1 IMAD.MOV.U32 R5, RZ, RZ, R136 ;  /* 0x000000ffff059224 */ /* 0x000fca00078e0088 */
[----:B------:R4:W3:Y:S02]  /*40f10*/  @!P1 LDG.E.U16 R165, desc[UR56][R4.64] ;  /* 0x0000003804a59981 */ /* 0x0008e4000c1e1500 */
[----:B----4-:R-:W-:Y:S02]  /*40f20*/  @!P1 IMAD.MOV.U32 R5, RZ, RZ, R132 ;  /* 0x000000ffff059224 */ /* 0x010fe400078e0084 */
[----:B------:R-:W4:Y:S01]  /*40f30*/  LDL R132, [R1+0x7a4] ;  /* 0x0007a40001847983 */ /* 0x000f220000100800 */
[----:B------:R-:W-:-:S05]  /*40f40*/  @!P1 IMAD.MOV.U32 R4, RZ, RZ, R151 ;  /* 0x000000ffff049224 */ /* 0x000fca00078e0097 */
[----:B------:R0:W3:Y:S01]  /*40f50*/  @!P1 LDG.E.U16 R164, desc[UR56][R4.64] ;  /* 0x0000003804a49981 */ /* 0x0000e2000c1e1500 */
[----:B------:R-:W-:Y:S01]  /*40f60*/  PRMT R162, RZ, 0x7610, R162 ;  /* 0x00007610ffa27816 */ /* 0x000fe200000000a2 */
[----:B0-----:R-:W-:Y:S02]  /*40f70*/  @!P1 IMAD.MOV.U32 R4, RZ, RZ, R141 ;  /* 0x000000ffff049224 */ /* 0x001fe400078e008d */
[----:B------:R-:W-:Y:S01]  /*40f80*/  @!P1 IMAD.MOV.U32 R5, RZ, RZ, R143 ;  /* 0x000000ffff059224 */ /* 0x000fe200078e008f */
[----:B------:R-:W3:Y:S04]  /*40f90*/  LDL R141, [R1+0x724] ;  /* 0x00072400018d7983 */ /* 0x000ee80000100800 */
[----:B------:R-:W3:Y:S04]  /*40fa0*/  LDL R143, [R1+0x720] ;  /* 0x00072000018f7983 */ /* 0x000ee80000100800 */
[----:B------:R0:W3:Y:S01]  /*40fb0*/  @!P1 LDG.E.U16 R163, desc[UR56][R4.64] ;  /* 0x0000003804a39981 */ /* 0x0000e2000c1e1500 */
[----:B------:R-:W-:Y:S01]  /*40fc0*/  PRMT R161, RZ, 0x7610, R161 ;  /* 0x00007610ffa17816 */ /* 0x000fe200000000a1 */
[----:B0-----:R-:W-:-:S02]  /*40fd0*/  @!P1 IMAD.MOV.U32 R4, RZ, RZ, R24 ;  /* 0x000000ffff049224 */ /* 0x001fc400078e0018 */
[----:B------:R-:W-:Y:S01]  /*40fe0*/  @!P1 IMAD.MOV.U32 R5, RZ, RZ, R139 ;  /* 0x000000ffff059224 */ /* 0x000fe200078e008b */
[----:B------:R-:W3:Y:S04]  /*40ff0*/  LDL R24, [R1+0x6e4] ;  /* 0x0006e40001187983 */ /* 0x000ee80000100800 */
[----:B------:R-:W3:Y:S04]  /*41000*/  LDL R139, [R1+0x6e0] ;  /* 0x0006e000018b7983 */ /* 0x000ee80000100800 */
[----:B------:R0:W3:Y:S04]  /*41010*/  @!P1 LDG.E.U16 R162, desc[UR56][R4.64] ;  /* 0x0000003804a29981 */ /* 0x0000e8000c1e1500 */
[----:B------:R-:W3:Y:S01]  /*41020*/  LDL.LU R148, [R1+0x6a0] ;  /* 0x0006a00001947983 */ /* 0x000ee20000300800 */
[----:B0-----:R-:W-:-:S02]  /*41030*/  @!P1 IMAD.MOV.U32 R4, RZ, RZ, R142 ;  /* 0x000000ffff049224 */ /* 0x001fc400078e008e */
[----:B------:R-:W-:-:S05]  /*41040*/  @!P1 IMAD.MOV.U32 R5, RZ, RZ, R144 ;  /* 0x000000ffff059224 */ /* 0x000fca00078e0090 */
[----:B------:R4:W3:Y:S02]  /*41050*/  @!P1 LDG.E.U16 R161, desc[UR56][R4.64] ;  /* 0x0000003804a19981 */ /* 0x0008e4000c1e1500 */
[----:B----4-:R-:W-:Y:S02]  /*41060*/  @!P1 IMAD.MOV.U32 R4, RZ, RZ, R132 ;  /* 0x000000ffff049224 */ /* 0x010fe400078e0084 */
[----:B------:R-:W4:Y:S01]  /*41070*/  LDL R132, [R1+0x6a4] ;  /* 0x0006a40001847983 */ /* 0x000f220000100800 */
[----:B--2---:R-:W-:-:S03]  /*41080*/  @!P1 IMAD.MOV.U32 R5, RZ, RZ, R134 ;  /* 0x000000ffff059224 */ /* 0x004fc600078e0086 */
[----:B------:R-:W2:Y:S04]  /*41090*/  LDL.LU R134, [R1+0x660] ;  /* 0x0006600001867983 */ /* 0x000ea80000300800 */
[----:B------:R-:W2:Y:S01]  /*410a0*/  LDL.LU R142, [R1+0x664] ;  /* 0x00066400018e7983 */ /* 0x000ea20000300800 */
[----:B------:R-:W-:-:S03]  /*410b0*/  PRMT R160, RZ, 0x7610, R160 ;  /* 0x00007610ffa07816 */ /* 0x000fc600000000a0 */
[----:B------:R-:W2:Y:S01]  /*410c0*/  LDL.LU R144, [R1+0x624] ;  /* 0x0006240001907983 */ /* 0x000ea20000300800 */
[----:B------:R-:W-:-:S03]  /*410d0*/  PRMT R159, RZ, 0x7610, R159 ;  /* 0x00007610ff9f7816 */ /* 0x000fc6000000009f */
[----:B------:R-:W2:Y:S04]  /*410e0*/  LDL R150, [R1+0x798] ;  /* 0x0007980001967983 */ /* 0x000ea80000100800 */
[----:B------:R0:W2:Y:S01]  /*410f0*/  @!P1 LDG.E.U16 R160, desc[UR56][R4.64] ;  /* 0x0000003804a09981 */ /* 0x0000a2000c1e1500 */
[----:B------:R-:W-:Y:S01]  /*41100*/  PRMT R158, RZ, 0x7610, R158 ;  /* 0x00007610ff9e7816 */ /* 0x000fe2000000009e */
[----:B0-----:R-:W-:Y:S02]  /*41110*/  @!P1 IMAD.MOV.U32 R4, RZ, RZ, R145 ;  /* 0x000000ffff049224 */ /* 0x001fe400078e0091 */
[----:B------:R-:W-:Y:S01]  /*41120*/  @!P1 IMAD.MOV.U32 R5, RZ, RZ, R146 ;  /* 0x000000ffff059224 */ /* 0x000fe200078e0092 */
[----:B------:R-:W2:Y:S04]  /*41130*/  LDL R145, [R1+0x790] ;  /* 0x0007900001917983 */ /* 0x000ea80000100800 */
[----:B------:R-:W2:Y:S04]  /*41140*/  LDL R146, [R1+0x79c] ;  /* 0x00079c0001927983 */ /* 0x000ea80000100800 */
[----:B------:R3:W2:Y:S01]  /*41150*/  @!P1 LDG.E.U16 R159, desc[UR56][R4.64] ;  /* 0x00000038049f9981 */ /* 0x0006a2000c1e1500 */
[----:B------:R-:W-:Y:S01]  /*41160*/  PRMT R157, RZ, 0x7610, R157 ;  /* 0x00007610ff9d7816 */ /* 0x000fe2000000009d */
[----:B---3--:R-:W-:-:S02]  /*41170*/  @!P1 IMAD.MOV.U32 R4, RZ, RZ, R141 ;  /* 0x000000ffff049224 */ /* 0x008fc400078e008d */
[----:B------:R-:W-:Y:S01]  /*41180*/  @!P1 IMAD.MOV.U32 R5, RZ, RZ, R143 ;  /* 0x000000ffff059224 */ /* 0x000fe200078e008f */
[----:B------:R-:W3:Y:S04]  /*41190*/  LDL R141, [R1+0x758] ;  /* 0x00075800018d7983 */ /* 0x000ee80000100800 */
[----:B------:R-:W3:Y:S04]  /*411a0*/  LDL R143, [R1+0x794] ;  /* 0x00079400018f7983 */ /* 0x000ee80000100800 */
[----:B------:R0:W3:Y:S02]  /*411b0*/  @!P1 LDG.E.U16 R158, desc[UR56][R4.64] ;  /* 0x00000038049e9981 */ /* 0x0000e4000c1e1500 */
[----:B0-----:R-:W-:-:S02]  /*411c0*/  @!P1 IMAD.MOV.U32 R4, RZ, RZ, R24 ;  /* 0x000000ffff049224 */ /* 0x001fc400078e0018 */
[----:B------:R-:W-:Y:S01]  /*411d0*/  @!P1 IMAD.MOV.U32 R5, RZ, RZ, R139 ;  /* 0x000000ffff059224 */ /* 0x000fe200078e008b */
[----:B------:R-:W3:Y:S04]  /*411e0*/  LDL R24, [R1+0x78c] ;  /* 0x00078c0001187983 */ /* 0x000ee80000100800 */
[----:B------:R-:W3:Y:S04]  /*411f0*/  LDL R139, [R1+0x788] ;  /* 0x00078800018b7983 */ /* 0x000ee80000100800 */
[----:B------:R4:W3:Y:S02]  /*41200*/  @!P1 LDG.E.U16 R157, desc[UR56][R4.64] ;  /* 0x00000038049d9981 */ /* 0x0008e4000c1e1500 */
[----:B----4-:R-:W-:-:S02]  /*41210*/  @!P1 IMAD.MOV.U32 R4, RZ, RZ, R132 ;  /* 0x000000ffff049224 */ /* 0x010fc400078e0084 */
[----:B------:R-:W4:Y:S01]  /*41220*/  LDL R132, [R1+0x75c] ;  /* 0x00075c0001847983 */ /* 0x000f220000100800 */
[----:B------:R-:W-:Y:S01]  /*41230*/  PRMT R156, RZ, 0x7610, R156 ;  /* 0x00007610ff9c7816 */ /* 0x000fe2000000009c */
[----:B------:R-:W-:Y:S01]  /*41240*/  @!P1 IMAD.MOV.U32 R5, RZ, RZ, R148 ;  /* 0x000000ffff059224 */ /* 0x000fe200078e0094 */
[----:B------:R-:W-:-:S04]  /*41250*/  PRMT R155, RZ, 0x7610, R155 ;  /* 0x00007610ff9b7816 */ /* 0x000fc8000000009b */
[----:B------:R2:W4:Y:S01]  /*41260*/  @!P1 LDG.E.U16 R156, desc[UR56][R4.64] ;  /* 0x00000038049c9981 */ /* 0x000522000c1e1500 */
[----:B------:R-:W-:Y:S01]  /*41270*/  PRMT R154, RZ, 0x7610, R154 ;  /* 0x00007610ff9a7816 */ /* 0x000fe2000000009a */
[----:B--2---:R-:W-:Y:S02]  /*41280*/  @!P1 IMAD.MOV.U32 R4, RZ, RZ, R142 ;  /* 0x000000ffff049224 */ /* 0x004fe400078e008e */
[----:B------:R-:W-:-:S05]  /*41290*/  @!P1 IMAD.MOV.U32 R5, RZ, RZ, R134 ;  /* 0x000000ffff059224 */ /* 0x000fca00078e0086 */
[----:B------:R0:W2:Y:S01]  /*412a0*/  @!P1 LDG.E.U16 R155, desc[UR56][R4.64] ;  /* 0x00000038049b9981 */ /* 0x0000a2000c1e1500 */
[----:B------:R-:W-:Y:S01]  /*412b0*/  PRMT R153, RZ, 0x7610, R153 ;  /* 0x00007610ff997816 */ /* 0x000fe20000000099 */
[----:B0-----:R-:W-:Y:S02]  /*412c0*/  @!P1 IMAD.MOV.U32 R4, RZ, RZ, R144 ;  /* 0x000000ffff049224 */ /* 0x001fe400078e0090 */
[----:B------:R-:W-:-:S05]  /*412d0*/  @!P1 IMAD.MOV.U32 R5, RZ, RZ, R0 ;  /* 0x000000ffff059224 */ /* 0x000fca00078e0000 */
[----:B------:R0:W2:Y:S01]  /*412e0*/  @!P1 LDG.E.U16 R154, desc[UR56][R4.64] ;  /* 0x00000038049a9981 */ /* 0x0000a2000c1e1500 */
[----:B------:R-:W-:Y:S01]  /*412f0*/  PRMT R152, RZ, 0x7610, R152 ;  /* 0x00007610ff987816 */ /* 0x000fe20000000098 */
[----:B0-----:R-:W-:Y:S02]  /*41300*/  @!P1 IMAD.MOV.U32 R4, RZ, RZ, R146 ;  /* 0x000000ffff049224 */ /* 0x001fe400078e0092 */
[----:B------:R-:W-:-:S05]  /*41310*/  @!P1 IMAD.MOV.U32 R5, RZ, RZ, R150 ;  /* 0x000000ffff059224 */ /* 0x000fca00078e0096 */
[----:B------:R3:W2:Y:S01]  /*41320*/  @!P1 LDG.E.U16 R153, desc[UR56][R4.64] ;  /* 0x0000003804999981 */ /* 0x0006a2000c1e1500 */
[----:B------:R-:W-:Y:S01]  /*41330*/  PRMT R23, RZ, 0x7610, R23 ;  /* 0x00007610ff177816 */ /* 0x000fe20000000017 */
[----:B---3--:R-:W-:Y:S02]  /*41340*/  @!P1 IMAD.MOV.U32 R4, RZ, RZ, R143 ;  /* 0x000000ffff049224 */ /* 0x008fe400078e008f */
[----:B------:R-:W-:-:S05]  /*41350*/  @!P1 IMAD.MOV.U32 R5, RZ, RZ, R145 ;  /* 0x000000ffff059224 */ /* 0x000fca00078e0091 */
[----:B------:R0:W3:Y:S01]  /*41360*/  @!P1 LDG.E.U16 R152, desc[UR56][R4.64] ;  /* 0x0000003804989981 */ /* 0x0000e2000c1e1500 */
[----:B------:R-:W-:-:S03]  /*41370*/  PRMT R22, RZ, 0x7610, R22 ;  /* 0x00007610ff167816 */ /* 0x000fc60000000016 */
[----:B------:R1:W-:Y:S04]  /*41380*/  STL [R1+0x1964], R0 ;  /* 0x0019640001007387 */ /* 0x0003e80000100800 */
[----:B------:R-:W2:Y:S04]  /*41390*/  LDL R146, [R1+0x718] ;  /* 0x0007180001927983 */ /* 0x000ea80000100800 */
[----:B------:R-:W3:Y:S01]  /*413a0*/  LDL R145, [R1+0x71c] ;  /* 0x00071c0001917983 */ /* 0x000ee20000100800 */
[----:B0-----:R-:W-:Y:S02]  /*413b0*/  @!P1 IMAD.MOV.U32 R4, RZ, RZ, R24 ;  /* 0x000000ffff049224 */ /* 0x001fe400078e0018 */
[----:B------:R-:W-:Y:S01]  /*413c0*/  @!P1 IMAD.MOV.U32 R5, RZ, RZ, R139 ;  /* 0x000000ffff059224 */ /* 0x000fe200078e008b */
[----:B-1----:R-:W2:Y:S04]  /*413d0*/  LDL R0, [R1+0x74c] ;  /* 0x00074c0001007983 */ /* 0x002ea80000100800 */
[----:B------:R-:W3:Y:S04]  /*413e0*/  LDL R139, [R1+0x6d8] ;  /* 0x0006d800018b7983 */ /* 0x000ee80000100800 */
[----:B------:R0:W3:Y:S04]  /*413f0*/  @!P1 LDG.E.U16 R23, desc[UR56][R4.64] ;  /* 0x0000003804179981 */ /* 0x0000e8000c1e1500 */
[----:B------:R-:W3:Y:S04]  /*41400*/  LDL R24, [R1+0x6dc] ;  /* 0x0006dc0001187983 */ /* 0x000ee80000100800 */
[----:B------:R-:W3:Y:S04]  /*41410*/  LDL.LU R143, [R1+0x69c] ;  /* 0x00069c00018f7983 */ /* 0x000ee80000300800 */
[----:B------:R-:W3:Y:S01]  /*41420*/  LDL.LU R150, [R1+0x698] ;  /* 0x0006980001967983 */ /* 0x000ee20000300800 */
[----:B0-----:R-:W-:-:S02]  /*41430*/  @!P1 IMAD.MOV.U32 R5, RZ, RZ, R141 ;  /* 0x000000ffff059224 */ /* 0x001fc400078e008d */
[----:B----4-:R-:W-:Y:S02]  /*41440*/  @!P1 IMAD.MOV.U32 R4, RZ, RZ, R132 ;  /* 0x000000ffff049224 */ /* 0x010fe400078e0084 */
        /* <DEDUP_REMOVED lines=10> */
[----:B------:R-:W3:Y:S01]  /*414f0*/  LDL R5, [R1+0x748] ;  /* 0x0007480001057983 */ /* 0x000ee20000100800 */
[----:B--2---:R-:W-:-:S03]  /*41500*/  @!P1 IMAD.MOV.U32 R4, RZ, RZ, R0 ;  /* 0x000000ffff049224 */ /* 0x004fc600078e0000 */
[----:B------:R-:W2:Y:S01]  /*41510*/  LDL R0, [R1+0x61c] ;  /* 0x00061c0001007983 */ /* 0x000ea20000100800 */
[----:B------:R-:W-:Y:S02]  /*41520*/  PRMT R20, RZ, 0x7610, R20 ;  /* 0x00007610ff147816 */ /* 0x000fe40000000014 */
[----:B------:R-:W-:Y:S02]  /*41530*/  PRMT R19, RZ, 0x7610, R19 ;  /* 0x00007610ff137816 */ /* 0x000fe40000000013 */
[----:B------:R-:W-:Y:S02]  /*41540*/  PRMT R18, RZ, 0x7610, R18 ;  /* 0x00007610ff127816 */ /* 0x000fe40000000012 */
[----:B------:R-:W-:Y:S02]  /*41550*/  PRMT R17, RZ, 0x7610, R17 ;  /* 0x00007610ff117816 */ /* 0x000fe40000000011 */
[----:B------:R-:W-:Y:S01]  /*41560*/  PRMT R16, RZ, 0x7610, R16 ;  /* 0x00007610ff107816 */ /* 0x000fe20000000010 */
[----:B---3--:R0:W3:Y:S02]  /*41570*/  @!P1 LDG.E.U16 R20, desc[UR56][R4.64] ;  /* 0x0000003804149981 */ /* 0x0080e4000c1e1500 */
[----:B0-----:R-:W-:-:S02]  /*41580*/  @!P1 IMAD.MOV.U32 R4, RZ, RZ, R145 ;  /* 0x000000ffff049224 */ /* 0x001fc400078e0091 */
[----:B------:R-:W-:Y:S01]  /*41590*/  @!P1 IMAD.MOV.U32 R5, RZ, RZ, R146 ;  /* 0x000000ffff059224 */ /* 0x000fe200078e0092 */
[----:B------:R-:W3:Y:S04]  /*415a0*/  LDL R145, [R1+0x714] ;  /* 0x0007140001917983 */ /* 0x000ee80000100800 */
[----:B------:R0:W3:Y:S02]  /*415b0*/  @!P1 LDG.E.U16 R19, desc[UR56][R4.64] ;  /* 0x0000003804139981 */ /* 0x0000e4000c1e1500 */
[----:B0-----:R-:W-:Y:S02]  /*415c0*/  @!P1 IMAD.MOV.U32 R4, RZ, RZ, R24 ;  /* 0x000000ffff049224 */ /* 0x001fe400078e0018 */
        /* <DEDUP_REMOVED lines=9> */
[----:B------:R-:W-:-:S05]  /*41660*/  @!P1 IMAD.MOV.U32 R5, RZ, RZ, R132 ;  /* 0x000000ffff059224 */ /* 0x000fca00078e0084 */
[----:B------:R2:W4:Y:S02]  /*41670*/  @!P1 LDG.E.U16 R16, desc[UR56][R4.64] ;  /* 0x0000003804109981 */ /* 0x000524000c1e1500 */
[----:B--2---:R-:W-:Y:S02]  /*41680*/  @!P1 IMAD.MOV.U32 R4, RZ, RZ, R0 ;  /* 0x000000ffff049224 */ /* 0x004fe400078e0000 */
[----:B------:R-:W-:Y:S01]  /*41690*/  @!P1 IMAD.MOV.U32 R5, RZ, RZ, R3 ;  /* 0x000000ffff059224 */ /* 0x000fe200078e0003 */
[----:B------:R-:W2:Y:S04]  /*416a0*/  LDL.LU R0, [R1+0x648] ;  /* 0x0006480001007983 */ /* 0x000ea80000300800 */
[----:B------:R0:W-:Y:S04]  /*416b0*/  STL [R1+0x1968], R3 ;  /* 0x0019680301007387 */ /* 0x0001e80000100800 */
[----:B0-----:R-:W4:Y:S01]  /*416c0*/  LDL R3, [R1+0x710] ;  /* 0x0007100001037983 */ /* 0x001f220000100800 */
[----:B------:R-:W-:-:S02]  /*416d0*/  PRMT R15, RZ, 0x7610, R15 ;  /* 0x00007610ff0f7816 */ /* 0x000fc4000000000f */
[----:B------:R-:W-:-:S04]  /*416e0*/  PRMT R14, RZ, 0x7610, R14 ;  /* 0x00007610ff0e7816 */ /* 0x000fc8000000000e */
[----:B------:R3:W2:Y:S01]  /*416f0*/  @!P1 LDG.E.U16 R15, desc[UR56][R4.64] ;  /* 0x00000038040f9981 */ /* 0x0006a2000c1e1500 */
[----:B------:R-:W-:Y:S01]  /*41700*/  PRMT R13, RZ, 0x7610, R13 ;  /* 0x00007610ff0d7816 */ /* 0x000fe2000000000d */
[----:B---3--:R-:W-:Y:S02]  /*41710*/  @!P1 IMAD.MOV.U32 R4, RZ, RZ, R145 ;  /* 0x000000ffff049224 */ /* 0x008fe400078e0091 */
[----:B----4-:R-:W-:Y:S02]  /*41720*/  @!P1 IMAD.MOV.U32 R5, RZ, RZ, R3 ;  /* 0x000000ffff059224 */ /* 0x010fe400078e0003 */
[----:B------:R-:W3:Y:S04]  /*41730*/  LDL.LU R3, [R1+0x688] ;  /* 0x0006880001037983 */ /* 0x000ee80000300800 */
[----:B------:R0:W4:Y:S04]  /*41740*/  @!P1 LDG.E.U16 R14, desc[UR56][R4.64] ;  /* 0x00000038040e9981 */ /* 0x000128000c1e1500 */
[----:B------:R-:W2:Y:S01]  /*41750*/  LDL.LU R145, [R1+0x650] ;  /* 0x0006500001917983 */ /* 0x000ea20000300800 */
[----:B0-----:R-:W-:-:S02]  /*41760*/  @!P1 IMAD.MOV.U32 R4, RZ, RZ, R24 ;  /* 0x000000ffff049224 */ /* 0x001fc400078e0018 */
[----:B------:R-:W-:Y:S01]  /*41770*/  @!P1 IMAD.MOV.U32 R5, RZ, RZ, R139 ;  /* 0x000000ffff059224 */ /* 0x000fe200078e008b */
[----:B------:R-:W3:Y:S04]  /*41780*/  LDL.LU R24, [R1+0x654] ;  /* 0x0006540001187983 */ /* 0x000ee80000300800 */
        /* <DEDUP_REMOVED lines=16> */
[----:B------:R-:W0:Y:S01]  /*41890*/  LDL R5, [R1+0x694] ;  /* 0x0006940001057983 */ /* 0x000e220000100800 */
[----:B------:R-:W-:Y:S01]  /*418a0*/  PRMT R10, RZ, 0x7610, R10 ;  /* 0x00007610ff0a7816 */ /* 0x000fe2000000000a */
[----:B0-----:R-:W-:Y:S02]  /*418b0*/  @!P1 IMAD.MOV.U32 R4, RZ, RZ, R5 ;  /* 0x000000ffff049224 */ /* 0x001fe400078e0005 */
[----:B------:R-:W-:-:S05]  /*418c0*/  @!P1 IMAD.MOV.U32 R5, RZ, RZ, R146 ;  /* 0x000000ffff059224 */ /* 0x000fca00078e0092 */
[----:B------:R0:W4:Y:S04]  /*418d0*/  @!P1 LDG.E.U16 R10, desc[UR56][R4.64] ;  /* 0x00000038040a9981 */ /* 0x000128000c1e1500 */
[----:B------:R-:W0:Y:S01]  /*418e0*/  LDL R5, [R1+0x68c] ;  /* 0x00068c0001057983 */ /* 0x000e220000100800 */
[----:B------:R-:W-:-:S03]  /*418f0*/  PRMT R9, RZ, 0x7610, R9 ;  /* 0x00007610ff097816 */ /* 0x000fc60000000009 */
[----:B------:R3:W-:Y:S02]  /*41900*/  STL.64 [R1+0x1c30], R150 ;  /* 0x001c309601007387 */ /* 0x0007e40000100a00 */
[----:B---3--:R-:W-:Y:S02]  /*41910*/  IMAD.MOV.U32 R150, RZ, RZ, R24 ;  /* 0x000000ffff967224 */ /* 0x008fe400078e0018 */
[----:B------:R-:W-:Y:S02]  /*41920*/  IMAD.MOV.U32 R151, RZ, RZ, R25 ;  /* 0x000000ffff977224 */ /* 0x000fe400078e0019 */
[----:B0-----:R-:W-:Y:S02]  /*41930*/  @!P1 IMAD.MOV.U32 R4, RZ, RZ, R5 ;  /* 0x000000ffff049224 */ /* 0x001fe400078e0005 */
[----:B------:R-:W-:-:S05]  /*41940*/  @!P1 IMAD.MOV.U32 R5, RZ, RZ, R3 ;  /* 0x000000ffff059224 */ /* 0x000fca00078e0003 */
[----:B------:R0:W3:Y:S02]  /*41950*/  @!P1 LDG.E.U16 R9, desc[UR56][R4.64] ;  /* 0x0000003804099981 */ /* 0x0000e4000c1e1500 */
[----:B0-----:R-:W-:Y:S02]  /*41960*/  @!P1 IMAD.MOV.U32 R4, RZ, RZ, R24 ;  /* 0x000000ffff049224 */ /* 0x001fe400078e0018 */
[----:B------:R-:W3:Y:S04]  /*41970*/  LDL.LU R24, [R1+0x1c3c] ;  /* 0x001c3c0001187983 */ /* 0x000ee80000300800 */
[----:B------:R-:W3:Y:S04]  /*41980*/  LDL.LU R25, [R1+0x1c38] ;  /* 0x001c380001197983 */ /* 0x000ee80000300800 */
[----:B------:R0:W-:Y:S01]  /*41990*/  STL.64 [R1+0x1c28], R148 ;  /* 0x001c289401007387 */ /* 0x0001e20000100a00 */
[----:B--2---:R-:W-:-:S03]  /*419a0*/  @!P1 IMAD.MOV.U32 R5, RZ, RZ, R145 ;  /* 0x000000ffff059224 */ /* 0x004fc600078e0091 */
[----:B0-----:R-:W2:Y:S04]  /*419b0*/  LDL.LU R148, [R1+0x4e4] ;  /* 0x0004e40001947983 */ /* 0x001ea80000300800 */
[----:B------:R-:W2:Y:S04]  /*419c0*/  LDL.LU R149, [R1+0x4cc] ;  /* 0x0004cc0001957983 */ /* 0x000ea80000300800 */
[----:B------:R0:W-:Y:S04]  /*419d0*/  STL.64 [R1+0x1c20], R146 ;  /* 0x001c209201007387 */ /* 0x0001e80000100a00 */
        /* <DEDUP_REMOVED lines=9> */
[----:B0-----:R-:W2:Y:S04]  /*41a70*/  LDL R141, [R1+0x614] ;  /* 0x00061400018d7983 */ /* 0x001ea80000100800 */
[----:B----4-:R-:W-:Y:S04]  /*41a80*/  STL.64 [R1+0x1c00], R138 ;  /* 0x001c008a01007387 */ /* 0x010fe80000100a00 */
[----:B------:R-:W-:Y:S04]  /*41a90*/  STL.64 [R1+0x1bf8], R136 ;  /* 0x001bf88801007387 */ /* 0x000fe80000100a00 */
[----:B------:R-:W-:Y:S04]  /*41aa0*/  STL.64 [R1+0x1bf0], R134 ;  /* 0x001bf08601007387 */ /* 0x000fe80000100a00 */
[----:B------:R0:W-:Y:S04]  /*41ab0*/  STL.64 [R1+0x1be8], R132 ;  /* 0x001be88401007387 */ /* 0x0001e80000100a00 */
[----:B0-----:R-:W4:Y:S04]  /*41ac0*/  LDL R133, [R1+0x181c] ;  /* 0x00181c0001857983 */ /* 0x001f280000100800 */
[----:B------:R-:W-:Y:S04]  /*41ad0*/  STL.64 [R1+0x1be0], R130 ;  /* 0x001be08201007387 */ /* 0x000fe80000100a00 */
[----:B------:R-:W-:Y:S04]  /*41ae0*/  STL.64 [R1+0x1bd8], R128 ;  /* 0x001bd88001007387 */ /* 0x000fe80000100a00 */
[----:B------:R-:W-:Y:S04]  /*41af0*/  STL.64 [R1+0x1bd0], R126 ;  /* 0x001bd07e01007387 */ /* 0x000fe80000100a00 */
[----:B------:R-:W-:Y:S04]  /*41b00*/  STL.64 [R1+0x1bc8], R124 ;  /* 0x001bc87c01007387 */ /* 0x000fe80000100a00 */
[----:B------:R-:W-:Y:S04]  /*41b10*/  STL.64 [R1+0x1bc0], R122 ;  /* 0x001bc07a01007387 */ /* 0x000fe80000100a00 */
[----:B------:R0:W-:Y:S04]  /*41b20*/  STL.64 [R1+0x1bb8], R120 ;  /* 0x001bb87801007387 */ /* 0x0001e80000100a00 */
[----:B------:R-:W-:Y:S04]  /*41b30*/  STL.64 [R1+0x1bb0], R118 ;  /* 0x001bb07601007387 */ /* 0x000fe80000100a00 */
        /* <DEDUP_REMOVED lines=45> */
[----:B------:R-:W-:Y:S01]  /*41e10*/  STL.64 [R1+0x1a40], R26 ;  /* 0x001a401a01007387 */ /* 0x000fe20000100a00 */
[----:B------:R-:W-:-:S02]  /*41e20*/  PRMT R8, RZ, 0x7610, R8 ;  /* 0x00007610ff087816 */ /* 0x000fc40000000008 */
[----:B------:R-:W-:-:S04]  /*41e30*/  PRMT R7, RZ, 0x7610, R7 ;  /* 0x00007610ff077816 */ /* 0x000fc80000000007 */
[----:B------:R1:W4:Y:S02]  /*41e40*/  @!P1 LDG.E.U16 R8, desc[UR56][R4.64] ;  /* 0x0000003804089981 */ /* 0x000324000c1e1500 */
[----:B-1----:R-:W-:Y:S02]  /*41e50*/  @!P1 IMAD.MOV.U32 R4, RZ, RZ, R139 ;  /* 0x000000ffff049224 */ /* 0x002fe400078e008b */
[----:B------:R-:W-:-:S05]  /*41e60*/  @!P1 IMAD.MOV.U32 R5, RZ, RZ, R0 ;  /* 0x000000ffff059224 */ /* 0x000fca00078e0000 */
[----:B------:R2:W4:Y:S04]  /*41e70*/  @!P1 LDG.E.U16 R7, desc[UR56][R4.64] ;  /* 0x0000003804079981 */ /* 0x000528000c1e1500 */
[----:B---3--:R-:W-:Y:S04]  /*41e80*/  STL.64 [R1+0x1a38], R24 ;  /* 0x001a381801007387 */ /* 0x008fe80000100a00 */
[----:B------:R-:W-:Y:S04]  /*41e90*/  STL [R1+0x19e0], R0 ;  /* 0x0019e00001007387 */ /* 0x000fe80000100800 */
[----:B------:R-:W-:Y:S04]  /*41ea0*/  STL [R1+0x196c], R2 ;  /* 0x00196c0201007387 */ /* 0x000fe80000100800 */
[----:B0-----:R-:W3:Y:S04]  /*41eb0*/  LDL.LU R120, [R1+0x4b4] ;  /* 0x0004b40001787983 */ /* 0x001ee80000300800 */
        /* <DEDUP_REMOVED lines=18> */
[----:B------:R-:W3:Y:S01]  /*41fe0*/  LDL.LU R140, [R1+0x2ec] ;  /* 0x0002ec00018c7983 */ /* 0x000ee20000300800 */
[----:B--2---:R-:W-:-:S03]  /*41ff0*/  @!P1 IMAD.MOV.U32 R4, RZ, RZ, R141 ;  /* 0x000000ffff049224 */ /* 0x004fc600078e008d */
[----:B------:R-:W2:Y:S04]  /*42000*/  LDL.LU R141, [R1+0x2d4] ;  /* 0x0002d400018d7983 */ /* 0x000ea80000300800 */
[----:B----4-:R0:W-:Y:S04]  /*42010*/  STS.U16 [R133+UR4+0x1d00], R142 ;  /* 0x001d008e85007988 */ /* 0x0101e80008000404 */
[----:B------:R1:W-:Y:S04]  /*42020*/  STS.U16 [R133+UR4+0x2100], R143 ;  /* 0x0021008f85007988 */ /* 0x0003e80008000404 */
[----:B------:R4:W-:Y:S04]  /*42030*/  STS.U16 [R133+UR4+0x2500], R144 ;  /* 0x0025009085007988 */ /* 0x0009e80008000404 */
[----:B------:R4:W-:Y:S04]  /*42040*/  STS.U16 [R133+UR4+0x2900], R145 ;  /* 0x0029009185007988 */ /* 0x0009e80008000404 */
[----:B------:R4:W-:Y:S04]  /*42050*/  STS.U16 [R133+UR4+0x2d00], R146 ;  /* 0x002d009285007988 */ /* 0x0009e80008000404 */
[----:B------:R4:W-:Y:S04]  /*42060*/  STS.U16 [R133+UR4+0x3100], R147 ;  /* 0x0031009385007988 */ /* 0x0009e80008000404 */
[----:B0-----:R-:W2:Y:S04]  /*42070*/  LDL.LU R142, [R1+0x2bc] ;  /* 0x0002bc00018e7983 */ /* 0x001ea80000300800 */
[----:B-1----:R-:W2:Y:S04]  /*42080*/  LDL.LU R143, [R1+0x2a4] ;  /* 0x0002a400018f7983 */ /* 0x002ea80000300800 */
[----:B----4-:R-:W4:Y:S04]  /*42090*/  LDL.LU R144, [R1+0x28c] ;  /* 0x00028c0001907983 */ /* 0x010f280000300800 */
[----:B------:R-:W4:Y:S04]  /*420a0*/  LDL.LU R145, [R1+0x274] ;  /* 0x0002740001917983 */ /* 0x000f280000300800 */
[----:B------:R-:W4:Y:S04]  /*420b0*/  LDL.LU R146, [R1+0x25c] ;  /* 0x00025c0001927983 */ /* 0x000f280000300800 */
[----:B------:R0:W-:Y:S04]  /*420c0*/  STS.U16 [R133+UR4+0x3500], R148 ;  /* 0x0035009485007988 */ /* 0x0001e80008000404 */
[----:B------:R-:W4:Y:S04]  /*420d0*/  LDL.LU R147, [R1+0x244] ;  /* 0x0002440001937983 */ /* 0x000f280000300800 */
[----:B------:R1:W-:Y:S04]  /*420e0*/  STS.U16 [R133+UR4+0x3900], R149 ;  /* 0x0039009585007988 */ /* 0x0003e80008000404 */
[----:B0-----:R-:W4:Y:S04]  /*420f0*/  LDL.LU R148, [R1+0x22c] ;  /* 0x00022c0001947983 */ /* 0x001f280000300800 */
[----:B-1----:R-:W4:Y:S04]  /*42100*/  LDL.LU R149, [R1+0x214] ;  /* 0x0002140001957983 */ /* 0x002f280000300800 */
[----:B---3--:R-:W-:Y:S04]  /*42110*/  STS.U16 [R133+UR4+0x3d00], R120 ;  /* 0x003d007885007988 */ /* 0x008fe80008000404 */
        /* <DEDUP_REMOVED lines=13> */
[----:B------:R0:W-:Y:S04]  /*421f0*/  STS.U16 [R133+UR4+0x7500], R135 ;  /* 0x0075008785007988 */ /* 0x0001e80008000404 */
[----:B------:R1:W-:Y:S04]  /*42200*/  STS.U16 [R133+UR4+0x7900], R136 ;  /* 0x0079008885007988 */ /* 0x0003e80008000404 */
[----:B------:R3:W-:Y:S04]  /*42210*/  STS.U16 [R133+UR4+0x7d00], R137 ;  /* 0x007d008985007988 */ /* 0x0007e80008000404 */
[----:B------:R3:W-:Y:S04]  /*42220*/  STS.U16 [R133+UR4+0x10100], R138 ;  /* 0x0101008a85007988 */ /* 0x0007e80008000404 */
[----:B------:R3:W-:Y:S04]  /*42230*/  STS.U16 [R133+UR4+0x10500], R139 ;  /* 0x0105008b85007988 */ /* 0x0007e80008000404 */
[----:B------:R3:W-:Y:S04]  /*42240*/  STS.U16 [R133+UR4+0x10900], R140 ;  /* 0x0109008c85007988 */ /* 0x0007e80008000404 */
[----:B0-----:R-:W4:Y:S04]  /*42250*/  LDL.LU R135, [R1+0x600] ;  /* 0x0006000001877983 */ /* 0x001f280000300800 */
[----:B-1----:R-:W4:Y:S04]  /*42260*/  LDL.LU R136, [R1+0x5ec] ;  /* 0x0005ec0001887983 */ /* 0x002f280000300800 */
[----:B---3--:R-:W3:Y:S04]  /*42270*/  LDL.LU R137, [R1+0x5d8] ;  /* 0x0005d80001897983 */ /* 0x008ee80000300800 */
[----:B------:R-:W3:Y:S04]  /*42280*/  LDL.LU R138, [R1+0x5c4] ;  /* 0x0005c400018a7983 */ /* 0x000ee80000300800 */
[----:B------:R-:W3:Y:S04]  /*42290*/  LDL.LU R139, [R1+0x5b0] ;  /* 0x0005b000018b7983 */ /* 0x000ee80000300800 */
[----:B------:R-:W3:Y:S04]  /*422a0*/  LDL.LU R140, [R1+0x59c] ;  /* 0x00059c00018c7983 */ /* 0x000ee80000300800 */
[----:B--2---:R0:W-:Y:S04]  /*422b0*/  STS.U16 [R133+UR4+0x10d00], R141 ;  /* 0x010d008d85007988 */ /* 0x0041e80008000404 */
[----:B0-----:R-:W2:Y:S04]  /*422c0*/  LDL.LU R141, [R1+0x588] ;  /* 0x00058800018d7983 */ /* 0x001ea80000300800 */
[----:B------:R0:W-:Y:S04]  /*422d0*/  STS.U16 [R133+UR4+0x11100], R142 ;  /* 0x0111008e85007988 */ /* 0x0001e80008000404 */
[----:B------:R1:W-:Y:S04]  /*422e0*/  STS.U16 [R133+UR4+0x11500], R143 ;  /* 0x0115008f85007988 */ /* 0x0003e80008000404 */
[----:B----4-:R4:W-:Y:S04]  /*422f0*/  STS.U16 [R133+UR4+0x11900], R144 ;  /* 0x0119009085007988 */ /* 0x0109e80008000404 */
        /* <DEDUP_REMOVED lines=12> */
[----:B-1----:R-:W4:Y:S01]  /*423c0*/  LDL.LU R149, [R1+0x4c8] ;  /* 0x0004c80001957983 */ /* 0x002f220000300800 */
[----:B------:R-:W0:Y:S01]  /*423d0*/  S2R R134, SR_TID.X ;  /* 0x0000000000867919 */ /* 0x000e220000002100 */
[----:B------:R-:W-:Y:S01]  /*423e0*/  PRMT R6, RZ, 0x7610, R6 ;  /* 0x00007610ff067816 */ /* 0x000fe20000000006 */
[----:B------:R-:W-:Y:S01]  /*423f0*/  @!P1 IMAD.MOV.U32 R5, RZ, RZ, R2 ;  /* 0x000000ffff059224 */ /* 0x000fe200078e0002 */
[----:B------:R-:W-:Y:S04]  /*42400*/  STS.U16 [R133+UR4+0x13100], R252 ;  /* 0x013100fc85007988 */ /* 0x000fe80008000404 */
[----:B------:R-:W-:Y:S04]  /*42410*/  STS.U16 [R133+UR4+0x13500], R246 ;  /* 0x013500f685007988 */ /* 0x000fe80008000404 */
[----:B------:R-:W-:Y:S04]  /*42420*/  STS.U16 [R133+UR4+0x13900], R240 ;  /* 0x013900f085007988 */ /* 0x000fe80008000404 */
[----:B------:R-:W-:Y:S04]  /*42430*/  STS.U16 [R133+UR4+0x13d00], R234 ;  /* 0x013d00ea85007988 */ /* 0x000fe80008000404 */
[----:B------:R1:W4:Y:S04]  /*42440*/  @!P1 LDG.E.U16 R6, desc[UR56][R4.64] ;  /* 0x0000003804069981 */ /* 0x000328000c1e1500 */
[----:B------:R-:W-:Y:S04]  /*42450*/  STS.U16 [R133+UR4+0x14100], R228 ;  /* 0x014100e485007988 */ /* 0x000fe80008000404 */
[----:B------:R-:W-:Y:S04]  /*42460*/  STS.U16 [R133+UR4+0x14500], R222 ;  /* 0x014500de85007988 */ /* 0x000fe80008000404 */
[----:B------:R-:W-:Y:S04]  /*42470*/  STS.U16 [R133+UR4+0x14900], R216 ;  /* 0x014900d885007988 */ /* 0x000fe80008000404 */
[----:B------:R-:W-:Y:S04]  /*42480*/  STS.U16 [R133+UR4+0x14d00], R210 ;  /* 0x014d00d285007988 */ /* 0x000fe80008000404 */
[----:B------:R-:W4:Y:S04]  /*42490*/  LDL.LU R120, [R1+0x4b0] ;  /* 0x0004b00001787983 */ /* 0x000f280000300800 */
        /* <DEDUP_REMOVED lines=9> */
[----:B------:R-:W4:Y:S01]  /*42530*/  LDL.LU R125, [R1+0x438] ;  /* 0x00043800017d7983 */ /* 0x000f220000300800 */
[----:B0-----:R-:W-:-:S02]  /*42540*/  LOP3.LUT R132, R134, 0x3f, RZ, 0xc0, !PT ;  /* 0x0000003f86847812 */ /* 0x001fc400078ec0ff */
[----:B-1----:R-:W-:Y:S01]  /*42550*/  LOP3.LUT R4, R134, 0x40, RZ, 0xc0, !PT ;  /* 0x0000004086047812 */ /* 0x002fe200078ec0ff */
[----:B------:R-:W-:Y:S04]  /*42560*/  STS.U16 [R133+UR4+0x16500], R181 ;  /* 0x016500b585007988 */ /* 0x000fe80008000404 */
[----:B------:R-:W4:Y:S01]  /*42570*/  LDL.LU R126, [R1+0x420] ;  /* 0x00042000017e7983 */ /* 0x000f220000300800 */
[----:B------:R-:W-:-:S03]  /*42580*/  IMAD.SHL.U32 R5, R132, 0x2, RZ ;  /* 0x0000000284057824 */ /* 0x000fc600078e00ff */
[----:B------:R-:W-:Y:S01]  /*42590*/  STS.U16 [R133+UR4+0x16900], R180 ;  /* 0x016900b485007988 */ /* 0x000fe20008000404 */
[----:B------:R-:W-:-:S03]  /*425a0*/  IMAD R4, R4, 0x200, R5 ;  /* 0x0000020004047824 */ /* 0x000fc600078e0205 */
[----:B------:R-:W4:Y:S04]  /*425b0*/  LDL.LU R127, [R1+0x408] ;  /* 0x00040800017f7983 */ /* 0x000f280000300800 */
[----:B------:R-:W-:Y:S04]  /*425c0*/  STS.U16 [R133+UR4+0x16d00], R179 ;  /* 0x016d00b385007988 */ /* 0x000fe80008000404 */
[----:B------:R-:W4:Y:S04]  /*425d0*/  LDL.LU R128, [R1+0x3f0] ;  /* 0x0003f00001807983 */ /* 0x000f280000300800 */
[----:B------:R-:W-:Y:S01]  /*425e0*/  STS.U16 [R133+UR4+0x17100], R178 ;  /* 0x017100b285007988 */ /* 0x000fe20008000404 */
[----:B------:R-:W-:-:S03]  /*425f0*/  LOP3.LUT R4, R4, 0x30, RZ, 0x3c, !PT ;  /* 0x0000003004047812 */ /* 0x000fc600078e3cff */
[----:B------:R-:W4:Y:S04]  /*42600*/  LDL.LU R129, [R1+0x3d8] ;  /* 0x0003d80001817983 */ /* 0x000f280000300800 */
[----:B------:R-:W-:Y:S04]  /*42610*/  STS.U16 [R133+UR4+0x17500], R177 ;  /* 0x017500b185007988 */ /* 0x000fe80008000404 */
[----:B------:R-:W4:Y:S04]  /*42620*/  LDL.LU R130, [R1+0x3c0] ;  /* 0x0003c00001827983 */ /* 0x000f280000300800 */
[----:B------:R-:W-:Y:S04]  /*42630*/  STS.U16 [R133+UR4+0x17900], R176 ;  /* 0x017900b085007988 */ /* 0x000fe80008000404 */
[----:B------:R-:W4:Y:S04]  /*42640*/  LDL.LU R131, [R1+0x3a8] ;  /* 0x0003a80001837983 */ /* 0x000f280000300800 */
[----:B------:R0:W-:Y:S04]  /*42650*/  STS.U16 [R133+UR4+0x17d00], R175 ;  /* 0x017d00af85007988 */ /* 0x0001e80008000404 */
[----:B------:R-:W4:Y:S04]  /*42660*/  LDL.LU R132, [R1+0x390] ;  /* 0x0003900001847983 */ /* 0x000f280000300800 */
[----:B0-----:R-:W4:Y:S04]  /*42670*/  LDL.LU R133, [R1+0x378] ;  /* 0x0003780001857983 */ /* 0x001f280000300800 */
[----:B------:R0:W-:Y:S04]  /*42680*/  STS.U16 [R4+UR4+0x180], R135 ;  /* 0x0001808704007988 */ /* 0x0001e80008000404 */
[----:B------:R1:W-:Y:S04]  /*42690*/  STS.U16 [R4+UR4+0x580], R136 ;  /* 0x0005808804007988 */ /* 0x0003e80008000404 */
[----:B---3--:R3:W-:Y:S04]  /*426a0*/  STS.U16 [R4+UR4+0x980], R137 ;  /* 0x0009808904007988 */ /* 0x0087e80008000404 */
        /* <DEDUP_REMOVED lines=72> */
[----:B------:R-:W-:Y:S01]  /*42b30*/  STS.U16 [R4+UR4+0x13580], R245 ;  /* 0x013580f504007988 */ /* 0x000fe20008000404 */
[----:B------:R-:W-:-:S03]  /*42b40*/  LOP3.LUT R133, R134, 0x3f, RZ, 0xc0, !PT ;  /* 0x0000003f86857812 */ /* 0x000fc600078ec0ff */
[----:B------:R-:W-:Y:S04]  /*42b50*/  STS.U16 [R4+UR4+0x13980], R239 ;  /* 0x013980ef04007988 */ /* 0x000fe80008000404 */
[----:B------:R-:W-:Y:S04]  /*42b60*/  STS.U16 [R4+UR4+0x13d80], R233 ;  /* 0x013d80e904007988 */ /* 0x000fe80008000404 */
[----:B------:R-:W-:Y:S04]  /*42b70*/  STS.U16 [R4+UR4+0x14180], R227 ;  /* 0x014180e304007988 */ /* 0x000fe80008000404 */
[----:B------:R-:W-:Y:S01]  /*42b80*/  STS.U16 [R4+UR4+0x14580], R221 ;  /* 0x014580dd04007988 */ /* 0x000fe20008000404 */
[----:B------:R-:W-:-:S03]  /*42b90*/  LOP3.LUT R0, R134, 0x40, RZ, 0xc0, !PT ;  /* 0x0000004086007812 */ /* 0x000fc600078ec0ff */
[----:B------:R-:W-:Y:S01]  /*42ba0*/  STS.U16 [R4+UR4+0x14980], R215 ;  /* 0x014980d704007988 */ /* 0x000fe20008000404 */
[----:B------:R-:W-:-:S03]  /*42bb0*/  IMAD.SHL.U32 R2, R133, 0x2, RZ ;  /* 0x0000000285027824 */ /* 0x000fc600078e00ff */
[----:B------:R-:W-:Y:S04]  /*42bc0*/  STS.U16 [R4+UR4+0x14d80], R209 ;  /* 0x014d80d104007988 */ /* 0x000fe80008000404 */
[----:B------:R-:W4:Y:S04]  /*42bd0*/  LDL.LU R120, [R1+0x4ac] ;  /* 0x0004ac0001787983 */ /* 0x000f280000300800 */
[----:B------:R-:W-:Y:S04]  /*42be0*/  STS.U16 [R4+UR4+0x15180], R203 ;  /* 0x015180cb04007988 */ /* 0x000fe80008000404 */
[----:B------:R-:W4:Y:S04]  /*42bf0*/  LDL.LU R121, [R1+0x494] ;  /* 0x0004940001797983 */ /* 0x000f280000300800 */
[----:B------:R-:W-:Y:S04]  /*42c00*/  STS.U16 [R4+UR4+0x15580], R197 ;  /* 0x015580c504007988 */ /* 0x000fe80008000404 */
[----:B------:R-:W4:Y:S04]  /*42c10*/  LDL.LU R122, [R1+0x47c] ;  /* 0x00047c00017a7983 */ /* 0x000f280000300800 */
[----:B------:R-:W-:Y:S01]  /*42c20*/  STS.U16 [R4+UR4+0x15980], R191 ;  /* 0x015980bf04007988 */ /* 0x000fe20008000404 */
[----:B------:R-:W-:-:S03]  /*42c30*/  IMAD R0, R0, 0x200, R2 ;  /* 0x0000020000007824 */ /* 0x000fc600078e0202 */
        /* <DEDUP_REMOVED lines=20> */
[----:B------:R-:W4:Y:S04]  /*42d80*/  LDL.LU R134, [R1+0x374] ;  /* 0x0003740001867983 */ /* 0x000f280000300800 */
        /* <DEDUP_REMOVED lines=44> */
[----:B0-----:R-:W4:Y:S04]  /*43050*/  LDL.LU R134, [R1+0x5f8] ;  /* 0x0005f80001867983 */ /* 0x001f280000300800 */
[----:B------:R0:W-:Y:S04]  /*43060*/  STS.U16 [R0+UR4+0x7600], R135 ;  /* 0x0076008700007988 */ /* 0x0001e80008000404 */
[----:B------:R1:W-:Y:S04]  /*43070*/  STS.U16 [R0+UR4+0x7a00], R136 ;  /* 0x007a008800007988 */ /* 0x0003e80008000404 */
[----:B---3--:R3:W-:Y:S04]  /*43080*/  STS.U16 [R0+UR4+0x7e00], R137 ;  /* 0x007e008900007988 */ /* 0x0087e80008000404 */
[----:B------:R-:W-:Y:S04]  /*43090*/  STS.U16 [R0+UR4+0x10200], R138 ;  /* 0x0102008a00007988 */ /* 0x000fe80008000404 */
[----:B------:R3:W-:Y:S04]  /*430a0*/  STS.U16 [R0+UR4+0x10600], R139 ;  /* 0x0106008b00007988 */ /* 0x0007e80008000404 */
[----:B------:R3:W-:Y:S04]  /*430b0*/  STS.U16 [R0+UR4+0x10a00], R140 ;  /* 0x010a008c00007988 */ /* 0x0007e80008000404 */
[----:B0-----:R-:W4:Y:S04]  /*430c0*/  LDL.LU R135, [R1+0x5e4] ;  /* 0x0005e40001877983 */ /* 0x001f280000300800 */
[----:B-1----:R-:W4:Y:S04]  /*430d0*/  LDL.LU R136, [R1+0x5d0] ;  /* 0x0005d00001887983 */ /* 0x002f280000300800 */
[----:B---3--:R-:W3:Y:S04]  /*430e0*/  LDL.LU R137, [R1+0x5bc] ;  /* 0x0005bc0001897983 */ /* 0x008ee80000300800 */
        /* <DEDUP_REMOVED lines=20> */
[----:B------:R-:W0:Y:S03]  /*43230*/  S2R R138, SR_TID.X ;  /* 0x00000000008a7919 */ /* 0x000e260000002100 */
[----:B------:R-:W-:Y:S04]  /*43240*/  STS.U16 [R0+UR4+0x13200], R250 ;  /* 0x013200fa00007988 */ /* 0x000fe80008000404 */
[----:B------:R-:W-:Y:S04]  /*43250*/  STS.U16 [R0+UR4+0x13600], R244 ;  /* 0x013600f400007988 */ /* 0x000fe80008000404 */
[----:B------:R-:W-:Y:S04]  /*43260*/  STS.U16 [R0+UR4+0x13a00], R238 ;  /* 0x013a00ee00007988 */ /* 0x000fe80008000404 */
[----:B------:R-:W-:Y:S04]  /*43270*/  STS.U16 [R0+UR4+0x13e00], R232 ;  /* 0x013e00e800007988 */ /* 0x000fe80008000404 */
[----:B------:R-:W-:Y:S04]  /*43280*/  STS.U16 [R0+UR4+0x14200], R226 ;  /* 0x014200e200007988 */ /* 0x000fe80008000404 */
[----:B------:R-:W-:Y:S04]  /*43290*/  STS.U16 [R0+UR4+0x14600], R220 ;  /* 0x014600dc00007988 */ /* 0x000fe80008000404 */
        /* <DEDUP_REMOVED lines=18> */
[----:B0-----:R-:W-:-:S03]  /*433c0*/  LOP3.LUT R4, R138, 0x40, RZ, 0xc0, !PT ;  /* 0x000000408a047812 */ /* 0x001fc600078ec0ff */
[----:B------:R-:W-:Y:S04]  /*433d0*/  STS.U16 [R0+UR4+0x16e00], R158 ;  /* 0x016e009e00007988 */ /* 0x000fe80008000404 */
[----:B------:R-:W4:Y:S01]  /*433e0*/  LDL.LU R128, [R1+0x3e8] ;  /* 0x0003e80001807983 */ /* 0x000f220000300800 */
[----:B------:R-:W-:-:S03]  /*433f0*/  IMAD R4, R4, 0x200, R5 ;  /* 0x0000020004047824 */ /* 0x000fc600078e0205 */
[----:B------:R-:W-:Y:S04]  /*43400*/  STS.U16 [R0+UR4+0x17200], R157 ;  /* 0x0172009d00007988 */ /* 0x000fe80008000404 */
[----:B------:R-:W4:Y:S04]  /*43410*/  LDL.LU R129, [R1+0x3d0] ;  /* 0x0003d00001817983 */ /* 0x000f280000300800 */
[----:B------:R-:W-:Y:S04]  /*43420*/  STS.U16 [R0+UR4+0x17600], R156 ;  /* 0x0176009c00007988 */ /* 0x000fe80008000404 */
[----:B------:R-:W4:Y:S01]  /*43430*/  LDL.LU R130, [R1+0x3b8] ;  /* 0x0003b80001827983 */ /* 0x000f220000300800 */
[----:B------:R-:W-:-:S03]  /*43440*/  LOP3.LUT R4, R4, 0x50, RZ, 0x3c, !PT ;  /* 0x0000005004047812 */ /* 0x000fc600078e3cff */
        /* <DEDUP_REMOVED lines=50> */
[----:B0-----:R-:W4:Y:S04]  /*43770*/  LDL.LU R133, [R1+0x5f4] ;  /* 0x0005f40001857983 */ /* 0x001f280000300800 */
[----:B-1----:R-:W4:Y:S04]  /*43780*/  LDL.LU R134, [R1+0x5e0] ;  /* 0x0005e00001867983 */ /* 0x002f280000300800 */
[----:B------:R0:W-:Y:S04]  /*43790*/  STS.U16 [R4+UR4+0x7a80], R135 ;  /* 0x007a808704007988 */ /* 0x0001e80008000404 */
[----:B------:R1:W-:Y:S04]  /*437a0*/  STS.U16 [R4+UR4+0x7e80], R136 ;  /* 0x007e808804007988 */ /* 0x0003e80008000404 */
[----:B---3--:R-:W-:Y:S04]  /*437b0*/  STS.U16 [R4+UR4+0x10280], R137 ;  /* 0x0102808904007988 */ /* 0x008fe80008000404 */
[----:B------:R3:W-:Y:S04]  /*437c0*/  STS.U16 [R4+UR4+0x10680], R139 ;  /* 0x0106808b04007988 */ /* 0x0007e80008000404 */
[----:B------:R3:W-:Y:S04]  /*437d0*/  STS.U16 [R4+UR4+0x10a80], R140 ;  /* 0x010a808c04007988 */ /* 0x0007e80008000404 */
[----:B0-----:R-:W4:Y:S04]  /*437e0*/  LDL.LU R135, [R1+0x5cc] ;  /* 0x0005cc0001877983 */ /* 0x001f280000300800 */
[----:B-1----:R-:W4:Y:S04]  /*437f0*/  LDL.LU R136, [R1+0x5b8] ;  /* 0x0005b80001887983 */ /* 0x002f280000300800 */
[----:B---3--:R-:W3:Y:S04]  /*43800*/  LDL.LU R139, [R1+0x5a4] ;  /* 0x0005a400018b7983 */ /* 0x008ee80000300800 */
        /* <DEDUP_REMOVED lines=57> */
[----:B------:R0:W-:Y:S04]  /*43ba0*/  STS.U16 [R0+UR4+0x300], R133 ;  /* 0x0003008500007988 */ /* 0x0001e80008000404 */
[----:B------:R-:W4:Y:S04]  /*43bb0*/  LDL.LU R132, [R1+0x36c] ;  /* 0x00036c0001847983 */ /* 0x000f280000300800 */
[----:B------:R1:W-:Y:S04]  /*43bc0*/  STS.U16 [R0+UR4+0x700], R134 ;  /* 0x0007008600007988 */ /* 0x0003e80008000404 */
[----:B0-----:R-:W4:Y:S04]  /*43bd0*/  LDL.LU R133, [R1+0x354] ;  /* 0x0003540001857983 */ /* 0x001f280000300800 */
[----:B-1----:R-:W4:Y:S04]  /*43be0*/  LDL.LU R134, [R1+0x33c] ;  /* 0x00033c0001867983 */ /* 0x002f280000300800 */
[----:B------:R0:W-:Y:S04]  /*43bf0*/  STS.U16 [R0+UR4+0xb00], R135 ;  /* 0x000b008700007988 */ /* 0x0001e80008000404 */
[----:B------:R1:W-:Y:S04]  /*43c00*/  STS.U16 [R0+UR4+0xf00], R136 ;  /* 0x000f008800007988 */ /* 0x0003e80008000404 */
[----:B---3--:R3:W-:Y:S04]  /*43c10*/  STS.U16 [R0+UR4+0x1300], R139 ;  /* 0x0013008b00007988 */ /* 0x0087e80008000404 */
        /* <DEDUP_REMOVED lines=41> */
[----:B---3--:R0:W-:Y:S04]  /*43eb0*/  STS.U16 [R0+UR4+0x10700], R139 ;  /* 0x0107008b00007988 */ /* 0x0081e80008000404 */
[----:B------:R1:W-:Y:S04]  /*43ec0*/  STS.U16 [R0+UR4+0x10b00], R140 ;  /* 0x010b008c00007988 */ /* 0x0003e80008000404 */
[----:B0-----:R-:W3:Y:S04]  /*43ed0*/  LDL.LU R139, [R1+0x5f0] ;  /* 0x0005f000018b7983 */ /* 0x001ee80000300800 */
[----:B-1----:R-:W3:Y:S04]  /*43ee0*/  LDL.LU R140, [R1+0x5dc] ;  /* 0x0005dc00018c7983 */ /* 0x002ee80000300800 */
        /* <DEDUP_REMOVED lines=22> */
[----:B------:R-:W4:Y:S04]  /*44050*/  LDL.LU R121, [R1+0x500] ;  /* 0x0005000001797983 */ /* 0x000f280000300800 */
[----:B------:R-:W-:Y:S04]  /*44060*/  STS.U16 [R0+UR4+0x14300], R224 ;  /* 0x014300e000007988 */ /* 0x000fe80008000404 */
[----:B------:R-:W4:Y:S04]  /*44070*/  LDL.LU R122, [R1+0x4e8] ;  /* 0x0004e800017a7983 */ /* 0x000f280000300800 */
[----:B------:R-:W-:Y:S01]  /*44080*/  STS.U16 [R0+UR4+0x14700], R218 ;  /* 0x014700da00007988 */ /* 0x000fe20008000404 */
[----:B------:R-:W-:-:S03]  /*44090*/  LOP3.LUT R4, R138, 0x40, RZ, 0xc0, !PT ;  /* 0x000000408a047812 */ /* 0x000fc600078ec0ff */
[----:B------:R-:W4:Y:S04]  /*440a0*/  LDL.LU R123, [R1+0x4d0] ;  /* 0x0004d000017b7983 */ /* 0x000f280000300800 */
[----:B------:R-:W-:Y:S01]  /*440b0*/  STS.U16 [R0+UR4+0x14b00], R212 ;  /* 0x014b00d400007988 */ /* 0x000fe20008000404 */
[----:B------:R-:W-:-:S03]  /*440c0*/  IMAD.SHL.U32 R15, R137, 0x2, RZ ;  /* 0x00000002890f7824 */ /* 0x000fc600078e00ff */
        /* <DEDUP_REMOVED lines=52> */
[----:B------:R-:W4:Y:S04]  /*44410*/  LDL.LU R234, [R1+0x248] ;  /* 0x0002480001ea7983 */ /* 0x000f280000300800 */
[----:B------:R-:W4:Y:S04]  /*44420*/  LDL.LU R240, [R1+0x230] ;  /* 0x0002300001f07983 */ /* 0x000f280000300800 */
[----:B------:R-:W4:Y:S04]  /*44430*/  LDL.LU R246, [R1+0x218] ;  /* 0x0002180001f67983 */ /* 0x000f280000300800 */
[----:B------:R-:W4:Y:S04]  /*44440*/  LDL.LU R252, [R1+0x200] ;  /* 0x0002000001fc7983 */ /* 0x000f280000300800 */
[----:B------:R-:W4:Y:S04]  /*44450*/  LDL.LU R5, [R1+0x604] ;  /* 0x0006040001057983 */ /* 0x000f280000300800 */
[----:B------:R-:W4:Y:S04]  /*44460*/  LDL.LU.64 R24, [R1] ;  /* 0x0000000001187983 */ /* 0x000f280000300a00 */
[----:B------:R-:W4:Y:S04]  /*44470*/  LDL.LU.64 R26, [R1+0x8] ;  /* 0x00000800011a7983 */ /* 0x000f280000300a00 */
        /* <DEDUP_REMOVED lines=31> */
[----:B------:R0:W-:Y:S04]  /*44670*/  STS.U16 [R4+UR4+0x2f80], R121 ;  /* 0x002f807904007988 */ /* 0x0001e80008000404 */
[----:B------:R-:W4:Y:S04]  /*44680*/  LDL.LU.64 R90, [R1+0x108] ;  /* 0x00010800015a7983 */ /* 0x000f280000300a00 */
[----:B------:R-:W-:Y:S04]  /*44690*/  STS.U16 [R4+UR4+0x3380], R122 ;  /* 0x0033807a04007988 */ /* 0x000fe80008000404 */
        /* <DEDUP_REMOVED lines=28> */
[----:B0-----:R-:W4:Y:S04]  /*44860*/  LDL.LU.64 R120, [R1+0x180] ;  /* 0x0001800001787983 */ /* 0x001f280000300a00 */
[----:B------:R0:W-:Y:S04]  /*44870*/  STS.U16 [R4+UR4+0x6f80], R137 ;  /* 0x006f808904007988 */ /* 0x0001e80008000404 */
[----:B-1----:R-:W4:Y:S04]  /*44880*/  LDL.LU.64 R122, [R1+0x188] ;  /* 0x00018800017a7983 */ /* 0x002f280000300a00 */
[----:B------:R-:W-:Y:S04]  /*44890*/  STS.U16 [R4+UR4+0x7380], R138 ;  /* 0x0073808a04007988 */ /* 0x000fe80008000404 */
[----:B---3--:R-:W3:Y:S04]  /*448a0*/  LDL.LU.64 R124, [R1+0x190] ;  /* 0x00019000017c7983 */ /* 0x008ee80000300a00 */
[----:B------:R-:W3:Y:S04]  /*448b0*/  LDL.LU.64 R126, [R1+0x198] ;  /* 0x00019800017e7983 */ /* 0x000ee80000300a00 */
[----:B------:R-:W3:Y:S04]  /*448c0*/  LDL.LU.64 R128, [R1+0x1a0] ;  /* 0x0001a00001807983 */ /* 0x000ee80000300a00 */
[----:B------:R-:W3:Y:S04]  /*448d0*/  LDL.LU.64 R130, [R1+0x1a8] ;  /* 0x0001a80001827983 */ /* 0x000ee80000300a00 */
[----:B--2---:R-:W3:Y:S04]  /*448e0*/  LDL.LU.64 R132, [R1+0x1b0] ;  /* 0x0001b00001847983 */ /* 0x004ee80000300a00 */
[----:B------:R-:W3:Y:S04]  /*448f0*/  LDL.LU.64 R134, [R1+0x1b8] ;  /* 0x0001b80001867983 */ /* 0x000ee80000300a00 */
[----:B0-----:R-:W3:Y:S01]  /*44900*/  LDL.LU.64 R136, [R1+0x1c0] ;  /* 0x0001c00001887983 */ /* 0x001ee20000300a00 */
[----:B------:R-:W-:-:S02]  /*44910*/  IMAD.MOV.U32 R2, RZ, RZ, R150 ;  /* 0x000000ffff027224 */ /* 0x000fc400078e0096 */
[----:B------:R-:W-:Y:S01]  /*44920*/  IMAD.MOV.U32 R0, RZ, RZ, R151 ;  /* 0x000000ffff007224 */ /* 0x000fe200078e0097 */
[----:B------:R0:W-:Y:S04]  /*44930*/  STS.U16 [R4+UR4+0x7780], R139 ;  /* 0x0077808b04007988 */ /* 0x0001e80008000404 */
[----:B------:R-:W-:Y:S04]  /*44940*/  STS.U16 [R4+UR4+0x7b80], R140 ;  /* 0x007b808c04007988 */ /* 0x000fe80008000404 */
[----:B0-----:R-:W3:Y:S04]  /*44950*/  LDL.LU.64 R138, [R1+0x1c8] ;  /* 0x0001c800018a7983 */ /* 0x001ee80000300a00 */
[----:B------:R0:W-:Y:S04]  /*44960*/  STS.U16 [R4+UR4+0x7f80], R141 ;  /* 0x007f808d04007988 */ /* 0x0001e80008000404 */
[----:B0-----:R-:W3:Y:S04]  /*44970*/  LDL.LU.64 R140, [R1+0x1d0] ;  /* 0x0001d000018c7983 */ /* 0x001ee80000300a00 */
[----:B------:R-:W-:Y:S04]  /*44980*/  STS.U16 [R4+UR4+0x10380], R142 ;  /* 0x0103808e04007988 */ /* 0x000fe80008000404 */
[----:B------:R0:W-:Y:S04]  /*44990*/  STS.U16 [R4+UR4+0x10780], R143 ;  /* 0x0107808f04007988 */ /* 0x0001e80008000404 */
[----:B----4-:R-:W-:Y:S04]  /*449a0*/  STS.U16 [R4+UR4+0x10b80], R144 ;  /* 0x010b809004007988 */ /* 0x010fe80008000404 */
[----:B------:R1:W-:Y:S04]  /*449b0*/  STS.U16 [R4+UR4+0x10f80], R145 ;  /* 0x010f809104007988 */ /* 0x0003e80008000404 */
[----:B------:R-:W-:Y:S04]  /*449c0*/  STS.U16 [R4+UR4+0x11380], R146 ;  /* 0x0113809204007988 */ /* 0x000fe80008000404 */
[----:B------:R2:W-:Y:S04]  /*449d0*/  STS.U16 [R4+UR4+0x11780], R147 ;  /* 0x0117809304007988 */ /* 0x0005e80008000404 */
[----:B0-----:R-:W3:Y:S04]  /*449e0*/  LDL.LU.64 R142, [R1+0x1d8] ;  /* 0x0001d800018e7983 */ /* 0x001ee80000300a00 */
[----:B-1----:R-:W3:Y:S04]  /*449f0*/  LDL.LU.64 R144, [R1+0x1e0] ;  /* 0x0001e00001907983 */ /* 0x002ee80000300a00 */
[----:B------:R-:W-:Y:S04]  /*44a00*/  STS.U16 [R4+UR4+0x11b80], R148 ;  /* 0x011b809404007988 */ /* 0x000fe80008000404 */
[----:B------:R0:W-:Y:S04]  /*44a10*/  STS.U16 [R4+UR4+0x11f80], R149 ;  /* 0x011f809504007988 */ /* 0x0001e80008000404 */
[----:B--2---:R-:W3:Y:S04]  /*44a20*/  LDL.LU.64 R146, [R1+0x1e8] ;  /* 0x0001e80001927983 */ /* 0x004ee80000300a00 */
[----:B0-----:R-:W3:Y:S04]  /*44a30*/  LDL.LU.64 R148, [R1+0x1f0] ;  /* 0x0001f00001947983 */ /* 0x001ee80000300a00 */
[----:B------:R-:W3:Y:S04]  /*44a40*/  LDL.LU.64 R150, [R1+0x1f8] ;  /* 0x0001f80001967983 */ /* 0x000ee80000300a00 */
        /* <DEDUP_REMOVED lines=19> */
[----:B------:R-:W-:Y:S04]  /*44b80*/  STS.U16 [R4+UR4+0x16f80], R13 ;  /* 0x016f800d04007988 */ /* 0x000fe80008000404 */
[----:B------:R-:W-:Y:S04]  /*44b90*/  STS.U16 [R4+UR4+0x17380], R11 ;  /* 0x0173800b04007988 */ /* 0x000fe80008000404 */
[----:B------:R-:W-:Y:S04]  /*44ba0*/  STS.U16 [R4+UR4+0x17780], R9 ;  /* 0x0177800904007988 */ /* 0x000fe80008000404 */
[----:B------:R-:W-:Y:S04]  /*44bb0*/  STS.U16 [R4+UR4+0x17b80], R7 ;  /* 0x017b800704007988 */ /* 0x000fe80008000404 */
[----:B------:R-:W-:Y:S01]  /*44bc0*/  STS.U16 [R4+UR4+0x17f80], R5 ;  /* 0x017f800504007988 */ /* 0x000fe20008000404 */
[----:B------:R2:W-:Y:S06]  /*44bd0*/  MEMBAR.ALL.CTA ;  /* 0x0000000000007992 */ /* 0x0005ec0000008000 */
[----:B--2---:R-:W2:Y:S02]  /*44be0*/  FENCE.VIEW.ASYNC.S ;  /* 0x00000000000073c6 */ /* 0x004ea40000000000 */
[----:B--2---:R-:W-:Y:S06]  /*44bf0*/  BAR.SYNC.DEFER_BLOCKING 0x0 ;  /* 0x0000000000007b1d */ /* 0x004fec0000010000 */
[----:B------:R-:W-:Y:S01]  /*44c00*/  UMOV UR39, 0x40000040 ;  /* 0x4000004000277882 */ /* 0x000fe20000000000 */
[----:B---3--:R-:W-:-:S06]  /*44c10*/  WARPGROUP.ARRIVE ;  /* 0x00000000000079c5 */ /* 0x008fcc0000000000 */
[----:B------:R-:W-:Y:S03]  /*44c20*/  HGMMA.64x256x16.F32 R24, gdesc[UR36].tnspA, R24, gsb0 ;  /* 0x23e00000241879f0 */ /* 0x000fe60008000818 */
[----:B------:R-:W-:Y:S02]  /*44c30*/  WARPGROUP.DEPBAR.LE gsb0, 0x0 ;  /* 0x00008000000079c5 */ /* 0x000fe40000010000 */
[----:B------:R-:W-:-:S15]  /*44c40*/  WARPGROUP.ARRIVE ;  /* 0x00000000000079c5 */ /* 0x000fde0000000000 */
[----:B------:R-:W-:-:S08]  /*44c50*/  NOP ;  /* 0x0000000000007918 */ /* 0x000fd00000000000 */
        /* <DEDUP_REMOVED lines=26> */
[----:B------:R-:W-:Y:S04]  /*44e00*/  STL.64 [R1], R24 ;  /* 0x0000001801007387 */ /* 0x000fe80000100a00 */
        /* <DEDUP_REMOVED lines=62> */
[----:B------:R2:W-:Y:S01]  /*451f0*/  STL.64 [R1+0x1f8], R150 ;  /* 0x0001f89601007387 */ /* 0x0005e20000100a00 */
[----:B0-----:R-:W-:-:S02]  /*45200*/  IMAD.MOV.U32 R23, RZ, RZ, R147 ;  /* 0x000000ffff177224 */ /* 0x001fc400078e0093 */
[----:B------:R-:W-:Y:S02]  /*45210*/  IMAD.MOV.U32 R22, RZ, RZ, R146 ;  /* 0x000000ffff167224 */ /* 0x000fe400078e0092 */
[----:B------:R-:W-:Y:S02]  /*45220*/  IMAD.MOV.U32 R21, RZ, RZ, R145 ;  /* 0x000000ffff157224 */ /* 0x000fe400078e0091 */
[----:B-1----:R-:W-:Y:S02]  /*45230*/  IMAD.MOV.U32 R20, RZ, RZ, R144 ;  /* 0x000000ffff147224 */ /* 0x002fe400078e0090 */
[----:B------:R-:W-:Y:S02]  /*45240*/  IMAD.MOV.U32 R252, RZ, RZ, R140 ;  /* 0x000000fffffc7224 */ /* 0x000fe400078e008c */
[----:B------:R-:W-:Y:S02]  /*45250*/  IMAD.MOV.U32 R15, RZ, RZ, R139 ;  /* 0x000000ffff0f7224 */ /* 0x000fe400078e008b */
[----:B------:R-:W-:Y:S01]  /*45260*/  IMAD.MOV.U32 R14, RZ, RZ, R138 ;  /* 0x000000ffff0e7224 */ /* 0x000fe200078e008a */
[----:B--2---:R-:W2:Y:S04]  /*45270*/  LDL.LU.64 R150, [R1+0x1c30] ;  /* 0x001c300001967983 */ /* 0x004ea80000300a00 */
[----:B------:R-:W3:Y:S04]  /*45280*/  LDL.LU.64 R148, [R1+0x1c28] ;  /* 0x001c280001947983 */ /* 0x000ee80000300a00 */
[----:B------:R-:W4:Y:S04]  /*45290*/  LDL.LU.64 R146, [R1+0x1c20] ;  /* 0x001c200001927983 */ /* 0x000f280000300a00 */
[----:B------:R-:W2:Y:S04]  /*452a0*/  LDL.LU.64 R144, [R1+0x1c18] ;  /* 0x001c180001907983 */ /* 0x000ea80000300a00 */
[----:B------:R-:W3:Y:S04]  /*452b0*/  LDL.LU.64 R142, [R1+0x1c10] ;  /* 0x001c1000018e7983 */ /* 0x000ee80000300a00 */
[----:B------:R-:W4:Y:S01]  /*452c0*/  LDL.LU.64 R140, [R1+0x1c08] ;  /* 0x001c0800018c7983 */ /* 0x000f220000300a00 */
[----:B------:R-:W-:-:S02]  /*452d0*/  IMAD.MOV.U32 R13, RZ, RZ, R137 ;  /* 0x000000ffff0d7224 */ /* 0x000fc400078e0089 */
[----:B------:R-:W-:Y:S01]  /*452e0*/  IMAD.MOV.U32 R12, RZ, RZ, R136 ;  /* 0x000000ffff0c7224 */ /* 0x000fe200078e0088 */
[----:B------:R-:W2:Y:S01]  /*452f0*/  LDL.LU.64 R138, [R1+0x1c00] ;  /* 0x001c0000018a7983 */ /* 0x000ea20000300a00 */
[----:B------:R-:W-:Y:S02]  /*45300*/  IMAD.MOV.U32 R251, RZ, RZ, R135 ;  /* 0x000000fffffb7224 */ /* 0x000fe400078e0087 */
[----:B------:R-:W-:Y:S01]  /*45310*/  IMAD.MOV.U32 R250, RZ, RZ, R134 ;  /* 0x000000fffffa7224 */ /* 0x000fe200078e0086 */
[----:B------:R-:W3:Y:S01]  /*45320*/  LDL.LU.64 R136, [R1+0x1bf8] ;  /* 0x001bf80001887983 */ /* 0x000ee20000300a00 */
[----:B------:R-:W-:Y:S02]  /*45330*/  IMAD.MOV.U32 R249, RZ, RZ, R133 ;  /* 0x000000fffff97224 */ /* 0x000fe400078e0085 */
[----:B------:R-:W-:Y:S01]  /*45340*/  IMAD.MOV.U32 R248, RZ, RZ, R132 ;  /* 0x000000fffff87224 */ /* 0x000fe200078e0084 */
[----:B------:R-:W3:Y:S04]  /*45350*/  LDL.LU.64 R134, [R1+0x1bf0] ;  /* 0x001bf00001867983 */ /* 0x000ee80000300a00 */
[----:B------:R-:W3:Y:S01]  /*45360*/  LDL.LU.64 R132, [R1+0x1be8] ;  /* 0x001be80001847983 */ /* 0x000ee20000300a00 */
[----:B------:R-:W-:-:S02]  /*45370*/  IMAD.MOV.U32 R19, RZ, RZ, R131 ;  /* 0x000000ffff137224 */ /* 0x000fc400078e0083 */
[----:B------:R-:W-:Y:S02]  /*45380*/  IMAD.MOV.U32 R18, RZ, RZ, R130 ;  /* 0x000000ffff127224 */ /* 0x000fe400078e0082 */
[----:B------:R-:W-:Y:S02]  /*45390*/  IMAD.MOV.U32 R17, RZ, RZ, R129 ;  /* 0x000000ffff117224 */ /* 0x000fe400078e0081 */
[----:B------:R-:W-:Y:S01]  /*453a0*/  IMAD.MOV.U32 R16, RZ, RZ, R128 ;  /* 0x000000ffff107224 */ /* 0x000fe200078e0080 */
[----:B------:R-:W3:Y:S01]  /*453b0*/  LDL.LU.64 R130, [R1+0x1be0] ;  /* 0x001be00001827983 */ /* 0x000ee20000300a00 */
[----:B------:R-:W-:Y:S02]  /*453c0*/  IMAD.MOV.U32 R247, RZ, RZ, R127 ;  /* 0x000000fffff77224 */ /* 0x000fe400078e007f */
[----:B------:R-:W-:Y:S01]  /*453d0*/  IMAD.MOV.U32 R245, RZ, RZ, R126 ;  /* 0x000000fffff57224 */ /* 0x000fe200078e007e */
[----:B------:R-:W3:Y:S01]  /*453e0*/  LDL.LU.64 R128, [R1+0x1bd8] ;  /* 0x001bd80001807983 */ /* 0x000ee20000300a00 */
[----:B------:R-:W-:-:S02]  /*453f0*/  IMAD.MOV.U32 R243, RZ, RZ, R125 ;  /* 0x000000fffff37224 */ /* 0x000fc400078e007d */
[----:B------:R-:W-:Y:S01]  /*45400*/  IMAD.MOV.U32 R241, RZ, RZ, R124 ;  /* 0x000000fffff17224 */ /* 0x000fe200078e007c */
[----:B------:R-:W3:Y:S01]  /*45410*/  LDL.LU.64 R126, [R1+0x1bd0] ;  /* 0x001bd000017e7983 */ /* 0x000ee20000300a00 */
        /* <DEDUP_REMOVED lines=149> */
[----:B------:R-:W3:Y:S04]  /*45d70*/  LDL.LU.64 R26, [R1+0x1a40] ;  /* 0x001a4000011a7983 */ /* 0x000ee80000300a00 */
[----:B------:R-:W3:Y:S04]  /*45d80*/  LDL.LU.64 R24, [R1+0x1a38] ;  /* 0x001a380001187983 */ /* 0x000ee80000300a00 */
        /* <DEDUP_REMOVED lines=9> */
[----:B------:R1:W-:Y:S04]  /*45e20*/  STL [R1+0x19b8], R246 ;  /* 0x0019b8f601007387 */ /* 0x0003e80000100800 */
[----:B------:R4:W-:Y:S04]  /*45e30*/  STL [R1+0x19b4], R247 ;  /* 0x0019b4f701007387 */ /* 0x0009e80000100800 */
[----:B------:R-:W-:Y:S04]  /*45e40*/  STL [R1+0x19b0], R16 ;  /* 0x0019b01001007387 */ /* 0x000fe80000100800 */
[----:B------:R2:W-:Y:S04]  /*45e50*/  STL [R1+0x19ac], R248 ;  /* 0x0019acf801007387 */ /* 0x0005e80000100800 */
[----:B------:R-:W-:Y:S04]  /*45e60*/  STL [R1+0x19a8], R17 ;  /* 0x0019a81101007387 */ /* 0x000fe80000100800 */
[----:B------:R3:W-:Y:S04]  /*45e70*/  STL [R1+0x19a4], R249 ;  /* 0x0019a4f901007387 */ /* 0x0007e80000100800 */
[----:B------:R-:W-:Y:S04]  /*45e80*/  STL [R1+0x19a0], R18 ;  /* 0x0019a01201007387 */ /* 0x000fe80000100800 */
[----:B------:R-:W-:Y:S04]  /*45e90*/  STL [R1+0x199c], R250 ;  /* 0x00199cfa01007387 */ /* 0x000fe80000100800 */
[----:B------:R-:W-:Y:S04]  /*45ea0*/  STL [R1+0x1998], R19 ;  /* 0x0019981301007387 */ /* 0x000fe80000100800 */
[----:B------:R3:W-:Y:S01]  /*45eb0*/  STL [R1+0x1994], R251 ;  /* 0x001994fb01007387 */ /* 0x0007e20000100800 */
[----:B0-----:R-:W-:-:S02]  /*45ec0*/  IMAD.MOV.U32 R245, RZ, RZ, R0 ;  /* 0x000000fffff57224 */ /* 0x001fc400078e0000 */
[----:B------:R-:W-:Y:S02]  /*45ed0*/  IMAD.MOV.U32 R243, RZ, RZ, R3 ;  /* 0x000000fffff37224 */ /* 0x000fe400078e0003 */
[----:B-1----:R-:W-:Y:S02]  /*45ee0*/  IMAD.MOV.U32 R246, RZ, RZ, R2 ;  /* 0x000000fffff67224 */ /* 0x002fe400078e0002 */
[----:B----4-:R-:W-:Y:S02]  /*45ef0*/  IMAD.MOV.U32 R247, RZ, RZ, R140 ;  /* 0x000000fffff77224 */ /* 0x010fe400078e008c */
[----:B--2---:R-:W-:Y:S02]  /*45f00*/  IMAD.MOV.U32 R248, RZ, RZ, R138 ;  /* 0x000000fffff87224 */ /* 0x004fe400078e008a */
[----:B---3--:R-:W-:Y:S02]  /*45f10*/  IMAD.MOV.U32 R249, RZ, RZ, R136 ;  /* 0x000000fffff97224 */ /* 0x008fe400078e0088 */
[----:B------:R-:W-:-:S02]  /*45f20*/  IMAD.MOV.U32 R251, RZ, RZ, R132 ;  /* 0x000000fffffb7224 */ /* 0x000fc400078e0084 */
[----:B------:R-:W-:Y:S01]  /*45f30*/  IMAD.MOV.U32 R19, RZ, RZ, R133 ;  /* 0x000000ffff137224 */ /* 0x000fe200078e0085 */
[----:B------:R-:W2:Y:S04]  /*45f40*/  LDL.LU R132, [R1+0x1a30] ;  /* 0x001a300001847983 */ /* 0x000ea80000300800 */
[----:B------:R-:W2:Y:S01]  /*45f50*/  LDL.LU R133, [R1+0x1a2c] ;  /* 0x001a2c0001857983 */ /* 0x000ea20000300800 */
[----:B------:R-:W-:Y:S02]  /*45f60*/  IMAD.MOV.U32 R250, RZ, RZ, R134 ;  /* 0x000000fffffa7224 */ /* 0x000fe400078e0086 */
[----:B------:R-:W-:Y:S01]  /*45f70*/  IMAD.MOV.U32 R18, RZ, RZ, R135 ;  /* 0x000000ffff127224 */ /* 0x000fe200078e0087 */
[----:B------:R-:W2:Y:S04]  /*45f80*/  LDL.LU R134, [R1+0x1a28] ;  /* 0x001a280001867983 */ /* 0x000ea80000300800 */
[----:B------:R-:W2:Y:S04]  /*45f90*/  LDL.LU R135, [R1+0x1a24] ;  /* 0x001a240001877983 */ /* 0x000ea80000300800 */
[----:B------:R-:W2:Y:S01]  /*45fa0*/  LDL.LU R136, [R1+0x1a20] ;  /* 0x001a200001887983 */ /* 0x000ea20000300800 */
[----:B------:R-:W-:-:S02]  /*45fb0*/  IMAD.MOV.U32 R17, RZ, RZ, R137 ;  /* 0x000000ffff117224 */ /* 0x000fc400078e0089 */
[----:B------:R-:W-:Y:S01]  /*45fc0*/  IMAD.MOV.U32 R16, RZ, RZ, R139 ;  /* 0x000000ffff107224 */ /* 0x000fe200078e008b */
[----:B------:R-:W2:Y:S04]  /*45fd0*/  LDL.LU R137, [R1+0x1a1c] ;  /* 0x001a1c0001897983 */ /* 0x000ea80000300800 */
[----:B------:R-:W2:Y:S04]  /*45fe0*/  LDL.LU R138, [R1+0x1a18] ;  /* 0x001a1800018a7983 */ /* 0x000ea80000300800 */
[----:B------:R-:W2:Y:S04]  /*45ff0*/  LDL.LU R139, [R1+0x1a14] ;  /* 0x001a1400018b7983 */ /* 0x000ea80000300800 */
[----:B------:R-:W2:Y:S01]  /*46000*/  LDL.LU R140, [R1+0x1a10] ;  /* 0x001a1000018c7983 */ /* 0x000ea20000300800 */
[----:B------:R-:W-:-:S02]  /*46010*/  IMAD.MOV.U32 R244, RZ, RZ, R141 ;  /* 0x000000fffff47224 */ /* 0x000fc400078e008d */
[----:B------:R-:W-:Y:S01]  /*46020*/  IMAD.MOV.U32 R242, RZ, RZ, R142 ;  /* 0x000000fffff27224 */ /* 0x000fe200078e008e */
[----:B------:R-:W2:Y:S04]  /*46030*/  LDL.LU R141, [R1+0x1a0c] ;  /* 0x001a0c00018d7983 */ /* 0x000ea80000300800 */
[----:B------:R-:W2:Y:S01]  /*46040*/  LDL.LU R142, [R1+0x1a08] ;  /* 0x001a0800018e7983 */ /* 0x000ea20000300800 */
[----:B------:R-:W-:Y:S02]  /*46050*/  IMAD.MOV.U32 R0, RZ, RZ, R143 ;  /* 0x000000ffff007224 */ /* 0x000fe400078e008f */
[----:B------:R-:W-:Y:S01]  /*46060*/  IMAD.MOV.U32 R3, RZ, RZ, R144 ;  /* 0x000000ffff037224 */ /* 0x000fe200078e0090 */
        /* <DEDUP_REMOVED lines=13> */
[----:B------:R-:W2:Y:S04]  /*46140*/  LDL.LU R150, [R1+0x19e8] ;  /* 0x0019e80001967983 */ /* 0x000ea80000300800 */
[----:B------:R0:W-:Y:S02]  /*46150*/  STL [R1+0x1990], R12 ;  /* 0x0019900c01007387 */ /* 0x0001e40000100800 */
[----:B0-----:R-:W-:-:S02]  /*46160*/  IMAD.MOV.U32 R12, RZ, RZ, R151 ;  /* 0x000000ffff0c7224 */ /* 0x001fc400078e0097 */
[----:B------:R-:W2:Y:S04]  /*46170*/  LDL.LU R151, [R1+0x19e4] ;  /* 0x0019e40001977983 */ /* 0x000ea80000300800 */
[----:B------:R0:W-:Y:S04]  /*46180*/  STL [R1+0x198c], R252 ;  /* 0x00198cfc01007387 */ /* 0x0001e80000100800 */
[----:B0-----:R-:W3:Y:S04]  /*46190*/  LDL.LU R252, [R1+0x1834] ;  /* 0x0018340001fc7983 */ /* 0x001ee80000300800 */
[----:B------:R0:W-:Y:S04]  /*461a0*/  STL [R1+0x1988], R13 ;  /* 0x0019880d01007387 */ /* 0x0001e80000100800 */
[----:B0-----:R-:W4:Y:S01]  /*461b0*/  LDL.LU R13, [R1+0x1838] ;  /* 0x00183800010d7983 */ /* 0x001f220000300800 */
[----:B------:R-:W-:Y:S01]  /*461c0*/  UIADD3.64 UR50, UR10, 0xffe, URZ ;  /* 0x00000ffe0a327897 */ /* 0x000fe2000fffe03f */
[----:B------:R-:W-:Y:S01]  /*461d0*/  UMOV UR48, UR36 ;  /* 0x0000002400307c82 */ /* 0x000fe20008000000 */
[----:B------:R-:W-:Y:S01]  /*461e0*/  UMOV UR49, UR37 ;  /* 0x0000002500317c82 */ /* 0x000fe20008000000 */
[----:B------:R-:W-:Y:S01]  /*461f0*/  UIADD3.64 UR46, UR10, 0x1000, URZ ;  /* 0x000010000a2e7897 */ /* 0x000fe2000fffe03f */
[----:B------:R-:W-:Y:S01]  /*46200*/  UMOV UR44, UR8 ;  /* 0x00000008002c7c82 */ /* 0x000fe20008000000 */
[----:B------:R-:W-:Y:S01]  /*46210*/  UMOV UR45, UR9 ;  /* 0x00000009002d7c82 */ /* 0x000fe20008000000 */
[----:B------:R0:W-:Y:S04]  /*46220*/  STL [R1+0x1984], R14 ;  /* 0x0019840e01007387 */ /* 0x0001e80000100800 */
[----:B0-----:R-:W3:Y:S04]  /*46230*/  LDL.LU R14, [R1+0x182c] ;  /* 0x00182c00010e7983 */ /* 0x001ee80000300800 */
[----:B------:R0:W-:Y:S04]  /*46240*/  STL [R1+0x1980], R15 ;  /* 0x0019800f01007387 */ /* 0x0001e80000100800 */
[----:B0-----:R-:W3:Y:S04]  /*46250*/  LDL.LU R15, [R1+0x1830] ;  /* 0x00183000010f7983 */ /* 0x001ee80000300800 */
[----:B------:R0:W-:Y:S04]  /*46260*/  STL [R1+0x197c], R20 ;  /* 0x00197c1401007387 */ /* 0x0001e80000100800 */
[----:B------:R-:W-:Y:S04]  /*46270*/  STL [R1+0x1978], R21 ;  /* 0x0019781501007387 */ /* 0x000fe80000100800 */
[----:B------:R-:W-:Y:S04]  /*46280*/  STL [R1+0x1974], R22 ;  /* 0x0019741601007387 */ /* 0x000fe80000100800 */
[----:B------:R1:W-:Y:S01]  /*46290*/  STL [R1+0x1970], R23 ;  /* 0x0019701701007387 */ /* 0x0003e20000100800 */
[----:B------:R-:W-:Y:S01]  /*462a0*/  UIADD3.64 UR54, UR10, 0x1004, URZ ;  /* 0x000010040a367897 */ /* 0x000fe2000fffe03f */
[----:B------:R-:W-:Y:S01]  /*462b0*/  UMOV UR52, UR16 ;  /* 0x0000001000347c82 */ /* 0x000fe20008000000 */
[----:B------:R-:W-:Y:S01]  /*462c0*/  UMOV UR53, UR17 ;  /* 0x0000001100357c82 */ /* 0x000fe20008000000 */
[----:B0-----:R-:W0:Y:S01]  /*462d0*/  LDC R20, c[0x0][0x230] ;  /* 0x00008c00ff147b82 */ /* 0x001e220000000800 */
[----:B--2---:R-:W-:-:S06]  /*462e0*/  WARPGROUP.ARRIVE ;  /* 0x00000000000079c5 */ /* 0x004fcc0000000000 */
[----:B------:R-:W-:Y:S01]  /*462f0*/  HGMMA.64x256x16.F32 R24, gdesc[UR48].tnspA, R24, gsb0 ;  /* 0x23e00000301879f0 */ /* 0x000fe20008000818 */
[----:B------:R-:W-:Y:S01]  /*46300*/  UIADD3.64 UR50, UR10, 0x1002, URZ ;  /* 0x000010020a327897 */ /* 0x000fe2000fffe03f */
[----:B------:R-:W-:Y:S01]  /*46310*/  UMOV UR48, UR12 ;  /* 0x0000000c00307c82 */ /* 0x000fe20008000000 */
[----:B------:R-:W-:Y:S01]  /*46320*/  UMOV UR49, UR13 ;  /* 0x0000000d00317c82 */ /* 0x000fe20008000000 */
[----:B------:R-:W-:Y:S02]  /*46330*/  WARPGROUP.DEPBAR.LE gsb0, 0x0 ;  /* 0x00008000000079c5 */ /* 0x000fe40000010000 */
[----:B------:R-:W-:-:S15]  /*46340*/  WARPGROUP.ARRIVE ;  /* 0x00000000000079c5 */ /* 0x000fde0000000000 */
[----:B------:R-:W-:-:S07]  /*46350*/  NOP ;  /* 0x0000000000007918 */ /* 0x000fce0000000000 */
[----:B------:R-:W-:Y:S01]  /*46360*/  HGMMA.64x256x16.F32 R24, gdesc[UR44].tnspA, R24, gsb0 ;  /* 0x23e000002c1879f0 */ /* 0x000fe20008000818 */
[----:B----4-:R-:W-:Y:S02]  /*46370*/  R2UR UR47, R13 ;  /* 0x000000000d2f72ca */ /* 0x010fe400000e0000 */
[----:B---3--:R-:W-:Y:S01]  /*46380*/  R2UR UR46, R252 ;  /* 0x00000000fc2e72ca */ /* 0x008fe200000e0000 */
[----:B------:R-:W2:Y:S04]  /*46390*/  LDL.LU R13, [R1+0x1828] ;  /* 0x00182800010d7983 */ /* 0x000ea80000300800 */
[----:B------:R-:W3:Y:S01]  /*463a0*/  LDL.LU R252, [R1+0x1824] ;  /* 0x0018240001fc7983 */ /* 0x000ee20000300800 */
[----:B------:R-:W-:Y:S02]  /*463b0*/  WARPGROUP.DEPBAR.LE gsb0, 0x0 ;  /* 0x00008000000079c5 */ /* 0x000fe40000010000 */
[----:B------:R-:W-:-:S15]  /*463c0*/  WARPGROUP.ARRIVE ;  /* 0x00000000000079c5 */ /* 0x000fde0000000000 */
[----:B------:R-:W-:-:S02]  /*463d0*/  NOP ;  /* 0x0000000000007918 */ /* 0x000fc40000000000 */
[----:B------:R-:W-:Y:S01]  /*463e0*/  HGMMA.64x256x16.F32 R24, gdesc[UR48].tnspA, R24, gsb0 ;  /* 0x23e00000301879f0 */ /* 0x000fe20008000818 */
[----:B------:R-:W-:Y:S02]  /*463f0*/  R2UR UR50, R14 ;  /* 0x000000000e3272ca */ /* 0x000fe400000e0000 */
[----:B------:R-:W4:Y:S01]  /*46400*/  LDL.LU R14, [R1+0x9f4] ;  /* 0x0009f400010e7983 */ /* 0x000f220000300800 */
[----:B------:R-:W-:Y:S02]  /*46410*/  WARPGROUP.DEPBAR.LE gsb0, 0x0 ;  /* 0x00008000000079c5 */ /* 0x000fe40000010000 */
[----:B------:R-:W-:-:S15]  /*46420*/  WARPGROUP.ARRIVE ;  /* 0x00000000000079c5 */ /* 0x000fde0000000000 */
[----:B------:R-:W-:-:S07]  /*46430*/  NOP ;  /* 0x0000000000007918 */ /* 0x000fce0000000000 */
[----:B------:R-:W-:Y:S01]  /*46440*/  HGMMA.64x256x16.F32 R24, gdesc[UR52].tnspA, R24, gsb0 ;  /* 0x23e00000341879f0 */ /* 0x000fe20008000818 */
[----:B--2---:R-:W-:Y:S02]  /*46450*/  R2UR UR55, R13 ;  /* 0x000000000d3772ca */ /* 0x004fe400000e0000 */
[----:B---3--:R-:W-:Y:S01]  /*46460*/  R2UR UR54, R252 ;  /* 0x00000000fc3672ca */ /* 0x008fe200000e0000 */
[----:B------:R-:W2:Y:S04]  /*46470*/  LDL.LU R13, [R1+0xbdc] ;  /* 0x000bdc00010d7983 */ /* 0x000ea80000300800 */
[----:B------:R-:W3:Y:S01]  /*46480*/  LDL.LU R252, [R1+0xbd8] ;  /* 0x000bd80001fc7983 */ /* 0x000ee20000300800 */
[----:B0-----:R-:W-:Y:S01]  /*46490*/  VIADD R20, R20, 0x7f ;  /* 0x0000007f14147836 */ /* 0x001fe20000000000 */
[----:B------:R-:W-:-:S04]  /*464a0*/  R2UR UR51, R15 ;  /* 0x000000000f3372ca */ /* 0x000fc800000e0000 */
[----:B------:R-:W-:Y:S01]  /*464b0*/  SHF.R.S32.HI R15, RZ, 0x1f, R20 ;  /* 0x0000001fff0f7819 */ /* 0x000fe20000011414 */
[----:B------:R-:W-:-:S03]  /*464c0*/  UIADD3 UR59, UR59, 0x1, URZ ;  /* 0x000000013b3b7890 */ /* 0x000fc6000fffe03f */
[----:B------:R-:W-:-:S04]  /*464d0*/  LEA.HI R15, R15, R20, RZ, 0x7 ;  /* 0x000000140f0f7211 */ /* 0x000fc800078f38ff */
[----:B------:R-:W-:-:S04]  /*464e0*/  SHF.R.S32.HI R15, RZ, 0x7, R15 ;  /* 0x00000007ff0f7819 */ /* 0x000fc8000001140f */
[----:B------:R-:W-:Y:S02]  /*464f0*/  ISETP.NE.U32.AND P0, PT, R15, UR59, PT ;  /* 0x0000003b0f007c0c */ /* 0x000fe4000bf05070 */
[----:B----4-:R-:W-:-:S05]  /*46500*/  IADD3 R14, P3, R14, UR5, RZ ;  /* 0x000000050e0e7c10 */ /* 0x010fca000ff7e0ff */
[----:B------:R0:W-:Y:S01]  /*46510*/  STL [R1+0x9f4], R14 ;  /* 0x0009f40e01007387 */ /* 0x0001e20000100800 */
[----:B--2---:R-:W-:Y:S02]  /*46520*/  IADD3 R13, P2, R13, UR5, RZ ;  /* 0x000000050d0d7c10 */ /* 0x004fe4000ff5e0ff */
[----:B---3--:R-:W-:-:S03]  /*46530*/  IADD3 R252, P1, R252, UR5, RZ ;  /* 0x00000005fcfc7c10 */ /* 0x008fc6000ff3e0ff */
[----:B------:R2:W-:Y:S04]  /*46540*/  STL [R1+0xbdc], R13 ;  /* 0x000bdc0d01007387 */ /* 0x0005e80000100800 */
[----:B------:R3:W-:Y:S04]  /*46550*/  STL [R1+0xbd8], R252 ;  /* 0x000bd8fc01007387 */ /* 0x0007e80000100800 */
[----:B-1----:R-:W4:Y:S04]  /*46560*/  LDL.LU R23, [R1+0xbd4] ;  /* 0x000bd40001177983 */ /* 0x002f280000300800 */
[----:B------:R-:W4:Y:S04]  /*46570*/  LDL.LU R22, [R1+0xbd0] ;  /* 0x000bd00001167983 */ /* 0x000f280000300800 */
[----:B------:R-:W4:Y:S04]  /*46580*/  LDL.LU R21, [R1+0xbc8] ;  /* 0x000bc80001157983 */ /* 0x000f280000300800 */
[----:B------:R-:W4:Y:S04]  /*46590*/  LDL.LU R20, [R1+0x9e8] ;  /* 0x0009e80001147983 */ /* 0x000f280000300800 */
[----:B------:R-:W4:Y:S04]  /*465a0*/  LDL.LU R15, [R1+0xbc0] ;  /* 0x000bc000010f7983 */ /* 0x000f280000300800 */
[----:B0-----:R-:W4:Y:S04]  /*465b0*/  LDL.LU R14, [R1+0x9f0] ;  /* 0x0009f000010e7983 */ /* 0x001f280000300800 */
[----:B--2---:R-:W2:Y:S04]  /*465c0*/  LDL.LU R13, [R1+0xbb8] ;  /* 0x000bb800010d7983 */ /* 0x004ea80000300800 */
[----:B---3--:R-:W3:Y:S01]  /*465d0*/  LDL.LU R252, [R1+0x9ec] ;  /* 0x0009ec0001fc7983 */ /* 0x008ee20000300800 */
[----:B----4-:R-:W-:-:S02]  /*465e0*/  IADD3 R23, P6, R23, UR5, RZ ;  /* 0x0000000517177c10 */ /* 0x010fc4000ffde0ff */
[----:B------:R-:W-:Y:S02]  /*465f0*/  IADD3 R22, P5, R22, UR5, RZ ;  /* 0x0000000516167c10 */ /* 0x000fe4000ffbe0ff */
[----:B------:R-:W-:Y:S02]  /*46600*/  IADD3 R21, P4, R21, UR5, RZ ;  /* 0x0000000515157c10 */ /* 0x000fe4000ff9e0ff */
[----:B------:R-:W-:Y:S02]  /*46610*/  IADD3.X R20, R20, UR7, RZ, P3, !PT ;  /* 0x0000000714147c10 */ /* 0x000fe40009ffe4ff */
[----:B------:R-:W-:Y:S01]  /*46620*/  IADD3 R15, P3, R15, UR5, RZ ;  /* 0x000000050f0f7c10 */ /* 0x000fe2000ff7e0ff */
[----:B------:R0:W-:Y:S01]  /*46630*/  STL [R1+0xbd4], R23 ;  /* 0x000bd41701007387 */ /* 0x0001e20000100800 */
[----:B------:R-:W-:-:S03]  /*46640*/  IADD3.X R14, R14, UR7, RZ, P2, !PT ;  /* 0x000000070e0e7c10 */ /* 0x000fc600097fe4ff */
[----:B------:R1:W-:Y:S01]  /*46650*/  STL [R1+0xbd0], R22 ;  /* 0x000bd01601007387 */ /* 0x0003e20000100800 */
[----:B--2---:R-:W-:-:S03]  /*46660*/  IADD3 R13, P2, R13, UR5, RZ ;  /* 0x000000050d0d7c10 */ /* 0x004fc6000ff5e0ff */
[----:B------:R2:W-:Y:S01]  /*46670*/  STL [R1+0xbc8], R21 ;  /* 0x000bc81501007387 */ /* 0x0005e20000100800 */
[----:B---3--:R-:W-:-:S03]  /*46680*/  IADD3.X R252, R252, UR7, RZ, P1, !PT ;  /* 0x00000007fcfc7c10 */ /* 0x008fc60008ffe4ff */
[----:B------:R3:W-:Y:S04]  /*46690*/  STL [R1+0x9e8], R20 ;  /* 0x0009e81401007387 */ /* 0x0007e80000100800 */
[----:B------:R4:W-:Y:S04]  /*466a0*/  STL [R1+0xbc0], R15 ;  /* 0x000bc00f01007387 */ /* 0x0009e80000100800 */
[----:B------:R4:W-:Y:S04]  /*466b0*/  STL [R1+0x9f0], R14 ;  /* 0x0009f00e01007387 */ /* 0x0009e80000100800 */
[----:B------:R4:W-:Y:S04]  /*466c0*/  STL [R1+0xbb8], R13 ;  /* 0x000bb80d01007387 */ /* 0x0009e80000100800 */
[----:B------:R4:W-:Y:S04]  /*466d0*/  STL [R1+0x9ec], R252 ;  /* 0x0009ecfc01007387 */ /* 0x0009e80000100800 */
[----:B0-----:R-:W4:Y:S04]  /*466e0*/  LDL.LU R23, [R1+0xbb0] ;  /* 0x000bb00001177983 */ /* 0x001f280000300800 */
[----:B-1----:R-:W4:Y:S04]  /*466f0*/  LDL.LU R22, [R1+0x9e4] ;  /* 0x0009e40001167983 */ /* 0x002f280000300800 */
[----:B--2---:R-:W2:Y:S04]  /*46700*/  LDL.LU R21, [R1+0xba8] ;  /* 0x000ba80001157983 */ /* 0x004ea80000300800 */
[----:B---3--:R-:W3:Y:S04]  /*46710*/  LDL.LU R20, [R1+0xbcc] ;  /* 0x000bcc0001147983 */ /* 0x008ee80000300800 */
[----:B----4-:R-:W4:Y:S04]  /*46720*/  LDL.LU R15, [R1+0xba0] ;  /* 0x000ba000010f7983 */ /* 0x010f280000300800 */
[----:B------:R-:W4:Y:S04]  /*46730*/  LDL.LU R14, [R1+0xbc4] ;  /* 0x000bc400010e7983 */ /* 0x000f280000300800 */
[----:B------:R-:W4:Y:S04]  /*46740*/  LDL.LU R13, [R1+0xb98] ;  /* 0x000b9800010d7983 */ /* 0x000f280000300800 */
[----:B------:R-:W4:Y:S01]  /*46750*/  LDL.LU R252, [R1+0xbbc] ;  /* 0x000bbc0001fc7983 */ /* 0x000f220000300800 */
[----:B------:R-:W-:-:S02]  /*46760*/  IADD3 R23, P1, R23, UR5, RZ ;  /* 0x0000000517177c10 */ /* 0x000fc4000ff3e0ff */
[----:B------:R-:W-:Y:S02]  /*46770*/  IADD3.X R22, R22, UR7, RZ, P6, !PT ;  /* 0x0000000716167c10 */ /* 0x000fe4000b7fe4ff */
[----:B--2---:R-:W-:Y:S02]  /*46780*/  IADD3 R21, P6, R21, UR5, RZ ;  /* 0x0000000515157c10 */ /* 0x004fe4000ffde0ff */
[----:B---3--:R-:W-:Y:S02]  /*46790*/  IADD3.X R20, R20, UR7, RZ, P5, !PT ;  /* 0x0000000714147c10 */ /* 0x008fe4000affe4ff */
[----:B----4-:R-:W-:Y:S01]  /*467a0*/  IADD3 R15, P5, R15, UR5, RZ ;  /* 0x000000050f0f7c10 */ /* 0x010fe2000ffbe0ff */
[----:B------:R0:W-:Y:S01]  /*467b0*/  STL [R1+0xbb0], R23 ;  /* 0x000bb01701007387 */ /* 0x0001e20000100800 */
[----:B------:R-:W-:-:S03]  /*467c0*/  IADD3.X R14, R14, UR7, RZ, P4, !PT ;  /* 0x000000070e0e7c10 */ /* 0x000fc6000a7fe4ff */
[----:B------:R1:W-:Y:S01]  /*467d0*/  STL [R1+0x9e4], R22 ;  /* 0x0009e41601007387 */ /* 0x0003e20000100800 */
[----:B------:R-:W-:-:S03]  /*467e0*/  IADD3 R13, P4, R13, UR5, RZ ;  /* 0x000000050d0d7c10 */ /* 0x000fc6000ff9e0ff */
[----:B------:R2:W-:Y:S01]  /*467f0*/  STL [R1+0xba8], R21 ;  /* 0x000ba81501007387 */ /* 0x0005e20000100800 */
[----:B------:R-:W-:-:S03]  /*46800*/  IADD3.X R252, R252, UR7, RZ, P3, !PT ;  /* 0x00000007fcfc7c10 */ /* 0x000fc60009ffe4ff */
        /* <DEDUP_REMOVED lines=3277> */
[----:B------:R-:W-:-:S05]  /*534e0*/  IADD3 R0, P5, R0, UR6, RZ ;  /* 0x0000000600007c10 */ /* 0x000fca000ffbe0ff */
[----:B------:R0:W-:Y:S04]  /*534f0*/  STL [R1+0x69c], R0 ;  /* 0x00069c0001007387 */ /* 0x0001e80000100800 */
[----:B0-----:R-:W4:Y:S01]  /*53500*/  LDL.LU R0, [R1+0x19e0] ;  /* 0x0019e00001007983 */ /* 0x001f220000300800 */
[----:B------:R-:W-:Y:S02]  /*53510*/  IADD3.X R237, R237, UR58, RZ, P6, !PT ;  /* 0x0000003aeded7c10 */ /* 0x000fe4000b7fe4ff */
[----:B------:R-:W-:Y:S02]  /*53520*/  IADD3 R238, P6, R238, UR6, RZ ;  /* 0x00000006eeee7c10 */ /* 0x000fe4000ffde0ff */
[----:B------:R-:W-:Y:S02]  /*53530*/  IADD3.X R239, R239, UR58, RZ, P5, !PT ;  /* 0x0000003aefef7c10 */ /* 0x000fe4000affe4ff */
[----:B------:R-:W-:-:S02]  /*53540*/  IADD3.X R23, R23, UR58, RZ, P4, !PT ;  /* 0x0000003a17177c10 */ /* 0x000fc4000a7fe4ff */
[----:B------:R-:W-:Y:S02]  /*53550*/  IADD3 R22, P4, R22, UR6, RZ ;  /* 0x0000000616167c10 */ /* 0x000fe4000ff9e0ff */
[----:B--2---:R-:W-:Y:S02]  /*53560*/  IADD3.X R21, R21, UR58, RZ, P3, !PT ;  /* 0x0000003a15157c10 */ /* 0x004fe40009ffe4ff */
[----:B---3--:R-:W-:Y:S02]  /*53570*/  IADD3 R20, P3, R20, UR6, RZ ;  /* 0x0000000614147c10 */ /* 0x008fe4000ff7e0ff */
[----:B----4-:R-:W-:Y:S01]  /*53580*/  IADD3.X R15, R15, UR58, RZ, P2, !PT ;  /* 0x0000003a0f0f7c10 */ /* 0x010fe200097fe4ff */
[----:B------:R-:W-:Y:S01]  /*53590*/  STL [R1+0x6c0], R23 ;  /* 0x0006c01701007387 */ /* 0x000fe20000100800 */
[----:B------:R-:W-:-:S03]  /*535a0*/  IADD3 R14, P2, R14, UR6, RZ ;  /* 0x000000060e0e7c10 */ /* 0x000fc6000ff5e0ff */
[----:B------:R-:W-:Y:S01]  /*535b0*/  STL [R1+0x694], R22 ;  /* 0x0006941601007387 */ /* 0x000fe20000100800 */
[----:B------:R-:W-:-:S03]  /*535c0*/  IADD3.X R13, R13, UR58, RZ, P1, !PT ;  /* 0x0000003a0d0d7c10 */ /* 0x000fc60008ffe4ff */
[----:B------:R-:W-:Y:S01]  /*535d0*/  STL [R1+0x6b8], R21 ;  /* 0x0006b81501007387 */ /* 0x000fe20000100800 */
[----:B------:R-:W-:-:S03]  /*535e0*/  IADD3 R252, P1, R252, UR6, RZ ;  /* 0x00000006fcfc7c10 */ /* 0x000fc6000ff3e0ff */
[----:B------:R-:W-:Y:S04]  /*535f0*/  STL [R1+0x68c], R20 ;  /* 0x00068c1401007387 */ /* 0x000fe80000100800 */
[----:B------:R0:W-:Y:S04]  /*53600*/  STL [R1+0x6b0], R15 ;  /* 0x0006b00f01007387 */ /* 0x0001e80000100800 */
[----:B------:R-:W-:Y:S04]  /*53610*/  STL [R1+0x684], R14 ;  /* 0x0006840e01007387 */ /* 0x000fe80000100800 */
[----:B------:R-:W-:Y:S04]  /*53620*/  STL [R1+0x6a8], R13 ;  /* 0x0006a80d01007387 */ /* 0x000fe80000100800 */
[----:B------:R1:W-:Y:S04]  /*53630*/  STL [R1+0x67c], R252 ;  /* 0x00067cfc01007387 */ /* 0x0003e80000100800 */
[----:B0-----:R-:W2:Y:S04]  /*53640*/  LDL.LU R15, [R1+0x61c] ;  /* 0x00061c00010f7983 */ /* 0x001ea80000300800 */
[----:B------:R-:W3:Y:S04]  /*53650*/  LDL.LU R20, [R1+0x640] ;  /* 0x0006400001147983 */ /* 0x000ee80000300800 */
[----:B------:R-:W4:Y:S04]  /*53660*/  LDL.LU R21, [R1+0x614] ;  /* 0x0006140001157983 */ /* 0x000f280000300800 */
[----:B------:R-:W4:Y:S04]  /*53670*/  LDL.LU R22, [R1+0x638] ;  /* 0x0006380001167983 */ /* 0x000f280000300800 */
[----:B------:R-:W4:Y:S01]  /*53680*/  LDL.LU R23, [R1+0x60c] ;  /* 0x00060c0001177983 */ /* 0x000f220000300800 */
[----:B-1----:R-:W-:-:S03]  /*53690*/  IMAD.MOV.U32 R252, RZ, RZ, R2 ;  /* 0x000000fffffc7224 */ /* 0x002fc600078e0002 */
[----:B------:R-:W4:Y:S01]  /*536a0*/  LDL.LU R2, [R1+0x630] ;  /* 0x0006300001027983 */ /* 0x000f220000300800 */
[----:B------:R-:W-:Y:S02]  /*536b0*/  IMAD.MOV.U32 R13, RZ, RZ, R3 ;  /* 0x000000ffff0d7224 */ /* 0x000fe400078e0003 */
[----:B------:R-:W-:Y:S01]  /*536c0*/  IMAD.MOV.U32 R14, RZ, RZ, R0 ;  /* 0x000000ffff0e7224 */ /* 0x000fe200078e0000 */
[----:B------:R-:W4:Y:S04]  /*536d0*/  LDL.LU R3, [R1+0xbe4] ;  /* 0x000be40001037983 */ /* 0x000f280000300800 */
[----:B------:R-:W4:Y:S04]  /*536e0*/  LDL.LU R0, [R1+0x628] ;  /* 0x0006280001007983 */ /* 0x000f280000300800 */
[----:B------:R0:W-:Y:S01]  /*536f0*/  STL [R1+0x6a0], R237 ;  /* 0x0006a0ed01007387 */ /* 0x0001e20000100800 */
[----:B------:R-:W-:-:S02]  /*53700*/  IADD3 R240, P5, R240, UR6, RZ ;  /* 0x00000006f0f07c10 */ /* 0x000fc4000ffbe0ff */
[----:B------:R-:W-:Y:S02]  /*53710*/  IADD3.X R241, R241, UR58, RZ, P4, !PT ;  /* 0x0000003af1f17c10 */ /* 0x000fe4000a7fe4ff */
[----:B------:R-:W-:Y:S02]  /*53720*/  IADD3 R242, P4, R242, UR6, RZ ;  /* 0x00000006f2f27c10 */ /* 0x000fe4000ff9e0ff */
[----:B------:R-:W-:Y:S01]  /*53730*/  IADD3.X R243, R243, UR58, RZ, P3, !PT ;  /* 0x0000003af3f37c10 */ /* 0x000fe20009ffe4ff */
[----:B0-----:R0:W5:Y:S04]  /*53740*/  LDL.LU R237, [R1+0x19dc] ;  /* 0x0019dc0001ed7983 */ /* 0x0011680000300800 */
[----:B------:R1:W-:Y:S01]  /*53750*/  STL [R1+0x674], R238 ;  /* 0x000674ee01007387 */ /* 0x0003e20000100800 */
[----:B------:R-:W-:-:S02]  /*53760*/  IADD3 R244, P3, R244, UR6, RZ ;  /* 0x00000006f4f47c10 */ /* 0x000fc4000ff7e0ff */
[----:B------:R-:W-:Y:S01]  /*53770*/  IADD3.X R245, R245, UR58, RZ, P2, !PT ;  /* 0x0000003af5f57c10 */ /* 0x000fe200097fe4ff */
[----:B-1----:R0:W5:Y:S04]  /*53780*/  LDL.LU R238, [R1+0x19d8] ;  /* 0x0019d80001ee7983 */ /* 0x0021680000300800 */
[----:B------:R1:W-:Y:S01]  /*53790*/  STL [R1+0x698], R239 ;  /* 0x000698ef01007387 */ /* 0x0003e20000100800 */
[----:B------:R-:W-:-:S03]  /*537a0*/  IADD3 R246, P2, R246, UR6, RZ ;  /* 0x00000006f6f67c10 */ /* 0x000fc6000ff5e0ff */
[----:B-1----:R0:W5:Y:S04]  /*537b0*/  LDL.LU R239, [R1+0x19d4] ;  /* 0x0019d40001ef7983 */ /* 0x0021680000300800 */
[----:B------:R1:W-:Y:S01]  /*537c0*/  STL [R1+0x66c], R240 ;  /* 0x00066cf001007387 */ /* 0x0003e20000100800 */
[----:B------:R-:W-:-:S03]  /*537d0*/  IADD3.X R247, R247, UR58, RZ, P1, !PT ;  /* 0x0000003af7f77c10 */ /* 0x000fc60008ffe4ff */
        /* <DEDUP_REMOVED lines=37> */
[----:B------:R1:W-:Y:S04]  /*53a30*/  STL [R1+0x660], R250 ;  /* 0x000660fa01007387 */ /* 0x0003e80000100800 */
        /* <DEDUP_REMOVED lines=12> */
[----:B-1----:R0:W5:Y:S01]  /*53b00*/  LDL.LU R14, [R1+0x1984] ;  /* 0x00198400010e7983 */ /* 0x0021620000300800 */
[----:B--2---:R-:W-:-:S02]  /*53b10*/  IADD3 R15, P1, R15, UR6, RZ ;  /* 0x000000060f0f7c10 */ /* 0x004fc4000ff3e0ff */
[----:B---3--:R-:W-:Y:S02]  /*53b20*/  IADD3.X R20, R20, UR58, RZ, P6, !PT ;  /* 0x0000003a14147c10 */ /* 0x008fe4000b7fe4ff */
[----:B----4-:R-:W-:Y:S02]  /*53b30*/  IADD3 R21, P6, R21, UR6, RZ ;  /* 0x0000000615157c10 */ /* 0x010fe4000ffde0ff */
[----:B------:R-:W-:Y:S01]  /*53b40*/  IADD3.X R22, R22, UR58, RZ, P5, !PT ;  /* 0x0000003a16167c10 */ /* 0x000fe2000affe4ff */
[----:B------:R1:W-:Y:S01]  /*53b50*/  STL [R1+0x61c], R15 ;  /* 0x00061c0f01007387 */ /* 0x0003e20000100800 */
[----:B------:R-:W-:Y:S02]  /*53b60*/  IADD3 R23, P5, R23, UR6, RZ ;  /* 0x0000000617177c10 */ /* 0x000fe4000ffbe0ff */
[----:B------:R-:W-:Y:S02]  /*53b70*/  IADD3.X R2, R2, UR58, RZ, P4, !PT ;  /* 0x0000003a02027c10 */ /* 0x000fe4000a7fe4ff */
[----:B------:R-:W-:Y:S01]  /*53b80*/  IADD3 R3, P4, R3, UR5, RZ ;  /* 0x0000000503037c10 */ /* 0x000fe2000ff9e0ff */
        /* <DEDUP_REMOVED lines=11> */
[----:B-1----:R-:W2:Y:S04]  /*53c40*/  LDL.LU R2, [R1+0x196c] ;  /* 0x00196c0001027983 */ /* 0x002ea80000300800 */
[----:B------:R1:W-:Y:S04]  /*53c50*/  STL [R1+0xbe4], R3 ;  /* 0x000be40301007387 */ /* 0x0003e80000100800 */
[----:B-1----:R-:W3:Y:S04]  /*53c60*/  LDL.LU R3, [R1+0x1968] ;  /* 0x0019680001037983 */ /* 0x002ee80000300800 */
[----:B------:R1:W-:Y:S04]  /*53c70*/  STL [R1+0x628], R0 ;  /* 0x0006280001007387 */ /* 0x0003e80000100800 */
[----:B-1----:R-:W4:Y:S01]  /*53c80*/  LDL.LU R0, [R1+0x1964] ;  /* 0x0019640001007983 */ /* 0x002f220000300800 */
[----:B------:R-:W-:-:S02]  /*53c90*/  WARPGROUP.DEPBAR.LE gsb0, 0x0 ;  /* 0x00008000000079c5 */ /* 0x000fc40000010000 */
[----:B------:R-:W-:Y:S01]  /*53ca0*/  WARPGROUP.ARRIVE ;  /* 0x00000000000079c5 */ /* 0x000fe20000000000 */
[----:B------:R-:W-:Y:S01]  /*53cb0*/  UMOV UR40, UR20 ;  /* 0x0000001400287c82 */ /* 0x000fe20008000000 */
[----:B------:R-:W-:-:S04]  /*53cc0*/  UMOV UR41, UR21 ;  /* 0x0000001500297c82 */ /* 0x000fc80008000000 */
[----:B------:R-:W-:Y:S01]  /*53cd0*/  HGMMA.64x256x16.F32 R24, gdesc[UR40].tnspA, R24, gsb0 ;  /* 0x23e00000281879f0 */ /* 0x000fe20008000818 */
[----:B--2---:R-:W-:Y:S02]  /*53ce0*/  IADD3.X R2, R2, UR58, RZ, P6, !PT ;  /* 0x0000003a02027c10 */ /* 0x004fe4000b7fe4ff */
[----:B---3--:R-:W-:Y:S02]  /*53cf0*/  IADD3.X R3, R3, UR58, RZ, P1, !PT ;  /* 0x0000003a03037c10 */ /* 0x008fe40008ffe4ff */
[----:B----4-:R-:W-:-:S05]  /*53d00*/  IADD3.X R0, R0, UR58, RZ, P2, !PT ;  /* 0x0000003a00007c10 */ /* 0x010fca00097fe4ff */
[----:B------:R1:W-:Y:S04]  /*53d10*/  STL [R1+0x620], R0 ;  /* 0x0006200001007387 */ /* 0x0003e80000100800 */
[----:B-1----:R0:W5:Y:S04]  /*53d20*/  LDL.LU R0, [R1+0x1960] ;  /* 0x0019600001007983 */ /* 0x0021680000300800 */
[----:B------:R1:W-:Y:S04]  /*53d30*/  STL [R1+0x618], R3 ;  /* 0x0006180301007387 */ /* 0x0003e80000100800 */
[----:B-1----:R0:W5:Y:S04]  /*53d40*/  LDL.LU R3, [R1+0x195c] ;  /* 0x00195c0001037983 */ /* 0x0021680000300800 */
[----:B------:R1:W-:Y:S04]  /*53d50*/  STL [R1+0x610], R2 ;  /* 0x0006100201007387 */ /* 0x0003e80000100800 */
[----:B-1----:R-:W2:Y:S01]  /*53d60*/  LDL.LU R2, [R1+0x1958] ;  /* 0x0019580001027983 */ /* 0x002ea20000300800 */
[----:B------:R-:W-:-:S02]  /*53d70*/  WARPGROUP.DEPBAR.LE gsb0, 0x0 ;  /* 0x00008000000079c5 */ /* 0x000fc40000010000 */
[----:B------:R-:W-:Y:S01]  /*53d80*/  WARPGROUP.ARRIVE ;  /* 0x00000000000079c5 */ /* 0x000fe20000000000 */
[----:B------:R-:W-:Y:S01]  /*53d90*/  UMOV UR44, UR24 ;  /* 0x00000018002c7c82 */ /* 0x000fe20008000000 */
[----:B------:R-:W-:-:S04]  /*53da0*/  UMOV UR45, UR25 ;  /* 0x00000019002d7c82 */ /* 0x000fc80008000000 */
[----:B------:R-:W-:Y:S01]  /*53db0*/  HGMMA.64x256x16.F32 R24, gdesc[UR44].tnspA, R24, gsb0 ;  /* 0x23e000002c1879f0 */ /* 0x000fe20008000818 */
[----:B------:R-:W-:Y:S01]  /*53dc0*/  UMOV UR48, UR28 ;  /* 0x0000001c00307c82 */ /* 0x000fe20008000000 */
[----:B------:R-:W-:Y:S01]  /*53dd0*/  UMOV UR49, UR29 ;  /* 0x0000001d00317c82 */ /* 0x000fe20008000000 */
[----:B--2---:R-:W-:-:S05]  /*53de0*/  IADD3.X R2, R2, UR58, RZ, P5, !PT ;  /* 0x0000003a02027c10 */ /* 0x004fca000affe4ff */
[----:B------:R1:W-:Y:S04]  /*53df0*/  STL [R1+0x608], R2 ;  /* 0x0006080201007387 */ /* 0x0003e80000100800 */
[----:B-1----:R-:W2:Y:S01]  /*53e00*/  LDL.LU R2, [R1+0x1954] ;  /* 0x0019540001027983 */ /* 0x002ea20000300800 */
[----:B------:R-:W-:Y:S02]  /*53e10*/  WARPGROUP.DEPBAR.LE gsb0, 0x0 ;  /* 0x00008000000079c5 */ /* 0x000fe40000010000 */
[----:B------:R-:W-:-:S13]  /*53e20*/  WARPGROUP.ARRIVE ;  /* 0x00000000000079c5 */ /* 0x000fda0000000000 */
[----:B------:R-:W-:Y:S01]  /*53e30*/  HGMMA.64x256x16.F32 R24, gdesc[UR48].tnspA, R24, gsb0 ;  /* 0x23e00000301879f0 */ /* 0x000fe20008000818 */
[----:B------:R-:W-:Y:S01]  /*53e40*/  UMOV UR52, UR32 ;  /* 0x0000002000347c82 */ /* 0x000fe20008000000 */
[----:B------:R-:W-:Y:S01]  /*53e50*/  UMOV UR53, UR33 ;  /* 0x0000002100357c82 */ /* 0x000fe20008000000 */
[----:B--2---:R-:W-:-:S05]  /*53e60*/  IADD3.X R2, R2, UR7, RZ, P4, !PT ;  /* 0x0000000702027c10 */ /* 0x004fca000a7fe4ff */
[----:B------:R1:W-:Y:S04]  /*53e70*/  STL [R1+0xbe0], R2 ;  /* 0x000be00201007387 */ /* 0x0003e80000100800 */
[----:B-1----:R0:W5:Y:S01]  /*53e80*/  LDL.LU R2, [R1+0x1950] ;  /* 0x0019500001027983 */ /* 0x0021620000300800 */
[----:B------:R-:W-:Y:S02]  /*53e90*/  WARPGROUP.DEPBAR.LE gsb0, 0x0 ;  /* 0x00008000000079c5 */ /* 0x000fe40000010000 */
[----:B------:R-:W-:-:S13]  /*53ea0*/  WARPGROUP.ARRIVE ;  /* 0x00000000000079c5 */ /* 0x000fda0000000000 */
[----:B------:R-:W-:Y:S03]  /*53eb0*/  HGMMA.64x256x16.F32 R24, gdesc[UR52].tnspA, R24, gsb0 ;  /* 0x23e00000341879f0 */ /* 0x000fe60008000818 */
[----:B------:R-:W-:Y:S02]  /*53ec0*/  WARPGROUP.DEPBAR.LE gsb0, 0x0 ;  /* 0x00008000000079c5 */ /* 0x000fe40000010000 */
[----:B0-----:R-:W-:Y:S05]  /*53ed0*/  @P0 BRA `(.L_x_1) ;  /* 0xfffffd9400ec0947 */ /* 0x001fea000383ffff */
[----:B-----5:R-:W2:Y:S01]  /*53ee0*/  LDL.LU R0, [R1+0x1d8] ;  /* 0x0001d80001007983 */ /* 0x020ea20000300800 */
[----:B------:R-:W-:Y:S02]  /*53ef0*/  F2FP.F16.F32.PACK_AB R147, R151, R147 ;  /* 0x000000939793723e */ /* 0x000fe400000000ff */
[----:B------:R-:W-:Y:S01]  /*53f00*/  F2FP.F16.F32.PACK_AB R146, R150, R146 ;  /* 0x000000929692723e */ /* 0x000fe200000000ff */
[----:B------:R-:W3:Y:S01]  /*53f10*/  LDL.LU R3, [R1+0x1d4] ;  /* 0x0001d40001037983 */ /* 0x000ee20000300800 */
[----:B------:R-:W-:-:S03]  /*53f20*/  F2FP.F16.F32.PACK_AB R145, R149, R145 ;  /* 0x000000919591723e */ /* 0x000fc600000000ff */
[----:B------:R-:W4:Y:S01]  /*53f30*/  LDL.LU R151, [R1+0x1dc] ;  /* 0x0001dc0001977983 */ /* 0x000f220000300800 */
[----:B------:R-:W-:-:S03]  /*53f40*/  F2FP.F16.F32.PACK_AB R144, R148, R144 ;  /* 0x000000909490723e */ /* 0x000fc600000000ff */
[----:B------:R-:W4:Y:S01]  /*53f50*/  LDL.LU R150, [R1+0x1f0] ;  /* 0x0001f00001967983 */ /* 0x000f220000300800 */
[----:B------:R-:W-:-:S03]  /*53f60*/  F2FP.F16.F32.PACK_AB R139, R143, R139 ;  /* 0x0000008b8f8b723e */ /* 0x000fc600000000ff */
[----:B------:R-:W4:Y:S04]  /*53f70*/  LDL.LU R149, [R1+0x1f4] ;  /* 0x0001f40001957983 */ /* 0x000f280000300800 */
[----:B------:R-:W4:Y:S04]  /*53f80*/  LDL.LU R148, [R1+0x1f8] ;  /* 0x0001f80001947983 */ /* 0x000f280000300800 */
[----:B------:R-:W4:Y:S01]  /*53f90*/  LDL.LU R143, [R1+0x1fc] ;  /* 0x0001fc00018f7983 */ /* 0x000f220000300800 */
[----:B------:R-:W-:Y:S02]  /*53fa0*/  F2FP.F16.F32.PACK_AB R107, R111, R107 ;  /* 0x0000006b6f6b723e */ /* 0x000fe400000000ff */
[----:B------:R-:W-:-:S02]  /*53fb0*/  F2FP.F16.F32.PACK_AB R106, R110, R106 ;  /* 0x0000006a6e6a723e */ /* 0x000fc400000000ff */
[----:B------:R-:W-:Y:S02]  /*53fc0*/  F2FP.F16.F32.PACK_AB R105, R109, R105 ;  /* 0x000000696d69723e */ /* 0x000fe400000000ff */
[----:B------:R-:W-:Y:S02]  /*53fd0*/  F2FP.F16.F32.PACK_AB R104, R108, R104 ;  /* 0x000000686c68723e */ /* 0x000fe400000000ff */
[----:B------:R-:W-:Y:S02]  /*53fe0*/  F2FP.F16.F32.PACK_AB R99, R103, R99 ;  /* 0x000000636763723e */ /* 0x000fe400000000ff */
[----:B------:R-:W-:Y:S02]  /*53ff0*/  F2FP.F16.F32.PACK_AB R98, R102, R98 ;  /* 0x000000626662723e */ /* 0x000fe400000000ff */
        /* <DEDUP_REMOVED lines=110> */
[----:B--2---:R-:W-:Y:S02]  /*546e0*/  F2FP.F16.F32.PACK_AB R14, R0, R14 ;  /* 0x0000000e000e723e */ /* 0x004fe400000000ff */
[----:B---3--:R-:W-:Y:S02]  /*546f0*/  F2FP.F16.F32.PACK_AB R13, R3, R13 ;  /* 0x0000000d030d723e */ /* 0x008fe400000000ff */
[----:B----4-:R-:W-:Y:S02]  /*54700*/  F2FP.F16.F32.PACK_AB R15, R151, R15 ;  /* 0x0000000f970f723e */ /* 0x010fe400000000ff */
[----:B------:R-:W-:Y:S02]  /*54710*/  F2FP.F16.F32.PACK_AB R20, R150, R20 ;  /* 0x000000149614723e */ /* 0x000fe400000000ff */
[----:B------:R-:W-:Y:S02]  /*54720*/  F2FP.F16.F32.PACK_AB R21, R149, R21 ;  /* 0x000000159515723e */ /* 0x000fe400000000ff */
[----:B------:R-:W-:-:S02]  /*54730*/  F2FP.F16.F32.PACK_AB R22, R148, R22 ;  /* 0x000000169416723e */ /* 0x000fc400000000ff */
[----:B------:R-:W-:-:S07]  /*54740*/  F2FP.F16.F32.PACK_AB R23, R143, R23 ;  /* 0x000000178f17723e */ /* 0x000fce00000000ff */
.L_x_0:
[----:B------:R-:W1:Y:S01]  /*54750*/  S2R R4, SR_TID.X ;  /* 0x0000000000047919 */ /* 0x000e620000002100 */
[----:B------:R-:W-:Y:S01]  /*54760*/  ULDC.64 UR8, c[0x0][0x228] ;  /* 0x00008a0000087ab9 */ /* 0x000fe20000000a00 */
[----:B------:R-:W-:Y:S01]  /*54770*/  ULDC UR5, c[0x0][0x244] ;  /* 0x0000910000057ab9 */ /* 0x000fe20000000800 */
[----:B------:R-:W-:Y:S01]  /*54780*/  ULDC.64 UR6, c[0x0][0x220] ;  /* 0x0000880000067ab9 */ /* 0x000fe20000000a00 */
[----:B------:R-:W2:Y:S01]  /*54790*/  LDL.LU R6, [R1+0x194c] ;  /* 0x00194c0001067983 */ /* 0x000ea20000300800 */
[----:B------:R-:W-:Y:S01]  /*547a0*/  ULDC UR10, c[0x0][0x22c] ;  /* 0x00008b00000a7ab9 */ /* 0x000fe20000000800 */
[----:B------:R-:W-:Y:S01]  /*547b0*/  ULDC UR11, c[0x0][0x22c] ;  /* 0x00008b00000b7ab9 */ /* 0x000fe20000000800 */
[----:B------:R-:W3:Y:S08]  /*547c0*/  LDC R237, c[0x0][0x248] ;  /* 0x00009200ffed7b82 */ /* 0x000ef00000000800 */
[----:B------:R-:W4:Y:S08]  /*547d0*/  LDC R239, c[0x0][0x248] ;  /* 0x00009200ffef7b82 */ /* 0x000f300000000800 */
[----:B------:R-:W5:Y:S01]  /*547e0*/  LDC R241, c[0x0][0x248] ;  /* 0x00009200fff17b82 */ /* 0x000f620000000800 */
[C---:B-1----:R-:W-:Y:S01]  /*547f0*/  IMAD.SHL.U32 R3, R4.reuse, 0x80, RZ ;  /* 0x0000008004037824 */ /* 0x042fe200078e00ff */
[----:B------:R-:W-:Y:S01]  /*54800*/  SHF.R.U32.HI R165, RZ, 0x6, R4 ;  /* 0x00000006ffa57819 */ /* 0x000fe20000011604 */
[----:B------:R-:W-:-:S03]  /*54810*/  IMAD.SHL.U32 R0, R4, 0x10, RZ ;  /* 0x0000001004007824 */ /* 0x000fc600078e00ff */
[----:B------:R-:W-:Y:S01]  /*54820*/  LOP3.LUT R5, R3, 0x400, RZ, 0xc0, !PT ;  /* 0x0000040003057812 */ /* 0x000fe200078ec0ff */
[----:B------:R-:W-:Y:S01]  /*54830*/  IMAD.SHL.U32 R3, R4, 0x8, RZ ;  /* 0x0000000804037824 */ /* 0x000fe200078e00ff */
[----:B------:R-:W-:Y:S02]  /*54840*/  LOP3.LUT R0, R0, 0x70, RZ, 0xc0, !PT ;  /* 0x0000007000007812 */ /* 0x000fe400078ec0ff */
[----:B------:R-:W-:Y:S02]  /*54850*/  LOP3.LUT R4, R4, 0x7f, RZ, 0xc0, !PT ;  /* 0x0000007f04047812 */ /* 0x000fe400078ec0ff */
[----:B------:R-:W-:Y:S02]  /*54860*/  IADD3 R164, R5, UR4, R0 ;  /* 0x0000000405a47c10 */ /* 0x000fe4000fffe000 */
[----:B------:R-:W-:Y:S02]  /*54870*/  LOP3.LUT R3, R3, 0x380, RZ, 0xc0, !PT ;  /* 0x0000038003037812 */ /* 0x000fe400078ec0ff */
[----:B------:R-:W-:Y:S01]  /*54880*/  LEA R213, R4, UR4, 0x4 ;  /* 0x0000000404d57c11 */ /* 0x000fe2000f8e20ff */
[----:B------:R-:W-:Y:S01]  /*54890*/  BAR.SYNC.DEFER_BLOCKING 0x0 ;  /* 0x0000000000007b1d */ /* 0x000fe20000010000 */
[----:B------:R-:W-:Y:S01]  /*548a0*/  SGXT.U32 R165, R165, 0x1 ;  /* 0x00000001a5a5781a */ /* 0x000fe20000000000 */
[----:B------:R-:W-:-:S03]  /*548b0*/  IMAD.IADD R164, R3, 0x1, R164 ;  /* 0x0000000103a47824 */ /* 0x000fc600078e02a4 */
[C---:B0-----:R-:W-:Y:S01]  /*548c0*/  LOP3.LUT R116, R2.reuse, R165, RZ, 0xfc, !PT ;  /* 0x000000a502747212 */ /* 0x041fe200078efcff */
[----:B------:R-:W-:Y:S01]  /*548d0*/  ULDC UR4, c[0x0][0x248] ;  /* 0x0000920000047ab9 */ /* 0x000fe20000000800 */
[C-C-:B------:R-:W-:Y:S02]  /*548e0*/  LOP3.LUT R232, R2.reuse, 0xca, R165.reuse, 0xfe, !PT ;  /* 0x000000ca02e87812 */ /* 0x140fe400078efea5 */
[C-C-:B------:R-:W-:Y:S02]  /*548f0*/  LOP3.LUT R230, R2.reuse, 0xcc, R165.reuse, 0xfe, !PT ;  /* 0x000000cc02e67812 */ /* 0x140fe400078efea5 */
[C-C-:B------:R-:W-:Y:S02]  /*54900*/  LOP3.LUT R228, R2.reuse, 0xce, R165.reuse, 0xfe, !PT ;  /* 0x000000ce02e47812 */ /* 0x140fe400078efea5 */
[C-C-:B------:R-:W-:Y:S02]  /*54910*/  LOP3.LUT R227, R2.reuse, 0xd0, R165.reuse, 0xfe, !PT ;  /* 0x000000d002e37812 */ /* 0x140fe400078efea5 */
[----:B------:R-:W-:-:S02]  /*54920*/  LOP3.LUT R226, R2, 0xd2, R165, 0xfe, !PT ;  /* 0x000000d202e27812 */ /* 0x000fc400078efea5 */
[C-C-:B------:R-:W-:Y:S02]  /*54930*/  LOP3.LUT R219, R2.reuse, 0xd4, R165.reuse, 0xfe, !PT ;  /* 0x000000d402db7812 */ /* 0x140fe400078efea5 */
[C-C-:B------:R-:W-:Y:S02]  /*54940*/  LOP3.LUT R221, R2.reuse, 0xd6, R165.reuse, 0xfe, !PT ;  /* 0x000000d602dd7812 */ /* 0x140fe400078efea5 */
[C-C-:B------:R-:W-:Y:S02]  /*54950*/  LOP3.LUT R217, R2.reuse, 0xd8, R165.reuse, 0xfe, !PT ;  /* 0x000000d802d97812 */ /* 0x140fe400078efea5 */
[C-C-:B------:R-:W-:Y:S01]  /*54960*/  LOP3.LUT R216, R2.reuse, 0xda, R165.reuse, 0xfe, !PT ;  /* 0x000000da02d87812 */ /* 0x140fe200078efea5 */
[----:B------:R-:W-:Y:S01]  /*54970*/  STSM.16.M88.4 [R164], R108 ;  /* 0x0000006ca4007844 */ /* 0x000fe20000000200 */
[C-C-:B------:R-:W-:Y:S02]  /*54980*/  LOP3.LUT R215, R2.reuse, 0xdc, R165.reuse, 0xfe, !PT ;  /* 0x000000dc02d77812 */ /* 0x140fe400078efea5 */
[C-C-:B------:R-:W-:Y:S01]  /*54990*/  LOP3.LUT R235, R2.reuse, 0xde, R165.reuse, 0xfe, !PT ;  /* 0x000000de02eb7812 */ /* 0x140fe200078efea5 */
[----:B------:R-:W-:Y:S01]  /*549a0*/  BAR.SYNC.DEFER_BLOCKING 0x0 ;  /* 0x0000000000007b1d */ /* 0x000fe20000010000 */
[----:B------:R-:W-:-:S02]  /*549b0*/  LOP3.LUT R233, R2, 0xe0, R165, 0xfe, !PT ;  /* 0x000000e002e97812 */ /* 0x000fc400078efea5 */
[C-C-:B------:R-:W-:Y:S02]  /*549c0*/  LOP3.LUT R231, R2.reuse, 0xe2, R165.reuse, 0xfe, !PT ;  /* 0x000000e202e77812 */ /* 0x140fe400078efea5 */
        /* <DEDUP_REMOVED lines=8> */
[C-C-:B------:R-:W-:Y:S02]  /*54a50*/  LOP3.LUT R210, R2.reuse, 0xf4, R165.reuse, 0xfe, !PT ;  /* 0x000000f402d27812 */ /* 0x140fe400078efea5 */
[C-C-:B------:R-:W-:Y:S01]  /*54a60*/  LOP3.LUT R209, R2.reuse, 0xf6, R165.reuse, 0xfe, !PT ;  /* 0x000000f602d17812 */ /* 0x140fe200078efea5 */
[----:B------:R-:W0:Y:S01]  /*54a70*/  LDS.128 R124, [R213] ;  /* 0x00000000d57c7984 */ /* 0x000e220000000c00 */
[----:B------:R-:W-:-:S02]  /*54a80*/  LOP3.LUT R204, R2, 0xf8, R165, 0xfe, !PT ;  /* 0x000000f802cc7812 */ /* 0x000fc400078efea5 */
[C-C-:B------:R-:W-:Y:S01]  /*54a90*/  LOP3.LUT R205, R2.reuse, 0xfa, R165.reuse, 0xfe, !PT ;  /* 0x000000fa02cd7812 */ /* 0x140fe200078efea5 */
[----:B------:R-:W-:Y:S01]  /*54aa0*/  BAR.SYNC.DEFER_BLOCKING 0x0 ;  /* 0x0000000000007b1d */ /* 0x000fe20000010000 */
        /* <DEDUP_REMOVED lines=9> */
[C-C-:B------:R-:W-:Y:S02]  /*54b40*/  LOP3.LUT R190, R2.reuse, 0x10e, R165.reuse, 0xfe, !PT ;  /* 0x0000010e02be7812 */ /* 0x140fe400078efea5 */
[----:B------:R-:W-:-:S02]  /*54b50*/  LOP3.LUT R187, R2, 0x110, R165, 0xfe, !PT ;  /* 0x0000011002bb7812 */ /* 0x000fc400078efea5 */
[C-C-:B------:R-:W-:Y:S01]  /*54b60*/  LOP3.LUT R185, R2.reuse, 0x112, R165.reuse, 0xfe, !PT ;  /* 0x0000011202b97812 */ /* 0x140fe200078efea5 */
[----:B------:R-:W-:Y:S01]  /*54b70*/  STSM.16.M88.4 [R164], R152 ;  /* 0x00000098a4007844 */ /* 0x000fe20000000200 */
[C-C-:B------:R-:W-:Y:S02]  /*54b80*/  LOP3.LUT R166, R2.reuse, 0x126, R165.reuse, 0xfe, !PT ;  /* 0x0000012602a67812 */ /* 0x140fe400078efea5 */
[C-C-:B------:R-:W-:Y:S01]  /*54b90*/  LOP3.LUT R167, R2.reuse, 0x130, R165.reuse, 0xfe, !PT ;  /* 0x0000013002a77812 */ /* 0x140fe200078efea5 */
[----:B------:R-:W-:Y:S01]  /*54ba0*/  BAR.SYNC.DEFER_BLOCKING 0x0 ;  /* 0x0000000000007b1d */ /* 0x000fe20000010000 */
        /* <DEDUP_REMOVED lines=11> */
[C-C-:B------:R-:W-:Y:S01]  /*54c60*/  LOP3.LUT R211, R2.reuse, 0x1f8, R165.reuse, 0xfe, !PT ;  /* 0x000001f802d37812 */ /* 0x140fe200078efea5 */
[----:B------:R-:W1:Y:S01]  /*54c70*/  LDS.128 R132, [R213] ;  /* 0x00000000d5847984 */ /* 0x000e620000000c00 */
[----:B------:R-:W-:Y:S01]  /*54c80*/  LOP3.LUT R212, R2, 0x1fa, R165, 0xfe, !PT ;  /* 0x000001fa02d47812 */ /* 0x000fe200078efea5 */
[----:B------:R-:W-:Y:S06]  /*54c90*/  BAR.SYNC.DEFER_BLOCKING 0x0 ;  /* 0x0000000000007b1d */ /* 0x000fec0000010000 */
[----:B------:R-:W-:Y:S02]  /*54ca0*/  STSM.16.M88.4 [R164], R100 ;  /* 0x00000064a4007844 */ /* 0x000fe40000000200 */
[----:B------:R-:W-:Y:S06]  /*54cb0*/  BAR.SYNC.DEFER_BLOCKING 0x0 ;  /* 0x0000000000007b1d */ /* 0x000fec0000010000 */
[----:B------:R-:W3:Y:S02]  /*54cc0*/  LDS.128 R140, [R213] ;  /* 0x00000000d58c7984 */ /* 0x000ee40000000c00 */
[----:B------:R-:W-:Y:S06]  /*54cd0*/  BAR.SYNC.DEFER_BLOCKING 0x0 ;  /* 0x0000000000007b1d */ /* 0x000fec0000010000 */
[----:B------:R-:W-:Y:S02]  /*54ce0*/  STSM.16.M88.4 [R164], R92 ;  /* 0x0000005ca4007844 */ /* 0x000fe40000000200 */
[----:B------:R-:W-:Y:S06]  /*54cf0*/  BAR.SYNC.DEFER_BLOCKING 0x0 ;  /* 0x0000000000007b1d */ /* 0x000fec0000010000 */
[----:B------:R-:W4:Y:S02]  /*54d00*/  LDS.128 R148, [R213] ;  /* 0x00000000d5947984 */ /* 0x000f240000000c00 */
[----:B------:R-:W-:Y:S06]  /*54d10*/  BAR.SYNC.DEFER_BLOCKING 0x0 ;  /* 0x0000000000007b1d */ /* 0x000fec0000010000 */
[----:B------:R-:W-:Y:S02]  /*54d20*/  STSM.16.M88.4 [R164], R84 ;  /* 0x00000054a4007844 */ /* 0x000fe40000000200 */
[----:B------:R-:W-:Y:S01]  /*54d30*/  BAR.SYNC.DEFER_BLOCKING 0x0 ;  /* 0x0000000000007b1d */ /* 0x000fe20000010000 */
[C---:B--2---:R-:W-:Y:S01]  /*54d40*/  ISETP.GE.AND P0, PT, R6.reuse, UR8, PT ;  /* 0x0000000806007c0c */ /* 0x044fe2000bf06270 */
[----:B------:R-:W-:-:S04]  /*54d50*/  IMAD R0, R6, UR5, RZ ;  /* 0x0000000506007c24 */ /* 0x000fc8000f8e02ff */
[----:B------:R-:W-:Y:S01]  /*54d60*/  ULDC UR5, c[0x0][0x248] ;  /* 0x0000920000057ab9 */ /* 0x000fe20000000800 */
[----:B------:R-:W-:Y:S01]  /*54d70*/  ULDC UR8, c[0x0][0x22c] ;  /* 0x00008b0000087ab9 */ /* 0x000fe20000000800 */
[----:B------:R-:W-:Y:S01]  /*54d80*/  LEA R3, P1, R0, UR6, 0x1 ;  /* 0x0000000600037c11 */ /* 0x000fe2000f8208ff */
[----:B------:R-:W-:-:S03]  /*54d90*/  ULDC UR6, c[0x0][0x248] ;  /* 0x0000920000067ab9 */ /* 0x000fc60000000800 */
[----:B------:R-:W-:Y:S01]  /*54da0*/  LEA.HI.X.SX32 R0, R0, UR7, 0x1, P1 ;  /* 0x0000000700007c11 */ /* 0x000fe200088f0eff */
[----:B------:R-:W-:Y:S01]  /*54db0*/  ULDC UR7, c[0x0][0x248] ;  /* 0x0000920000077ab9 */ /* 0x000fe20000000800 */
[C---:B------:R-:W-:Y:S01]  /*54dc0*/  ISETP.LT.AND P1, PT, R116.reuse, UR9, !P0 ;  /* 0x0000000974007c0c */ /* 0x040fe2000c721270 */
[----:B------:R-:W-:Y:S01]  /*54dd0*/  IMAD R116, R116, UR4, RZ ;  /* 0x0000000474747c24 */ /* 0x000fe2000f8e02ff */
[----:B------:R-:W-:Y:S01]  /*54de0*/  ULDC UR9, c[0x0][0x22c] ;  /* 0x00008b0000097ab9 */ /* 0x000fe20000000800 */
[----:B------:R-:W-:Y:S01]  /*54df0*/  ULDC UR4, c[0x0][0x248] ;  /* 0x0000920000047ab9 */ /* 0x000fe20000000800 */
[----:B------:R-:W2:Y:S01]  /*54e00*/  LDS.128 R152, [R213] ;  /* 0x00000000d5987984 */ /* 0x000ea20000000c00 */
[----:B------:R-:W-:Y:S06]  /*54e10*/  BAR.SYNC.DEFER_BLOCKING 0x0 ;  /* 0x0000000000007b1d */ /* 0x000fec0000010000 */
[----:B------:R-:W-:Y:S02]  /*54e20*/  STSM.16.M88.4 [R164], R76 ;  /* 0x0000004ca4007844 */ /* 0x000fe40000000200 */
[----:B------:R-:W-:Y:S06]  /*54e30*/  BAR.SYNC.DEFER_BLOCKING 0x0 ;  /* 0x0000000000007b1d */ /* 0x000fec0000010000 */
[----:B------:R-:W5:Y:S02]  /*54e40*/  LDS.128 R156, [R213] ;  /* 0x00000000d59c7984 */ /* 0x000f640000000c00 */
        /* <DEDUP_REMOVED lines=13> */
[----:B------:R0:W-:Y:S02]  /*54f20*/  STSM.16.M88.4 [R164], R44 ;  /* 0x0000002ca4007844 */ /* 0x0001e40000000200 */
[----:B------:R-:W-:Y:S01]  /*54f30*/  BAR.SYNC.DEFER_BLOCKING 0x0 ;  /* 0x0000000000007b1d */ /* 0x000fe20000010000 */
[----:B0-----:R-:W-:-:S02]  /*54f40*/  LOP3.LUT R45, R2, 0x19a, R165, 0xfe, !PT ;  /* 0x0000019a022d7812 */ /* 0x001fc400078efea5 */
[C-C-:B------:R-:W-:Y:S02]  /*54f50*/  LOP3.LUT R46, R2.reuse, 0x1a4, R165.reuse, 0xfe, !PT ;  /* 0x000001a4022e7812 */ /* 0x140fe400078efea5 */
[C-C-:B------:R-:W-:Y:S02]  /*54f60*/  LOP3.LUT R47, R2.reuse, 0x1a8, R165.reuse, 0xfe, !PT ;  /* 0x000001a8022f7812 */ /* 0x140fe400078efea5 */
[C-C-:B------:R-:W-:Y:S01]  /*54f70*/  LOP3.LUT R44, R2.reuse, 0x1ac, R165.reuse, 0xfe, !PT ;  /* 0x000001ac022c7812 */ /* 0x140fe200078efea5 */
[----:B------:R-:W0:Y:S01]  /*54f80*/  LDS.128 R176, [R213] ;  /* 0x00000000d5b07984 */ /* 0x000e220000000c00 */
[----:B------:R-:W-:Y:S06]  /*54f90*/  BAR.SYNC.DEFER_BLOCKING 0x0 ;  /* 0x0000000000007b1d */ /* 0x000fec0000010000 */
[----:B------:R-:W-:Y:S02]  /*54fa0*/  STSM.16.M88.4 [R164], R8 ;  /* 0x00000008a4007844 */ /* 0x000fe40000000200 */
[----:B------:R-:W-:Y:S06]  /*54fb0*/  BAR.SYNC.DEFER_BLOCKING 0x0 ;  /* 0x0000000000007b1d */ /* 0x000fec0000010000 */
[----:B------:R-:W0:Y:S02]  /*54fc0*/  LDS.128 R180, [R213] ;  /* 0x00000000d5b47984 */ /* 0x000e240000000c00 */
[----:B------:R-:W-:Y:S06]  /*54fd0*/  BAR.SYNC.DEFER_BLOCKING 0x0 ;  /* 0x0000000000007b1d */ /* 0x000fec0000010000 */
[----:B------:R1:W-:Y:S02]  /*54fe0*/  STSM.16.M88.4 [R164], R36 ;  /* 0x00000024a4007844 */ /* 0x0003e40000000200 */
[----:B------:R-:W-:Y:S01]  /*54ff0*/  BAR.SYNC.DEFER_BLOCKING 0x0 ;  /* 0x0000000000007b1d */ /* 0x000fe20000010000 */
[----:B-1----:R-:W-:-:S02]  /*55000*/  LOP3.LUT R39, R2, 0x1a2, R165, 0xfe, !PT ;  /* 0x000001a202277812 */ /* 0x002fc400078efea5 */
[C-C-:B------:R-:W-:Y:S02]  /*55010*/  LOP3.LUT R38, R2.reuse, 0x1b0, R165.reuse, 0xfe, !PT ;  /* 0x000001b002267812 */ /* 0x140fe400078efea5 */
[C-C-:B------:R-:W-:Y:S02]  /*55020*/  LOP3.LUT R36, R2.reuse, 0x1ba, R165.reuse, 0xfe, !PT ;  /* 0x000001ba02247812 */ /* 0x140fe400078efea5 */
[----:B------:R-:W-:Y:S01]  /*55030*/  LOP3.LUT R37, R2, 0x1bc, R165, 0xfe, !PT ;  /* 0x000001bc02257812 */ /* 0x000fe200078efea5 */
[----:B------:R-:W1:Y:S01]  /*55040*/  LDS.128 R52, [R213] ;  /* 0x00000000d5347984 */ /* 0x000e620000000c00 */
[----:B------:R-:W-:Y:S06]  /*55050*/  BAR.SYNC.DEFER_BLOCKING 0x0 ;  /* 0x0000000000007b1d */ /* 0x000fec0000010000 */
[----:B------:R3:W-:Y:S02]  /*55060*/  STSM.16.M88.4 [R164], R28 ;  /* 0x0000001ca4007844 */ /* 0x0007e40000000200 */
[----:B------:R-:W-:Y:S01]  /*55070*/  BAR.SYNC.DEFER_BLOCKING 0x0 ;  /* 0x0000000000007b1d */ /* 0x000fe20000010000 */
[----:B---3--:R-:W-:-:S02]  /*55080*/  PRMT R29, R124, 0x7632, R29 ;  /* 0x000076327c1d7816 */ /* 0x008fc4000000001d */
[----:B------:R-:W-:Y:S02]  /*55090*/  PRMT R30, R125, 0x7632, R30 ;  /* 0x000076327d1e7816 */ /* 0x000fe4000000001e */
[----:B------:R-:W-:Y:S01]  /*550a0*/  PRMT R31, R126, 0x7632, R31 ;  /* 0x000076327e1f7816 */ /* 0x000fe2000000001f */
[----:B------:R-:W3:Y:S02]  /*550b0*/  LDS.128 R84, [R213] ;  /* 0x00000000d5547984 */ /* 0x000ee40000000c00 */
[----:B------:R-:W-:Y:S06]  /*550c0*/  BAR.SYNC.DEFER_BLOCKING 0x0 ;  /* 0x0000000000007b1d */ /* 0x000fec0000010000 */
[----:B------:R-:W-:Y:S02]  /*550d0*/  STSM.16.M88.4 [R164], R16 ;  /* 0x00000010a4007844 */ /* 0x000fe40000000200 */
[----:B------:R-:W-:Y:S06]  /*550e0*/  BAR.SYNC.DEFER_BLOCKING 0x0 ;  /* 0x0000000000007b1d */ /* 0x000fec0000010000 */
[----:B------:R-:W3:Y:S02]  /*550f0*/  LDS.128 R8, [R213] ;  /* 0x00000000d5087984 */ /* 0x000ee40000000c00 */
[----:B------:R-:W-:Y:S06]  /*55100*/  BAR.SYNC.DEFER_BLOCKING 0x0 ;  /* 0x0000000000007b1d */ /* 0x000fec0000010000 */
[----:B------:R-:W-:Y:S02]  /*55110*/  STSM.16.M88.4 [R164], R12 ;  /* 0x0000000ca4007844 */ /* 0x000fe40000000200 */
[----:B------:R-:W-:Y:S06]  /*55120*/  BAR.SYNC.DEFER_BLOCKING 0x0 ;  /* 0x0000000000007b1d */ /* 0x000fec0000010000 */
[----:B------:R-:W3:Y:S02]  /*55130*/  LDS.128 R4, [R213] ;  /* 0x00000000d5047984 */ /* 0x000ee40000000c00 */
[----:B------:R-:W-:Y:S06]  /*55140*/  BAR.SYNC.DEFER_BLOCKING 0x0 ;  /* 0x0000000000007b1d */ /* 0x000fec0000010000 */
[----:B------:R4:W-:Y:S02]  /*55150*/  STSM.16.M88.4 [R164], R20 ;  /* 0x00000014a4007844 */ /* 0x0009e40000000200 */
[----:B------:R-:W-:Y:S01]  /*55160*/  BAR.SYNC.DEFER_BLOCKING 0x0 ;  /* 0x0000000000007b1d */ /* 0x000fe20000010000 */
[----:B----4-:R-:W-:-:S02]  /*55170*/  LOP3.LUT R20, R2, 0x4, R165, 0xfe, !PT ;  /* 0x0000000402147812 */ /* 0x010fc400078efea5 */
[--C-:B------:R-:W-:Y:S02]  /*55180*/  LOP3.LUT R21, R2, 0x6, R165.reuse, 0xfe, !PT ;  /* 0x0000000602157812 */ /* 0x100fe400078efea5 */
[----:B------:R-:W-:Y:S01]  /*55190*/  ISETP.LT.AND P2, PT, R20, UR9, !P0 ;  /* 0x0000000914007c0c */ /* 0x000fe2000c741270 */
[----:B------:R-:W-:Y:S01]  /*551a0*/  ULDC UR9, c[0x0][0x22c] ;  /* 0x00008b0000097ab9 */ /* 0x000fe20000000800 */
[----:B------:R-:W-:Y:S01]  /*551b0*/  ISETP.LT.AND P4, PT, R21, UR10, !P0 ;  /* 0x0000000a15007c0c */ /* 0x000fe2000c781270 */
[----:B------:R-:W-:Y:S01]  /*551c0*/  ULDC UR10, c[0x0][0x22c] ;  /* 0x00008b00000a7ab9 */ /* 0x000fe20000000800 */
[----:B------:R-:W-:Y:S01]  /*551d0*/  LOP3.LUT R22, R2, 0x2, R165, 0xfe, !PT ;  /* 0x0000000202167812 */ /* 0x000fe200078efea5 */
[----:B------:R-:W4:Y:S04]  /*551e0*/  LDS.128 R68, [R213] ;  /* 0x00000000d5447984 */ /* 0x000f280000000c00 */
[C---:B------:R-:W-:Y:S01]  /*551f0*/  IMAD R23, R22.reuse, UR5, RZ ;  /* 0x0000000516177c24 */ /* 0x040fe2000f8e02ff */
[----:B------:R-:W-:Y:S01]  /*55200*/  BAR.SYNC.DEFER_BLOCKING 0x0 ;  /* 0x0000000000007b1d */ /* 0x000fe20000010000 */
[----:B------:R-:W-:-:S03]  /*55210*/  ISETP.LT.AND P3, PT, R22, UR8, !P0 ;  /* 0x0000000816007c0c */ /* 0x000fc6000c761270 */
[CC--:B------:R-:W-:Y:S02]  /*55220*/  LEA R22, P5, R23.reuse, R3.reuse, 0x1 ;  /* 0x0000000317167211 */ /* 0x0c0fe400078a08ff */
[----:B------:R-:W-:Y:S02]  /*55230*/  ULDC UR8, c[0x0][0x22c] ;  /* 0x00008b0000087ab9 */ /* 0x000fe40000000800 */
[----:B------:R-:W-:Y:S01]  /*55240*/  LEA.HI.X.SX32 R23, R23, R0, 0x1, P5 ;  /* 0x0000000017177211 */ /* 0x000fe200028f0eff */
[----:B------:R-:W-:Y:S01]  /*55250*/  ULDC UR5, c[0x0][0x248] ;  /* 0x0000920000057ab9 */ /* 0x000fe20000000800 */
[----:B------:R2:W-:Y:S01]  /*55260*/  STSM.16.M88.4 [R164], R24 ;  /* 0x00000018a4007844 */ /* 0x0005e20000000200 */
[----:B------:R-:W-:Y:S01]  /*55270*/  BAR.SYNC.DEFER_BLOCKING 0x0 ;  /* 0x0000000000007b1d */ /* 0x000fe20000010000 */
[----:B--2---:R-:W-:Y:S01]  /*55280*/  IMAD R25, R20, UR6, RZ ;  /* 0x0000000614197c24 */ /* 0x004fe2000f8e02ff */
[----:B------:R-:W-:Y:S01]  /*55290*/  LEA R20, P6, R116, R3, 0x1 ;  /* 0x0000000374147211 */ /* 0x000fe200078c08ff */
[----:B------:R-:W-:-:S03]  /*552a0*/  IMAD R27, R21, UR7, RZ ;  /* 0x00000007151b7c24 */ /* 0x000fc6000f8e02ff */
[----:B------:R-:W-:Y:S01]  /*552b0*/  ULDC UR6, c[0x0][0x248] ;  /* 0x0000920000067ab9 */ /* 0x000fe20000000800 */
[----:B------:R-:W-:Y:S01]  /*552c0*/  ULDC UR7, c[0x0][0x248] ;  /* 0x0000920000077ab9 */ /* 0x000fe20000000800 */
[-C--:B------:R-:W-:Y:S02]  /*552d0*/  LEA.HI.X.SX32 R21, R116, R0.reuse, 0x1, P6 ;  /* 0x0000000074157211 */ /* 0x080fe400030f0eff */
[-C--:B------:R-:W-:Y:S02]  /*552e0*/  LEA R24, P6, R25, R3.reuse, 0x1 ;  /* 0x0000000319187211 */ /* 0x080fe400078c08ff */
[----:B------:R-:W-:Y:S02]  /*552f0*/  LEA R26, P5, R27, R3, 0x1 ;  /* 0x000000031b1a7211 */ /* 0x000fe400078a08ff */
[-C--:B------:R-:W-:Y:S01]  /*55300*/  LEA.HI.X.SX32 R25, R25, R0.reuse, 0x1, P6 ;  /* 0x0000000019197211 */ /* 0x080fe200030f0eff */
[----:B------:R-:W2:Y:S01]  /*55310*/  LDS.128 R16, [R213] ;  /* 0x00000000d5107984 */ /* 0x000ea20000000c00 */
[----:B------:R-:W-:Y:S01]  /*55320*/  LEA.HI.X.SX32 R27, R27, R0, 0x1, P5 ;  /* 0x000000001b1b7211 */ /* 0x000fe200028f0eff */
[----:B------:R-:W-:Y:S06]  /*55330*/  BAR.SYNC.DEFER_BLOCKING 0x0 ;  /* 0x0000000000007b1d */ /* 0x000fec0000010000 */
[----:B------:R5:W-:Y:S02]  /*55340*/  STSM.16.M88.4 [R164], R32 ;  /* 0x00000020a4007844 */ /* 0x000be40000000200 */
[----:B------:R-:W-:Y:S08]  /*55350*/  BAR.SYNC.DEFER_BLOCKING 0x0 ;  /* 0x0000000000007b1d */ /* 0x000ff00000010000 */
[----:B-----5:R-:W5:Y:S01]  /*55360*/  LDC R32, c[0x0][0x248] ;  /* 0x00009200ff207b82 */ /* 0x020f620000000800 */
[----:B------:R-:W-:-:S02]  /*55370*/  LOP3.LUT R35, R2, 0x1b4, R165, 0xfe, !PT ;  /* 0x000001b402237812 */ /* 0x000fc400078efea5 */
[----:B------:R-:W-:-:S05]  /*55380*/  LOP3.LUT R34, R2, 0x1c0, R165, 0xfe, !PT ;  /* 0x000001c002227812 */ /* 0x000fca00078efea5 */
[----:B------:R-:W4:Y:S01]  /*55390*/  LDC R33, c[0x0][0x248] ;  /* 0x00009200ff217b82 */ /* 0x000f220000000800 */
[----:B------:R-:W2:Y:S07]  /*553a0*/  LDS.128 R12, [R213] ;  /* 0x00000000d50c7984 */ /* 0x000eae0000000c00 */
        /* <DEDUP_REMOVED lines=9> */
[----:B------:R1:W-:Y:S02]  /*55440*/  STSM.16.M88.4 [R164], R48 ;  /* 0x00000030a4007844 */ /* 0x0003e40000000200 */
[----:B------:R-:W-:Y:S01]  /*55450*/  BAR.SYNC.DEFER_BLOCKING 0x0 ;  /* 0x0000000000007b1d */ /* 0x000fe20000010000 */
[----:B-1----:R-:W-:-:S02]  /*55460*/  LOP3.LUT R48, R2, 0x18e, R165, 0xfe, !PT ;  /* 0x0000018e02307812 */ /* 0x002fc400078efea5 */
[C-C-:B------:R-:W-:Y:S02]  /*55470*/  LOP3.LUT R50, R2.reuse, 0x194, R165.reuse, 0xfe, !PT ;  /* 0x0000019402327812 */ /* 0x140fe400078efea5 */
[C-C-:B------:R-:W-:Y:S02]  /*55480*/  LOP3.LUT R51, R2.reuse, 0x198, R165.reuse, 0xfe, !PT ;  /* 0x0000019802337812 */ /* 0x140fe400078efea5 */
[C-C-:B------:R-:W-:Y:S01]  /*55490*/  LOP3.LUT R49, R2.reuse, 0x1a0, R165.reuse, 0xfe, !PT ;  /* 0x000001a002317812 */ /* 0x140fe200078efea5 */
[----:B------:R-:W1:Y:S01]  /*554a0*/  LDS.128 R76, [R213] ;  /* 0x00000000d54c7984 */ /* 0x000e620000000c00 */
[----:B------:R-:W-:Y:S06]  /*554b0*/  BAR.SYNC.DEFER_BLOCKING 0x0 ;  /* 0x0000000000007b1d */ /* 0x000fec0000010000 */
[----:B------:R3:W-:Y:S02]  /*554c0*/  STSM.16.M88.4 [R164], R56 ;  /* 0x00000038a4007844 */ /* 0x0007e40000000200 */
[----:B------:R-:W-:Y:S01]  /*554d0*/  BAR.SYNC.DEFER_BLOCKING 0x0 ;  /* 0x0000000000007b1d */ /* 0x000fe20000010000 */
[----:B---3--:R-:W-:-:S02]  /*554e0*/  LOP3.LUT R59, R2, 0x184, R165, 0xfe, !PT ;  /* 0x00000184023b7812 */ /* 0x008fc400078efea5 */
[C-C-:B------:R-:W-:Y:S02]  /*554f0*/  LOP3.LUT R57, R2.reuse, 0x186, R165.reuse, 0xfe, !PT ;  /* 0x0000018602397812 */ /* 0x140fe400078efea5 */
[C-C-:B------:R-:W-:Y:S02]  /*55500*/  LOP3.LUT R56, R2.reuse, 0x188, R165.reuse, 0xfe, !PT ;  /* 0x0000018802387812 */ /* 0x140fe400078efea5 */
[C-C-:B------:R-:W-:Y:S01]  /*55510*/  LOP3.LUT R58, R2.reuse, 0x190, R165.reuse, 0xfe, !PT ;  /* 0x00000190023a7812 */ /* 0x140fe200078efea5 */
[----:B------:R-:W3:Y:S01]  /*55520*/  LDS.128 R92, [R213] ;  /* 0x00000000d55c7984 */ /* 0x000ee20000000c00 */
        /* <DEDUP_REMOVED lines=31> */
[----:B-----5:R-:W-:-:S02]  /*55720*/  LOP3.LUT R122, R2, 0x172, R165, 0xfe, !PT ;  /* 0x00000172027a7812 */ /* 0x020fc400078efea5 */
[C-C-:B------:R-:W-:Y:S02]  /*55730*/  LOP3.LUT R123, R2.reuse, 0x17e, R165.reuse, 0xfe, !PT ;  /* 0x0000017e027b7812 */ /* 0x140fe400078efea5 */
[C-C-:B------:R-:W-:Y:S02]  /*55740*/  LOP3.LUT R121, R2.reuse, 0x180, R165.reuse, 0xfe, !PT ;  /* 0x0000018002797812 */ /* 0x140fe400078efea5 */
[C-C-:B------:R-:W-:Y:S01]  /*55750*/  LOP3.LUT R120, R2.reuse, 0x18c, R165.reuse, 0xfe, !PT ;  /* 0x0000018c02787812 */ /* 0x140fe200078efea5 */
[----:B------:R-:W5:Y:S01]  /*55760*/  LDS.128 R108, [R213] ;  /* 0x00000000d56c7984 */ /* 0x000f620000000c00 */
[----:B------:R-:W-:Y:S06]  /*55770*/  BAR.SYNC.DEFER_BLOCKING 0x0 ;  /* 0x0000000000007b1d */ /* 0x000fec0000010000 */
[----:B------:R2:W-:Y:S02]  /*55780*/  STSM.16.M88.4 [R164], R128 ;  /* 0x00000080a4007844 */ /* 0x0005e40000000200 */
[----:B------:R-:W-:Y:S01]  /*55790*/  BAR.SYNC.DEFER_BLOCKING 0x0 ;  /* 0x0000000000007b1d */ /* 0x000fe20000010000 */
[----:B--2---:R-:W-:-:S02]  /*557a0*/  LOP3.LUT R131, R2, 0x15e, R165, 0xfe, !PT ;  /* 0x0000015e02837812 */ /* 0x004fc400078efea5 */
[C-C-:B------:R-:W-:Y:S02]  /*557b0*/  LOP3.LUT R128, R2.reuse, 0x16a, R165.reuse, 0xfe, !PT ;  /* 0x0000016a02807812 */ /* 0x140fe400078efea5 */
[C-C-:B------:R-:W-:Y:S02]  /*557c0*/  LOP3.LUT R129, R2.reuse, 0x174, R165.reuse, 0xfe, !PT ;  /* 0x0000017402817812 */ /* 0x140fe400078efea5 */
[C-C-:B------:R-:W-:Y:S01]  /*557d0*/  LOP3.LUT R130, R2.reuse, 0x178, R165.reuse, 0xfe, !PT ;  /* 0x0000017802827812 */ /* 0x140fe200078efea5 */
[----:B------:R-:W2:Y:S01]  /*557e0*/  LDS.128 R112, [R213] ;  /* 0x00000000d5707984 */ /* 0x000ea20000000c00 */
[----:B------:R-:W-:Y:S06]  /*557f0*/  BAR.SYNC.DEFER_BLOCKING 0x0 ;  /* 0x0000000000007b1d */ /* 0x000fec0000010000 */
[----:B------:R4:W-:Y:S02]  /*55800*/  STSM.16.M88.4 [R164], R136 ;  /* 0x00000088a4007844 */ /* 0x0009e40000000200 */
[----:B------:R-:W-:Y:S01]  /*55810*/  BAR.SYNC.DEFER_BLOCKING 0x0 ;  /* 0x0000000000007b1d */ /* 0x000fe20000010000 */
[----:B----4-:R-:W-:-:S02]  /*55820*/  LOP3.LUT R139, R2, 0x158, R165, 0xfe, !PT ;  /* 0x00000158028b7812 */ /* 0x010fc400078efea5 */
[C-C-:B------:R-:W-:Y:S02]  /*55830*/  LOP3.LUT R137, R2.reuse, 0x162, R165.reuse, 0xfe, !PT ;  /* 0x0000016202897812 */ /* 0x140fe400078efea5 */
[C-C-:B------:R-:W-:Y:S02]  /*55840*/  LOP3.LUT R138, R2.reuse, 0x166, R165.reuse, 0xfe, !PT ;  /* 0x00000166028a7812 */ /* 0x140fe400078efea5 */
[C-C-:B------:R-:W-:Y:S01]  /*55850*/  LOP3.LUT R136, R2.reuse, 0x16c, R165.reuse, 0xfe, !PT ;  /* 0x0000016c02887812 */ /* 0x140fe200078efea5 */
[----:B------:R-:W4:Y:S01]  /*55860*/  LDS.128 R116, [R213] ;  /* 0x00000000d5747984 */ /* 0x000f220000000c00 */
[----:B------:R-:W-:Y:S06]  /*55870*/  BAR.SYNC.DEFER_BLOCKING 0x0 ;  /* 0x0000000000007b1d */ /* 0x000fec0000010000 */
[----:B------:R0:W-:Y:S02]  /*55880*/  STSM.16.M88.4 [R164], R144 ;  /* 0x00000090a4007844 */ /* 0x0001e40000000200 */
[----:B------:R-:W-:Y:S01]  /*55890*/  BAR.SYNC.DEFER_BLOCKING 0x0 ;  /* 0x0000000000007b1d */ /* 0x000fe20000010000 */
[----:B0-----:R-:W-:-:S02]  /*558a0*/  LOP3.LUT R164, R2, 0x1fe, R165, 0xfe, !PT ;  /* 0x000001fe02a47812 */ /* 0x001fc400078efea5 */
[C-C-:B------:R-:W-:Y:S02]  /*558b0*/  LOP3.LUT R146, R2.reuse, 0x142, R165.reuse, 0xfe, !PT ;  /* 0x0000014202927812 */ /* 0x140fe400078efea5 */
[C-C-:B------:R-:W-:Y:S02]  /*558c0*/  LOP3.LUT R147, R2.reuse, 0x14e, R165.reuse, 0xfe, !PT ;  /* 0x0000014e02937812 */ /* 0x140fe400078efea5 */
[C-C-:B------:R-:W-:Y:S02]  /*558d0*/  LOP3.LUT R145, R2.reuse, 0x150, R165.reuse, 0xfe, !PT ;  /* 0x0000015002917812 */ /* 0x140fe400078efea5 */
[C-C-:B------:R-:W-:Y:S01]  /*558e0*/  LOP3.LUT R144, R2.reuse, 0x15c, R165.reuse, 0xfe, !PT ;  /* 0x0000015c02907812 */ /* 0x140fe200078efea5 */
[----:B------:R0:W-:Y:S04]  /*558f0*/  @P1 STG.E.U16 desc[UR56][R20.64], R124 ;  /* 0x0000007c14001986 */ /* 0x0001e8000c101538 */
[----:B------:R1:W-:Y:S04]  /*55900*/  @P3 STG.E.U16 desc[UR56][R22.64], R125 ;  /* 0x0000007d16003986 */ /* 0x0003e8000c101538 */
[----:B------:R3:W-:Y:S01]  /*55910*/  @P2 STG.E.U16 desc[UR56][R24.64], R126 ;  /* 0x0000007e18002986 */ /* 0x0007e2000c101538 */
[----:B0-----:R-:W-:-:S03]  /*55920*/  LOP3.LUT R20, R2, 0xc, R165, 0xfe, !PT ;  /* 0x0000000c02147812 */ /* 0x001fc600078efea5 */
[----:B------:R0:W-:Y:S01]  /*55930*/  @P4 STG.E.U16 desc[UR56][R26.64], R127 ;  /* 0x0000007f1a004986 */ /* 0x0001e2000c101538 */
[C-C-:B------:R-:W-:Y:S02]  /*55940*/  LOP3.LUT R21, R2.reuse, 0xe, R165.reuse, 0xfe, !PT ;  /* 0x0000000e02157812 */ /* 0x140fe400078efea5 */
[C-C-:B-1----:R-:W-:Y:S02]  /*55950*/  LOP3.LUT R23, R2.reuse, 0x8, R165.reuse, 0xfe, !PT ;  /* 0x0000000802177812 */ /* 0x142fe400078efea5 */
[----:B------:R-:W-:Y:S01]  /*55960*/  LOP3.LUT R22, R2, 0xa, R165, 0xfe, !PT ;  /* 0x0000000a02167812 */ /* 0x000fe200078efea5 */
[----:B------:R-:W-:Y:S01]  /*55970*/  IMAD R28, R21, UR7, RZ ;  /* 0x00000007151c7c24 */ /* 0x000fe2000f8e02ff */
[C---:B------:R-:W-:Y:S01]  /*55980*/  ISETP.LT.AND P1, PT, R23.reuse, UR8, !P0 ;  /* 0x0000000817007c0c */ /* 0x040fe2000c721270 */
[----:B------:R-:W-:Y:S01]  /*55990*/  IMAD R23, R23, UR4, RZ ;  /* 0x0000000417177c24 */ /* 0x000fe2000f8e02ff */
[C---:B------:R-:W-:Y:S01]  /*559a0*/  ISETP.LT.AND P3, PT, R22.reuse, UR9, !P0 ;  /* 0x0000000916007c0c */ /* 0x040fe2000c761270 */
[----:B---3--:R-:W-:Y:S01]  /*559b0*/  IMAD R25, R22, UR5, RZ ;  /* 0x0000000516197c24 */ /* 0x008fe2000f8e02ff */
[C---:B------:R-:W-:Y:S01]  /*559c0*/  ISETP.LT.AND P2, PT, R20.reuse, UR10, !P0 ;  /* 0x0000000a14007c0c */ /* 0x040fe2000c741270 */
[----:B0-----:R-:W-:Y:S01]  /*559d0*/  IMAD R27, R20, UR6, RZ ;  /* 0x00000006141b7c24 */ /* 0x001fe2000f8e02ff */
[-C--:B------:R-:W-:Y:S01]  /*559e0*/  LEA R20, P6, R23, R3.reuse, 0x1 ;  /* 0x0000000317147211 */ /* 0x080fe200078c08ff */
[----:B------:R-:W-:Y:S01]  /*559f0*/  ULDC UR4, c[0x0][0x248] ;  /* 0x0000920000047ab9 */ /* 0x000fe20000000800 */
[-C--:B------:R-:W-:Y:S01]  /*55a00*/  LEA R22, P5, R25, R3.reuse, 0x1 ;  /* 0x0000000319167211 */ /* 0x080fe200078a08ff */
[----:B------:R-:W-:Y:S01]  /*55a10*/  ULDC UR8, c[0x0][0x22c] ;  /* 0x00008b0000087ab9 */ /* 0x000fe20000000800 */
[----:B------:R-:W-:Y:S01]  /*55a20*/  ISETP.LT.AND P4, PT, R21, UR11, !P0 ;  /* 0x0000000b15007c0c */ /* 0x000fe2000c781270 */
[----:B------:R-:W-:Y:S01]  /*55a30*/  ULDC UR5, c[0x0][0x248] ;  /* 0x0000920000057ab9 */ /* 0x000fe20000000800 */
[-C--:B------:R-:W-:Y:S01]  /*55a40*/  LEA.HI.X.SX32 R21, R23, R0.reuse, 0x1, P6 ;  /* 0x0000000017157211 */ /* 0x080fe200030f0eff */
[----:B------:R-:W-:Y:S01]  /*55a50*/  ULDC UR9, c[0x0][0x22c] ;  /* 0x00008b0000097ab9 */ /* 0x000fe20000000800 */
[-C--:B------:R-:W-:Y:S01]  /*55a60*/  LEA.HI.X.SX32 R23, R25, R0.reuse, 0x1, P5 ;  /* 0x0000000019177211 */ /* 0x080fe200028f0eff */
[----:B------:R-:W-:Y:S01]  /*55a70*/  ULDC UR6, c[0x0][0x248] ;  /* 0x0000920000067ab9 */ /* 0x000fe20000000800 */
[CC--:B------:R-:W-:Y:S01]  /*55a80*/  LEA R24, P6, R27.reuse, R3.reuse, 0x1 ;  /* 0x000000031b187211 */ /* 0x0c0fe200078c08ff */
[----:B------:R0:W-:Y:S01]  /*55a90*/  @P1 STG.E.U16 desc[UR56][R20.64], R29 ;  /* 0x0000001d14001986 */ /* 0x0001e2000c101538 */
[C---:B------:R-:W-:Y:S01]  /*55aa0*/  LEA R26, P5, R28.reuse, R3, 0x1 ;  /* 0x000000031c1a7211 */ /* 0x040fe200078a08ff */
[----:B------:R-:W-:Y:S01]  /*55ab0*/  ULDC UR10, c[0x0][0x22c] ;  /* 0x00008b00000a7ab9 */ /* 0x000fe20000000800 */
[-C--:B------:R-:W-:Y:S01]  /*55ac0*/  LEA.HI.X.SX32 R25, R27, R0.reuse, 0x1, P6 ;  /* 0x000000001b197211 */ /* 0x080fe200030f0eff */
[----:B------:R1:W-:Y:S01]  /*55ad0*/  @P3 STG.E.U16 desc[UR56][R22.64], R30 ;  /* 0x0000001e16003986 */ /* 0x0003e2000c101538 */
[----:B------:R-:W-:Y:S01]  /*55ae0*/  PRMT R127, R127, 0x7632, R127 ;  /* 0x000076327f7f7816 */ /* 0x000fe2000000007f */
[----:B------:R-:W-:Y:S01]  /*55af0*/  ULDC UR7, c[0x0][0x248] ;  /* 0x0000920000077ab9 */ /* 0x000fe20000000800 */
[----:B------:R-:W-:Y:S01]  /*55b00*/  LEA.HI.X.SX32 R27, R28, R0, 0x1, P5 ;  /* 0x000000001c1b7211 */ /* 0x000fe200028f0eff */
[----:B------:R3:W-:Y:S01]  /*55b10*/  @P2 STG.E.U16 desc[UR56][R24.64], R31 ;  /* 0x0000001f18002986 */ /* 0x0007e2000c101538 */
[----:B------:R-:W-:Y:S01]  /*55b20*/  ULDC UR11, c[0x0][0x22c] ;  /* 0x00008b00000b7ab9 */ /* 0x000fe20000000800 */
[----:B------:R-:W-:-:S02]  /*55b30*/  LOP3.LUT R126, R2, 0x176, R165, 0xfe, !PT ;  /* 0x00000176027e7812 */ /* 0x000fc400078efea5 */
[C-C-:B0-----:R-:W-:Y:S01]  /*55b40*/  LOP3.LUT R21, R2.reuse, 0x12, R165.reuse, 0xfe, !PT ;  /* 0x0000001202157812 */ /* 0x141fe200078efea5 */
[----:B------:R0:W-:Y:S01]  /*55b50*/  @P4 STG.E.U16 desc[UR56][R26.64], R127 ;  /* 0x0000007f1a004986 */ /* 0x0001e2000c101538 */
[C-C-:B------:R-:W-:Y:S02]  /*55b60*/  LOP3.LUT R20, R2.reuse, 0x14, R165.reuse, 0xfe, !PT ;  /* 0x0000001402147812 */ /* 0x140fe400078efea5 */
[--C-:B-1----:R-:W-:Y:S02]  /*55b70*/  LOP3.LUT R22, R2, 0x10, R165.reuse, 0xfe, !PT ;  /* 0x0000001002167812 */ /* 0x102fe400078efea5 */
[C---:B------:R-:W-:Y:S01]  /*55b80*/  ISETP.LT.AND P3, PT, R21.reuse, UR9, !P0 ;  /* 0x0000000915007c0c */ /* 0x040fe2000c761270 */
[----:B------:R-:W-:Y:S01]  /*55b90*/  ULDC UR9, c[0x0][0x22c] ;  /* 0x00008b0000097ab9 */ /* 0x000fe20000000800 */
[C---:B------:R-:W-:Y:S01]  /*55ba0*/  ISETP.LT.AND P1, PT, R22.reuse, UR8, !P0 ;  /* 0x0000000816007c0c */ /* 0x040fe2000c721270 */
[----:B---3--:R-:W-:Y:S01]  /*55bb0*/  IMAD R25, R22, UR4, RZ ;  /* 0x0000000416197c24 */ /* 0x008fe2000f8e02ff */
[----:B------:R-:W-:Y:S01]  /*55bc0*/  ISETP.LT.AND P2, PT, R20, UR10, !P0 ;  /* 0x0000000a14007c0c */ /* 0x000fe2000c741270 */
[----:B------:R-:W-:Y:S01]  /*55bd0*/  ULDC UR4, c[0x0][0x22c] ;  /* 0x00008b0000047ab9 */ /* 0x000fe20000000800 */
[----:B------:R-:W-:Y:S01]  /*55be0*/  LOP3.LUT R23, R2, 0x16, R165, 0xfe, !PT ;  /* 0x0000001602177812 */ /* 0x000fe200078efea5 */
[----:B0-----:R-:W-:Y:S01]  /*55bf0*/  IMAD R26, R21, UR5, RZ ;  /* 0x00000005151a7c24 */ /* 0x001fe2000f8e02ff */
[----:B------:R-:W-:Y:S01]  /*55c00*/  ULDC UR8, c[0x0][0x22c] ;  /* 0x00008b0000087ab9 */ /* 0x000fe20000000800 */
[----:B------:R-:W-:Y:S01]  /*55c10*/  IMAD R27, R20, UR6, RZ ;  /* 0x00000006141b7c24 */ /* 0x000fe2000f8e02ff */
[-C--:B------:R-:W-:Y:S01]  /*55c20*/  LEA R20, P6, R25, R3.reuse, 0x1 ;  /* 0x0000000319147211 */ /* 0x080fe200078c08ff */
[----:B------:R-:W-:Y:S01]  /*55c30*/  IMAD R28, R23, UR7, RZ ;  /* 0x00000007171c7c24 */ /* 0x000fe2000f8e02ff */
[CC--:B------:R-:W-:Y:S01]  /*55c40*/  LEA R22, P4, R26.reuse, R3.reuse, 0x1 ;  /* 0x000000031a167211 */ /* 0x0c0fe200078808ff */
[----:B------:R-:W-:Y:S01]  /*55c50*/  ULDC UR5, c[0x0][0x248] ;  /* 0x0000920000057ab9 */ /* 0x000fe20000000800 */
[-C--:B------:R-:W-:Y:S01]  /*55c60*/  LEA.HI.X.SX32 R21, R25, R0.reuse, 0x1, P6 ;  /* 0x0000000019157211 */ /* 0x080fe200030f0eff */
[----:B------:R-:W-:Y:S01]  /*55c70*/  ULDC UR6, c[0x0][0x248] ;  /* 0x0000920000067ab9 */ /* 0x000fe20000000800 */
[----:B------:R-:W-:Y:S01]  /*55c80*/  ISETP.LT.AND P6, PT, R23, UR4, !P0 ;  /* 0x0000000417007c0c */ /* 0x000fe2000c7c1270 */
[----:B------:R-:W-:Y:S01]  /*55c90*/  ULDC UR4, c[0x0][0x248] ;  /* 0x0000920000047ab9 */ /* 0x000fe20000000800 */
[-C--:B------:R-:W-:Y:S01]  /*55ca0*/  LEA.HI.X.SX32 R23, R26, R0.reuse, 0x1, P4 ;  /* 0x000000001a177211 */ /* 0x080fe200020f0eff */
[----:B------:R0:W-:Y:S01]  /*55cb0*/  @P1 STG.E.U16 desc[UR56][R20.64], R132 ;  /* 0x0000008414001986 */ /* 0x0001e2000c101538 */
[CC--:B------:R-:W-:Y:S01]  /*55cc0*/  LEA R24, P5, R27.reuse, R3.reuse, 0x1 ;  /* 0x000000031b187211 */ /* 0x0c0fe200078a08ff */
[----:B------:R-:W-:Y:S01]  /*55cd0*/  ULDC UR10, c[0x0][0x22c] ;  /* 0x00008b00000a7ab9 */ /* 0x000fe20000000800 */
[C---:B------:R-:W-:Y:S01]  /*55ce0*/  LEA R26, P4, R28.reuse, R3, 0x1 ;  /* 0x000000031c1a7211 */ /* 0x040fe200078808ff */
[----:B------:R1:W-:Y:S01]  /*55cf0*/  @P3 STG.E.U16 desc[UR56][R22.64], R133 ;  /* 0x0000008516003986 */ /* 0x0003e2000c101538 */
[-C--:B------:R-:W-:Y:S01]  /*55d00*/  LEA.HI.X.SX32 R25, R27, R0.reuse, 0x1, P5 ;  /* 0x000000001b197211 */ /* 0x080fe200028f0eff */
[----:B------:R-:W-:Y:S01]  /*55d10*/  ULDC UR7, c[0x0][0x248] ;  /* 0x0000920000077ab9 */ /* 0x000fe20000000800 */
[----:B------:R-:W-:-:S02]  /*55d20*/  LEA.HI.X.SX32 R27, R28, R0, 0x1, P4 ;  /* 0x000000001c1b7211 */ /* 0x000fc400020f0eff */
[----:B------:R-:W-:Y:S01]  /*55d30*/  PRMT R29, R132, 0x7632, R29 ;  /* 0x00007632841d7816 */ /* 0x000fe2000000001d */
[----:B------:R3:W-:Y:S01]  /*55d40*/  @P2 STG.E.U16 desc[UR56][R24.64], R134 ;  /* 0x0000008618002986 */ /* 0x0007e2000c101538 */
[----:B------:R-:W-:Y:S02]  /*55d50*/  PRMT R30, R133, 0x7632, R30 ;  /* 0x00007632851e7816 */ /* 0x000fe4000000001e */
[C-C-:B0-----:R-:W-:Y:S01]  /*55d60*/  LOP3.LUT R20, R2.reuse, 0x1c, R165.reuse, 0xfe, !PT ;  /* 0x0000001c02147812 */ /* 0x141fe200078efea5 */
        /* <DEDUP_REMOVED lines=23> */
[----:B------:R-:W-:Y:S01]  /*55ee0*/  LEA R26, P5, R28, R3, 0x1 ;  /* 0x000000031c1a7211 */ /* 0x000fe200078a08ff */
[----:B------:R-:W-:Y:S01]  /*55ef0*/  ULDC UR10, c[0x0][0x22c] ;  /* 0x00008b00000a7ab9 */ /* 0x000fe20000000800 */
[----:B------:R-:W-:Y:S01]  /*55f00*/  PRMT R31, R134, 0x7632, R31 ;  /* 0x00007632861f7816 */ /* 0x000fe2000000001f */
[----:B------:R1:W-:Y:S01]  /*55f10*/  @P3 STG.E.U16 desc[UR56][R22.64], R30 ;  /* 0x0000001e16003986 */ /* 0x0003e2000c101538 */
[-C--:B------:R-:W-:Y:S01]  /*55f20*/  LEA.HI.X.SX32 R25, R27, R0.reuse, 0x1, P6 ;  /* 0x000000001b197211 */ /* 0x080fe200030f0eff */
[----:B------:R-:W-:Y:S01]  /*55f30*/  ULDC UR7, c[0x0][0x248] ;  /* 0x0000920000077ab9 */ /* 0x000fe20000000800 */
[----:B------:R-:W-:Y:S01]  /*55f40*/  PRMT R135, R135, 0x7632, R135 ;  /* 0x0000763287877816 */ /* 0x000fe20000000087 */
[----:B------:R-:W-:Y:S01]  /*55f50*/  ULDC UR11, c[0x0][0x22c] ;  /* 0x00008b00000b7ab9 */ /* 0x000fe20000000800 */
[----:B------:R-:W-:Y:S01]  /*55f60*/  LEA.HI.X.SX32 R27, R28, R0, 0x1, P5 ;  /* 0x000000001c1b7211 */ /* 0x000fe200028f0eff */
[----:B------:R3:W-:Y:S01]  /*55f70*/  @P2 STG.E.U16 desc[UR56][R24.64], R31 ;  /* 0x0000001f18002986 */ /* 0x0007e2000c101538 */
        /* <DEDUP_REMOVED lines=246> */
[--C-:B------:R-:W-:Y:S01]  /*56ee0*/  LOP3.LUT R22, R2, 0x5a, R165.reuse, 0xfe, !PT ;  /* 0x0000005a02167812 */ /* 0x100fe200078efea5 */
[----:B------:R-:W-:Y:S01]  /*56ef0*/  IMAD R28, R21, UR7, RZ ;  /* 0x00000007151c7c24 */ /* 0x000fe2000f8e02ff */
[C---:B------:R-:W-:Y:S01]  /*56f00*/  ISETP.LT.AND P1, PT, R23.reuse, UR8, !P0 ;  /* 0x0000000817007c0c */ /* 0x040fe2000c721270 */
[----:B------:R-:W-:Y:S01]  /*56f10*/  IMAD R23, R23, UR4, RZ ;  /* 0x0000000417177c24 */ /* 0x000fe2000f8e02ff */
[----:B------:R-:W-:Y:S01]  /*56f20*/  ISETP.LT.AND P2, PT, R20, UR10, !P0 ;  /* 0x0000000a14007c0c */ /* 0x000fe2000c741270 */
[C---:B---3--:R-:W-:Y:S01]  /*56f30*/  IMAD R25, R22.reuse, UR5, RZ ;  /* 0x0000000516197c24 */ /* 0x048fe2000f8e02ff */
[----:B------:R-:W-:Y:S01]  /*56f40*/  ISETP.LT.AND P3, PT, R22, UR9, !P0 ;  /* 0x0000000916007c0c */ /* 0x000fe2000c761270 */
        /* <DEDUP_REMOVED lines=9> */
[-C--:B------:R-:W-:Y:S01]  /*56fe0*/  LEA R24, P6, R27, R3.reuse, 0x1 ;  /* 0x000000031b187211 */ /* 0x080fe200078c08ff */
[----:B------:R-:W-:Y:S01]  /*56ff0*/  ULDC UR6, c[0x0][0x248] ;  /* 0x0000920000067ab9 */ /* 0x000fe20000000800 */
[-C--:B------:R-:W-:Y:S01]  /*57000*/  LEA.HI.X.SX32 R23, R25, R0.reuse, 0x1, P5 ;  /* 0x0000000019177211 */ /* 0x080fe200028f0eff */
[----:B------:R0:W-:Y:S01]  /*57010*/  @P1 STG.E.U16 desc[UR56][R20.64], R29 ;  /* 0x0000001d14001986 */ /* 0x0001e2000c101538 */
[C---:B------:R-:W-:Y:S01]  /*57020*/  LEA R26, P5, R28.reuse, R3, 0x1 ;  /* 0x000000031c1a7211 */ /* 0x040fe200078a08ff */
[----:B------:R-:W-:Y:S01]  /*57030*/  ULDC UR9, c[0x0][0x22c] ;  /* 0x00008b0000097ab9 */ /* 0x000fe20000000800 */
[-C--:B------:R-:W-:Y:S01]  /*57040*/  LEA.HI.X.SX32 R25, R27, R0.reuse, 0x1, P6 ;  /* 0x000000001b197211 */ /* 0x080fe200030f0eff */
[----:B------:R1:W-:Y:S01]  /*57050*/  @P3 STG.E.U16 desc[UR56][R22.64], R30 ;  /* 0x0000001e16003986 */ /* 0x0003e2000c101538 */
[----:B------:R-:W-:Y:S01]  /*57060*/  LEA.HI.X.SX32 R27, R28, R0, 0x1, P5 ;  /* 0x000000001c1b7211 */ /* 0x000fe200028f0eff */
[----:B------:R-:W-:Y:S01]  /*57070*/  ULDC UR10, c[0x0][0x22c] ;  /* 0x00008b00000a7ab9 */ /* 0x000fe20000000800 */
[----:B------:R-:W-:-:S02]  /*57080*/  LOP3.LUT R28, R2, 0x60, R165, 0xfe, !PT ;  /* 0x00000060021c7812 */ /* 0x000fc400078efea5 */
[----:B------:R-:W-:Y:S02]  /*57090*/  PRMT R31, R158, 0x7632, R31 ;  /* 0x000076329e1f7816 */ /* 0x000fe4000000001f */
[C---:B------:R-:W-:Y:S01]  /*570a0*/  ISETP.LT.AND P5, PT, R28.reuse, UR7, !P0 ;  /* 0x000000071c007c0c */ /* 0x040fe2000c7a1270 */
[----:B------:R-:W-:Y:S01]  /*570b0*/  IMAD R28, R28, UR4, RZ ;  /* 0x000000041c1c7c24 */ /* 0x000fe2000f8e02ff */
[C---:B0-----:R-:W-:Y:S01]  /*570c0*/  LOP3.LUT R21, R2.reuse, 0x62, R165, 0xfe, !PT ;  /* 0x0000006202157812 */ /* 0x041fe200078efea5 */
[----:B------:R0:W-:Y:S01]  /*570d0*/  @P2 STG.E.U16 desc[UR56][R24.64], R31 ;  /* 0x0000001f18002986 */ /* 0x0001e2000c101538 */
[----:B------:R-:W-:Y:S01]  /*570e0*/  PRMT R159, R159, 0x7632, R159 ;  /* 0x000076329f9f7816 */ /* 0x000fe2000000009f */
[----:B------:R-:W-:Y:S01]  /*570f0*/  ULDC UR4, c[0x0][0x248] ;  /* 0x0000920000047ab9 */ /* 0x000fe20000000800 */
[--C-:B-1----:R-:W-:Y:S01]  /*57100*/  LOP3.LUT R23, R2, 0x64, R165.reuse, 0xfe, !PT ;  /* 0x0000006402177812 */ /* 0x102fe200078efea5 */
[----:B------:R-:W-:Y:S01]  /*57110*/  ULDC UR7, c[0x0][0x22c] ;  /* 0x00008b0000077ab9 */ /* 0x000fe20000000800 */
[-C--:B------:R-:W-:Y:S01]  /*57120*/  LEA R20, P1, R28, R3.reuse, 0x1 ;  /* 0x000000031c147211 */ /* 0x080fe200078208ff */
[----:B------:R1:W-:Y:S01]  /*57130*/  @P4 STG.E.U16 desc[UR56][R26.64], R159 ;  /* 0x0000009f1a004986 */ /* 0x0003e2000c101538 */
[--C-:B------:R-:W-:Y:S01]  /*57140*/  LOP3.LUT R22, R2, 0x66, R165.reuse, 0xfe, !PT ;  /* 0x0000006602167812 */ /* 0x100fe200078efea5 */
[----:B------:R-:W3:Y:S01]  /*57150*/  LDC R30, c[0x0][0x248] ;  /* 0x00009200ff1e7b82 */ /* 0x000ee20000000800 */
[----:B------:R-:W-:Y:S01]  /*57160*/  ISETP.LT.AND P2, PT, R21, UR8, !P0 ;  /* 0x0000000815007c0c */ /* 0x000fe2000c741270 */
[----:B------:R-:W-:Y:S01]  /*57170*/  ULDC UR8, c[0x0][0x22c] ;  /* 0x00008b0000087ab9 */ /* 0x000fe20000000800 */
[----:B------:R-:W-:Y:S01]  /*57180*/  ISETP.LT.AND P4, PT, R23, UR9, !P0 ;  /* 0x0000000917007c0c */ /* 0x000fe2000c781270 */
[----:B0-----:R-:W-:Y:S01]  /*57190*/  IMAD R25, R21, UR5, RZ ;  /* 0x0000000515197c24 */ /* 0x001fe2000f8e02ff */
[-C--:B------:R-:W-:Y:S01]  /*571a0*/  LEA.HI.X.SX32 R21, R28, R0.reuse, 0x1, P1 ;  /* 0x000000001c157211 */ /* 0x080fe200008f0eff */
[----:B------:R-:W-:Y:S01]  /*571b0*/  IMAD R28, R23, UR6, RZ ;  /* 0x00000006171c7c24 */ /* 0x000fe2000f8e02ff */
[C---:B------:R-:W-:Y:S01]  /*571c0*/  ISETP.LT.AND P3, PT, R22.reuse, UR7, !P0 ;  /* 0x0000000716007c0c */ /* 0x040fe2000c761270 */
[----:B------:R-:W-:Y:S01]  /*571d0*/  IMAD R29, R22, UR4, RZ ;  /* 0x00000004161d7c24 */ /* 0x000fe2000f8e02ff */
[CC--:B------:R-:W-:Y:S01]  /*571e0*/  LEA R22, P1, R25.reuse, R3.reuse, 0x1 ;  /* 0x0000000319167211 */ /* 0x0c0fe200078208ff */
[----:B------:R0:W-:Y:S01]  /*571f0*/  @P5 STG.E.U16 desc[UR56][R20.64], R160 ;  /* 0x000000a014005986 */ /* 0x0001e2000c101538 */
[-C--:B------:R-:W-:Y:S01]  /*57200*/  LEA R24, P6, R28, R3.reuse, 0x1 ;  /* 0x000000031c187211 */ /* 0x080fe200078c08ff */
[----:B------:R-:W-:Y:S01]  /*57210*/  ULDC UR4, c[0x0][0x22c] ;  /* 0x00008b0000047ab9 */ /* 0x000fe20000000800 */
[-C--:B------:R-:W-:Y:S01]  /*57220*/  LEA.HI.X.SX32 R23, R25, R0.reuse, 0x1, P1 ;  /* 0x0000000019177211 */ /* 0x080fe200008f0eff */
[----:B------:R-:W-:Y:S01]  /*57230*/  ULDC UR7, c[0x0][0x22c] ;  /* 0x00008b0000077ab9 */ /* 0x000fe20000000800 */
[--C-:B-1----:R-:W-:Y:S01]  /*57240*/  LOP3.LUT R27, R2, 0x82, R165.reuse, 0xfe, !PT ;  /* 0x00000082021b7812 */ /* 0x102fe200078efea5 */
[----:B------:R-:W-:Y:S01]  /*57250*/  ULDC UR5, c[0x0][0x248] ;  /* 0x0000920000057ab9 */ /* 0x000fe20000000800 */
[-C--:B------:R-:W-:Y:S01]  /*57260*/  LEA.HI.X.SX32 R25, R28, R0.reuse, 0x1, P6 ;  /* 0x000000001c197211 */ /* 0x080fe200030f0eff */
[----:B------:R1:W-:Y:S01]  /*57270*/  @P2 STG.E.U16 desc[UR56][R22.64], R161 ;  /* 0x000000a116002986 */ /* 0x0003e2000c101538 */
[-C--:B------:R-:W-:Y:S01]  /*57280*/  LEA R26, P5, R29, R3.reuse, 0x1 ;  /* 0x000000031d1a7211 */ /* 0x080fe200078a08ff */
[----:B------:R-:W-:Y:S01]  /*57290*/  ULDC UR6, c[0x0][0x248] ;  /* 0x0000920000067ab9 */ /* 0x000fe20000000800 */
[C-C-:B------:R-:W-:Y:S01]  /*572a0*/  LOP3.LUT R28, R2.reuse, 0x68, R165.reuse, 0xfe, !PT ;  /* 0x00000068021c7812 */ /* 0x140fe200078efea5 */
[----:B------:R5:W-:Y:S01]  /*572b0*/  @P4 STG.E.U16 desc[UR56][R24.64], R162 ;  /* 0x000000a218004986 */ /* 0x000be2000c101538 */
[----:B------:R-:W-:Y:S01]  /*572c0*/  ISETP.LT.AND P1, PT, R27, UR4, !P0 ;  /* 0x000000041b007c0c */ /* 0x000fe2000c721270 */
[----:B------:R-:W-:Y:S01]  /*572d0*/  ULDC UR4, c[0x0][0x248] ;  /* 0x0000920000047ab9 */ /* 0x000fe20000000800 */
[-C--:B------:R-:W-:Y:S01]  /*572e0*/  LEA.HI.X.SX32 R27, R29, R0.reuse, 0x1, P5 ;  /* 0x000000001d1b7211 */ /* 0x080fe200028f0eff */
[----:B------:R-:W-:Y:S01]  /*572f0*/  ULDC UR9, c[0x0][0x22c] ;  /* 0x00008b0000097ab9 */ /* 0x000fe20000000800 */
[C-C-:B0-----:R-:W-:Y:S01]  /*57300*/  LOP3.LUT R21, R2.reuse, 0x6a, R165.reuse, 0xfe, !PT ;  /* 0x0000006a02157812 */ /* 0x141fe200078efea5 */
[----:B------:R-:W0:Y:S01]  /*57310*/  LDC R31, c[0x0][0x248] ;  /* 0x00009200ff1f7b82 */ /* 0x000e220000000800 */
[----:B------:R-:W-:Y:S01]  /*57320*/  LOP3.LUT R20, R2, 0x6c, R165, 0xfe, !PT ;  /* 0x0000006c02147812 */ /* 0x000fe200078efea5 */
[----:B------:R2:W-:Y:S01]  /*57330*/  @P3 STG.E.U16 desc[UR56][R26.64], R163 ;  /* 0x000000a31a003986 */ /* 0x0005e2000c101538 */
[C---:B------:R-:W-:Y:S01]  /*57340*/  ISETP.LT.AND P4, PT, R28.reuse, UR7, !P0 ;  /* 0x000000071c007c0c */ /* 0x040fe2000c781270 */
[----:B------:R-:W-:Y:S01]  /*57350*/  IMAD R28, R28, UR4, RZ ;  /* 0x000000041c1c7c24 */ /* 0x000fe2000f8e02ff */
[C---:B------:R-:W-:Y:S01]  /*57360*/  ISETP.LT.AND P2, PT, R20.reuse, UR9, !P0 ;  /* 0x0000000914007c0c */ /* 0x040fe2000c741270 */
[C---:B-1----:R-:W-:Y:S01]  /*57370*/  IMAD R23, R21.reuse, UR5, RZ ;  /* 0x0000000515177c24 */ /* 0x042fe2000f8e02ff */
[----:B------:R-:W-:Y:S01]  /*57380*/  ISETP.LT.AND P3, PT, R21, UR8, !P0 ;  /* 0x0000000815007c0c */ /* 0x000fe2000c761270 */
[----:B-----5:R-:W-:Y:S01]  /*57390*/  IMAD R25, R20, UR6, RZ ;  /* 0x0000000614197c24 */ /* 0x020fe2000f8e02ff */
[CC--:B------:R-:W-:Y:S01]  /*573a0*/  LEA R20, P6, R28.reuse, R3.reuse, 0x1 ;  /* 0x000000031c147211 */ /* 0x0c0fe200078c08ff */
[----:B------:R-:W-:Y:S01]  /*573b0*/  ULDC UR8, c[0x0][0x22c] ;  /* 0x00008b0000087ab9 */ /* 0x000fe20000000800 */
[-C--:B------:R-:W-:Y:S01]  /*573c0*/  LEA R22, P5, R23, R3.reuse, 0x1 ;  /* 0x0000000317167211 */ /* 0x080fe200078a08ff */
[----:B------:R-:W-:Y:S01]  /*573d0*/  ULDC UR4, c[0x0][0x248] ;  /* 0x0000920000047ab9 */ /* 0x000fe20000000800 */
[-C--:B------:R-:W-:Y:S01]  /*573e0*/  LEA.HI.X.SX32 R21, R28, R0.reuse, 0x1, P6 ;  /* 0x000000001c157211 */ /* 0x080fe200030f0eff */
[----:B------:R-:W-:Y:S01]  /*573f0*/  ULDC UR5, c[0x0][0x248] ;  /* 0x0000920000057ab9 */ /* 0x000fe20000000800 */
[----:B------:R-:W-:Y:S01]  /*57400*/  LEA R24, P6, R25, R3, 0x1 ;  /* 0x0000000319187211 */ /* 0x000fe200078c08ff */
[----:B------:R-:W-:Y:S01]  /*57410*/  ULDC UR9, c[0x0][0x22c] ;  /* 0x00008b0000097ab9 */ /* 0x000fe20000000800 */
[----:B------:R-:W-:Y:S01]  /*57420*/  PRMT R160, R160, 0x7632, R160 ;  /* 0x00007632a0a07816 */ /* 0x000fe200000000a0 */
[----:B------:R-:W-:Y:S01]  /*57430*/  ULDC UR6, c[0x0][0x248] ;  /* 0x0000920000067ab9 */ /* 0x000fe20000000800 */
[----:B------:R-:W-:Y:S01]  /*57440*/  PRMT R161, R161, 0x7632, R161 ;  /* 0x00007632a1a17816 */ /* 0x000fe200000000a1 */
[----:B------:R-:W-:Y:S01]  /*57450*/  ULDC UR7, c[0x0][0x248] ;  /* 0x0000920000077ab9 */ /* 0x000fe20000000800 */
[----:B------:R-:W-:Y:S01]  /*57460*/  LEA.HI.X.SX32 R23, R23, R0, 0x1, P5 ;  /* 0x0000000017177211 */ /* 0x000fe200028f0eff */
[----:B------:R1:W-:Y:S01]  /*57470*/  @P4 STG.E.U16 desc[UR56][R20.64], R160 ;  /* 0x000000a014004986 */ /* 0x0003e2000c101538 */
[----:B------:R-:W-:-:S02]  /*57480*/  PRMT R162, R162, 0x7632, R162 ;  /* 0x00007632a2a27816 */ /* 0x000fc400000000a2 */
[----:B------:R-:W-:Y:S01]  /*57490*/  LEA.HI.X.SX32 R25, R25, R0, 0x1, P6 ;  /* 0x0000000019197211 */ /* 0x000fe200030f0eff */
[----:B------:R5:W-:Y:S01]  /*574a0*/  @P3 STG.E.U16 desc[UR56][R22.64], R161 ;  /* 0x000000a116003986 */ /* 0x000be2000c101538 */
[----:B--2---:R-:W-:Y:S02]  /*574b0*/  LOP3.LUT R26, R2, 0x6e, R165, 0xfe, !PT ;  /* 0x0000006e021a7812 */ /* 0x004fe400078efea5 */
[----:B------:R-:W-:Y:S01]  /*574c0*/  PRMT R163, R163, 0x7632, R163 ;  /* 0x00007632a3a37816 */ /* 0x000fe200000000a3 */
[----:B------:R2:W-:Y:S01]  /*574d0*/  @P2 STG.E.U16 desc[UR56][R24.64], R162 ;  /* 0x000000a218002986 */ /* 0x0005e2000c101538 */
[C---:B------:R-:W-:Y:S01]  /*574e0*/  ISETP.LT.AND P2, PT, R26.reuse, UR8, !P0 ;  /* 0x000000081a007c0c */ /* 0x040fe2000c741270 */
[----:B------:R-:W-:Y:S01]  /*574f0*/  IMAD R26, R26, UR4, RZ ;  /* 0x000000041a1a7c24 */ /* 0x000fe2000f8e02ff */
[----:B------:R-:W-:Y:S01]  /*57500*/  ULDC UR4, c[0x0][0x22c] ;  /* 0x00008b0000047ab9 */ /* 0x000fe20000000800 */
[C-C-:B-1----:R-:W-:Y:S02]  /*57510*/  LOP3.LUT R21, R2.reuse, 0x70, R165.reuse, 0xfe, !PT ;  /* 0x0000007002157812 */ /* 0x142fe400078efea5 */
[----:B------:R-:W-:-:S02]  /*57520*/  LOP3.LUT R27, R2, 0x84, R165, 0xfe, !PT ;  /* 0x00000084021b7812 */ /* 0x000fc400078efea5 */
[--C-:B-----5:R-:W-:Y:S02]  /*57530*/  LOP3.LUT R23, R2, 0x72, R165.reuse, 0xfe, !PT ;  /* 0x0000007202177812 */ /* 0x120fe400078efea5 */
[-C--:B------:R-:W-:Y:S02]  /*57540*/  LEA R20, P3, R26, R3.reuse, 0x1 ;  /* 0x000000031a147211 */ /* 0x080fe400078608ff */
[----:B------:R-:W-:Y:S01]  /*57550*/  LOP3.LUT R22, R2, 0x74, R165, 0xfe, !PT ;  /* 0x0000007402167812 */ /* 0x000fe200078efea5 */
[C---:B--2---:R-:W-:Y:S01]  /*57560*/  IMAD R25, R21.reuse, UR5, RZ ;  /* 0x0000000515197c24 */ /* 0x044fe2000f8e02ff */
[----:B------:R-:W-:Y:S01]  /*57570*/  ISETP.LT.AND P5, PT, R21, UR9, !P0 ;  /* 0x0000000915007c0c */ /* 0x000fe2000c7a1270 */
[C---:B------:R-:W-:Y:S01]  /*57580*/  IMAD R28, R23.reuse, UR6, RZ ;  /* 0x00000006171c7c24 */ /* 0x040fe2000f8e02ff */
[-C--:B------:R-:W-:Y:S01]  /*57590*/  LEA.HI.X.SX32 R21, R26, R0.reuse, 0x1, P3 ;  /* 0x000000001a157211 */ /* 0x080fe200018f0eff */
[C---:B------:R-:W-:Y:S01]  /*575a0*/  IMAD R29, R22.reuse, UR7, RZ ;  /* 0x00000007161d7c24 */ /* 0x040fe2000f8e02ff */
[----:B------:R-:W-:Y:S01]  /*575b0*/  ISETP.LT.AND P3, PT, R22, UR4, !P0 ;  /* 0x0000000416007c0c */ /* 0x000fe2000c761270 */
[----:B------:R-:W-:Y:S01]  /*575c0*/  ULDC UR4, c[0x0][0x22c] ;  /* 0x00008b0000047ab9 */ /* 0x000fe20000000800 */
[----:B------:R-:W-:Y:S01]  /*575d0*/  ISETP.LT.AND P4, PT, R23, UR10, !P0 ;  /* 0x0000000a17007c0c */ /* 0x000fe2000c781270 */
[----:B------:R1:W-:Y:S01]  /*575e0*/  @P2 STG.E.U16 desc[UR56][R20.64], R163 ;  /* 0x000000a314002986 */ /* 0x0003e2000c101538 */
[CC--:B------:R-:W-:Y:S01]  /*575f0*/  LEA R22, P6, R25.reuse, R3.reuse, 0x1 ;  /* 0x0000000319167211 */ /* 0x0c0fe200078c08ff */
[----:B------:R-:W-:Y:S01]  /*57600*/  ULDC UR6, c[0x0][0x22c] ;  /* 0x00008b0000067ab9 */ /* 0x000fe20000000800 */
[-C--:B------:R-:W-:Y:S01]  /*57610*/  LEA R24, P2, R28, R3.reuse, 0x1 ;  /* 0x000000031c187211 */ /* 0x080fe200078408ff */
[----:B------:R-:W-:Y:S01]  /*57620*/  ULDC UR5, c[0x0][0x248] ;  /* 0x0000920000057ab9 */ /* 0x000fe20000000800 */
[----:B------:R-:W-:Y:S01]  /*57630*/  LEA.HI.X.SX32 R23, R25, R0, 0x1, P6 ;  /* 0x0000000019177211 */ /* 0x000fe200030f0eff */
[----:B------:R-:W-:Y:S01]  /*57640*/  ULDC UR7, c[0x0][0x22c] ;  /* 0x00008b0000077ab9 */ /* 0x000fe20000000800 */
[----:B------:R-:W-:-:S02]  /*57650*/  LEA R26, P6, R29, R3, 0x1 ;  /* 0x000000031d1a7211 */ /* 0x000fc400078c08ff */
[-C--:B------:R-:W-:Y:S01]  /*57660*/  LEA.HI.X.SX32 R25, R28, R0.reuse, 0x1, P2 ;  /* 0x000000001c197211 */ /* 0x080fe200010f0eff */
[----:B------:R2:W-:Y:S01]  /*57670*/  @P5 STG.E.U16 desc[UR56][R22.64], R168 ;  /* 0x000000a816005986 */ /* 0x0005e2000c101538 */
[----:B------:R-:W-:Y:S01]  /*57680*/  ISETP.LT.AND P2, PT, R27, UR4, !P0 ;  /* 0x000000041b007c0c */ /* 0x000fe2000c741270 */
[----:B------:R-:W-:Y:S01]  /*57690*/  ULDC UR4, c[0x0][0x248] ;  /* 0x0000920000047ab9 */ /* 0x000fe20000000800 */
[C-C-:B-1----:R-:W-:Y:S01]  /*576a0*/  LOP3.LUT R21, R2.reuse, 0x76, R165.reuse, 0xfe, !PT ;  /* 0x0000007602157812 */ /* 0x142fe200078efea5 */
[----:B------:R1:W-:Y:S01]  /*576b0*/  @P4 STG.E.U16 desc[UR56][R24.64], R169 ;  /* 0x000000a918004986 */ /* 0x0003e2000c101538 */
[-C--:B------:R-:W-:Y:S01]  /*576c0*/  LEA.HI.X.SX32 R27, R29, R0.reuse, 0x1, P6 ;  /* 0x000000001d1b7211 */ /* 0x080fe200030f0eff */
[----:B------:R-:W5:Y:S01]  /*576d0*/  LDC R28, c[0x0][0x248] ;  /* 0x00009200ff1c7b82 */ /* 0x000f620000000800 */
[--C-:B------:R-:W-:Y:S02]  /*576e0*/  LOP3.LUT R20, R2, 0x78, R165.reuse, 0xfe, !PT ;  /* 0x0000007802147812 */ /* 0x100fe400078efea5 */
[C---:B------:R-:W-:Y:S01]  /*576f0*/  ISETP.LT.AND P5, PT, R21.reuse, UR6, !P0 ;  /* 0x0000000615007c0c */ /* 0x040fe2000c7a1270 */
[----:B------:R-:W-:Y:S01]  /*57700*/  IMAD R21, R21, UR4, RZ ;  /* 0x0000000415157c24 */ /* 0x000fe2000f8e02ff */
[----:B------:R4:W-:Y:S01]  /*57710*/  @P3 STG.E.U16 desc[UR56][R26.64], R170 ;  /* 0x000000aa1a003986 */ /* 0x0009e2000c101538 */
[----:B------:R-:W-:Y:S01]  /*57720*/  ISETP.LT.AND P3, PT, R20, UR7, !P0 ;  /* 0x0000000714007c0c */ /* 0x000fe2000c761270 */
[----:B------:R-:W-:Y:S01]  /*57730*/  ULDC UR4, c[0x0][0x248] ;  /* 0x0000920000047ab9 */ /* 0x000fe20000000800 */
[----:B--2---:R-:W-:Y:S01]  /*57740*/  LOP3.LUT R23, R2, 0x7a, R165, 0xfe, !PT ;  /* 0x0000007a02177812 */ /* 0x004fe200078efea5 */
[----:B------:R-:W-:Y:S01]  /*57750*/  ULDC UR6, c[0x0][0x22c] ;  /* 0x00008b0000067ab9 */ /* 0x000fe20000000800 */
[----:B-1----:R-:W-:Y:S01]  /*57760*/  IMAD R24, R20, UR5, RZ ;  /* 0x0000000514187c24 */ /* 0x002fe2000f8e02ff */
[-C--:B------:R-:W-:Y:S01]  /*57770*/  LEA R20, P4, R21, R3.reuse, 0x1 ;  /* 0x0000000315147211 */ /* 0x080fe200078808ff */
[----:B------:R-:W-:Y:S01]  /*57780*/  ULDC UR5, c[0x0][0x22c] ;  /* 0x00008b0000057ab9 */ /* 0x000fe20000000800 */
[----:B------:R-:W-:Y:S01]  /*57790*/  IMAD R25, R23, UR4, RZ ;  /* 0x0000000417197c24 */ /* 0x000fe2000f8e02ff */
[----:B------:R-:W-:Y:S01]  /*577a0*/  ULDC UR4, c[0x0][0x248] ;  /* 0x0000920000047ab9 */ /* 0x000fe20000000800 */
[----:B------:R-:W-:Y:S01]  /*577b0*/  LEA.HI.X.SX32 R21, R21, R0, 0x1, P4 ;  /* 0x0000000015157211 */ /* 0x000fe200020f0eff */
[----:B------:R-:W1:Y:S01]  /*577c0*/  LDC R29, c[0x0][0x248] ;  /* 0x00009200ff1d7b82 */ /* 0x000e620000000800 */
[----:B------:R-:W-:-:S02]  /*577d0*/  LEA R22, P6, R24, R3, 0x1 ;  /* 0x0000000318167211 */ /* 0x000fc400078c08ff */
[----:B----4-:R-:W-:Y:S01]  /*577e0*/  LOP3.LUT R26, R2, 0x86, R165, 0xfe, !PT ;  /* 0x00000086021a7812 */ /* 0x010fe200078efea5 */
[----:B------:R2:W-:Y:S01]  /*577f0*/  @P5 STG.E.U16 desc[UR56][R20.64], R171 ;  /* 0x000000ab14005986 */ /* 0x0005e2000c101538 */
[----:B------:R-:W-:Y:S01]  /*57800*/  ISETP.LT.AND P4, PT, R23, UR5, !P0 ;  /* 0x0000000517007c0c */ /* 0x000fe2000c781270 */
[----:B------:R-:W-:Y:S01]  /*57810*/  ULDC UR5, c[0x0][0x22c] ;  /* 0x00008b0000057ab9 */ /* 0x000fe20000000800 */
[----:B------:R-:W-:Y:S02]  /*57820*/  PRMT R27, R168, 0x7632, R27 ;  /* 0x00007632a81b7816 */ /* 0x000fe4000000001b */
[----:B------:R-:W-:Y:S02]  /*57830*/  LEA.HI.X.SX32 R23, R24, R0, 0x1, P6 ;  /* 0x0000000018177211 */ /* 0x000fe400030f0eff */
[----:B------:R-:W-:Y:S02]  /*57840*/  ISETP.LT.AND P5, PT, R26, UR6, !P0 ;  /* 0x000000061a007c0c */ /* 0x000fe4000c7a1270 */
[----:B------:R-:W-:Y:S01]  /*57850*/  LEA R24, P6, R25, R3, 0x1 ;  /* 0x0000000319187211 */ /* 0x000fe200078c08ff */
[----:B------:R4:W-:Y:S01]  /*57860*/  @P3 STG.E.U16 desc[UR56][R22.64], R27 ;  /* 0x0000001b16003986 */ /* 0x0009e2000c101538 */
[----:B------:R-:W-:-:S02]  /*57870*/  LOP3.LUT R26, R2, 0x7c, R165, 0xfe, !PT ;  /* 0x0000007c021a7812 */ /* 0x000fc400078efea5 */
[----:B------:R-:W-:Y:S02]  /*57880*/  PRMT R169, R169, 0x7632, R169 ;  /* 0x00007632a9a97816 */ /* 0x000fe400000000a9 */
[----:B------:R-:W-:Y:S02]  /*57890*/  LEA.HI.X.SX32 R25, R25, R0, 0x1, P6 ;  /* 0x0000000019197211 */ /* 0x000fe400030f0eff */
[C---:B------:R-:W-:Y:S01]  /*578a0*/  ISETP.LT.AND P3, PT, R26.reuse, UR5, !P0 ;  /* 0x000000051a007c0c */ /* 0x040fe2000c761270 */
[----:B------:R-:W-:Y:S01]  /*578b0*/  IMAD R26, R26, UR4, RZ ;  /* 0x000000041a1a7c24 */ /* 0x000fe2000f8e02ff */
[----:B------:R-:W-:Y:S01]  /*578c0*/  ULDC UR4, c[0x0][0x248] ;  /* 0x0000920000047ab9 */ /* 0x000fe20000000800 */
[----:B------:R3:W-:Y:S01]  /*578d0*/  @P4 STG.E.U16 desc[UR56][R24.64], R169 ;  /* 0x000000a918004986 */ /* 0x0007e2000c101538 */
[----:B------:R-:W-:Y:S01]  /*578e0*/  PRMT R170, R170, 0x7632, R170 ;  /* 0x00007632aaaa7816 */ /* 0x000fe200000000aa */
[----:B------:R-:W-:Y:S01]  /*578f0*/  ULDC UR5, c[0x0][0x22c] ;  /* 0x00008b0000057ab9 */ /* 0x000fe20000000800 */
[----:B--2---:R-:W-:-:S02]  /*57900*/  LEA R20, P4, R26, R3, 0x1 ;  /* 0x000000031a147211 */ /* 0x004fc400078808ff */
[--C-:B----4-:R-:W-:Y:S02]  /*57910*/  LOP3.LUT R22, R2, 0x7e, R165.reuse, 0xfe, !PT ;  /* 0x0000007e02167812 */ /* 0x110fe400078efea5 */
[----:B------:R-:W-:Y:S02]  /*57920*/  LEA.HI.X.SX32 R21, R26, R0, 0x1, P4 ;  /* 0x000000001a157211 */ /* 0x000fe400020f0eff */
[C---:B------:R-:W-:Y:S01]  /*57930*/  ISETP.LT.AND P4, PT, R22.reuse, UR5, !P0 ;  /* 0x0000000516007c0c */ /* 0x040fe2000c781270 */
[----:B------:R-:W-:Y:S01]  /*57940*/  IMAD R23, R22, UR4, RZ ;  /* 0x0000000416177c24 */ /* 0x000fe2000f8e02ff */
[----:B------:R-:W-:Y:S01]  /*57950*/  ULDC UR4, c[0x0][0x248] ;  /* 0x0000920000047ab9 */ /* 0x000fe20000000800 */
[----:B---3--:R-:W-:Y:S01]  /*57960*/  LOP3.LUT R24, R2, 0x80, R165, 0xfe, !PT ;  /* 0x0000008002187812 */ /* 0x008fe200078efea5 */
[----:B------:R2:W-:Y:S01]  /*57970*/  @P3 STG.E.U16 desc[UR56][R20.64], R170 ;  /* 0x000000aa14003986 */ /* 0x0005e2000c101538 */
[----:B------:R-:W-:Y:S01]  /*57980*/  ULDC UR5, c[0x0][0x22c] ;  /* 0x00008b0000057ab9 */ /* 0x000fe20000000800 */
[----:B------:R-:W-:-:S02]  /*57990*/  LEA R22, P3, R23, R3, 0x1 ;  /* 0x0000000317167211 */ /* 0x000fc400078608ff */
[----:B------:R-:W-:Y:S01]  /*579a0*/  IMAD R25, R24, UR4, RZ ;  /* 0x0000000418197c24 */ /* 0x000fe2000f8e02ff */
[----:B------:R-:W-:Y:S01]  /*579b0*/  PRMT R171, R171, 0x7632, R171 ;  /* 0x00007632abab7816 */ /* 0x000fe200000000ab */
[----:B------:R-:W-:Y:S01]  /*579c0*/  ULDC UR4, c[0x0][0x22c] ;  /* 0x00008b0000047ab9 */ /* 0x000fe20000000800 */
[-C--:B------:R-:W-:Y:S01]  /*579d0*/  LEA.HI.X.SX32 R23, R23, R0.reuse, 0x1, P3 ;  /* 0x0000000017177211 */ /* 0x080fe200018f0eff */
[----:B-----5:R-:W-:Y:S01]  /*579e0*/  IMAD R27, R28, 0x2, R25 ;  /* 0x000000021c1b7824 */ /* 0x020fe200078e0219 */
[----:B------:R-:W-:Y:S01]  /*579f0*/  ISETP.LT.AND P3, PT, R24, UR5, !P0 ;  /* 0x0000000518007c0c */ /* 0x000fe2000c761270 */
[----:B------:R-:W-:Y:S01]  /*57a00*/  ULDC UR5, c[0x0][0x22c] ;  /* 0x00008b0000057ab9 */ /* 0x000fe20000000800 */
[----:B------:R-:W-:Y:S01]  /*57a10*/  LOP3.LUT R24, R2, 0x88, R165, 0xfe, !PT ;  /* 0x0000008802187812 */ /* 0x000fe200078efea5 */
[----:B------:R3:W-:Y:S01]  /*57a20*/  @P4 STG.E.U16 desc[UR56][R22.64], R171 ;  /* 0x000000ab16004986 */ /* 0x0007e2000c101538 */
[CC--:B--2---:R-:W-:Y:S01]  /*57a30*/  LEA R20, P6, R25.reuse, R3.reuse, 0x1 ;  /* 0x0000000319147211 */ /* 0x0c4fe200078c08ff */
[----:B------:R-:W-:Y:S01]  /*57a40*/  IMAD R28, R30, 0x2, R27 ;  /* 0x000000021e1c7824 */ /* 0x000fe200078e021b */
[----:B------:R-:W-:Y:S01]  /*57a50*/  ISETP.LT.AND P4, PT, R24, UR4, !P0 ;  /* 0x0000000418007c0c */ /* 0x000fe2000c781270 */
[----:B------:R-:W2:Y:S01]  /*57a60*/  LDC R30, c[0x0][0x248] ;  /* 0x00009200ff1e7b82 */ /* 0x000ea20000000800 */
[-C--:B------:R-:W-:Y:S01]  /*57a70*/  LEA.HI.X.SX32 R21, R25, R0.reuse, 0x1, P6 ;  /* 0x0000000019157211 */ /* 0x080fe200030f0eff */
[----:B-1----:R-:W-:Y:S01]  /*57a80*/  IMAD R29, R29, 0x2, R28 ;  /* 0x000000021d1d7824 */ /* 0x002fe200078e021c */
[C---:B------:R-:W-:Y:S01]  /*57a90*/  LEA R24, P6, R27.reuse, R3, 0x1 ;  /* 0x000000031b187211 */ /* 0x040fe200078c08ff */
[----:B------:R-:W-:Y:S01]  /*57aa0*/  ULDC UR4, c[0x0][0x22c] ;  /* 0x00008b0000047ab9 */ /* 0x000fe20000000800 */
[----:B------:R-:W-:Y:S01]  /*57ab0*/  LOP3.LUT R26, R2, 0x8a, R165, 0xfe, !PT ;  /* 0x0000008a021a7812 */ /* 0x000fe200078efea5 */
[----:B------:R1:W-:Y:S01]  /*57ac0*/  @P3 STG.E.U16 desc[UR56][R20.64], R172 ;  /* 0x000000ac14003986 */ /* 0x0003e2000c101538 */
[----:B------:R-:W-:-:S02]  /*57ad0*/  LEA.HI.X.SX32 R25, R27, R0, 0x1, P6 ;  /* 0x000000001b197211 */ /* 0x000fc400030f0eff */
[-C--:B---3--:R-:W-:Y:S02]  /*57ae0*/  LEA R22, P6, R28, R3.reuse, 0x1 ;  /* 0x000000031c167211 */ /* 0x088fe400078c08ff */
[----:B------:R-:W-:Y:S01]  /*57af0*/  ISETP.LT.AND P3, PT, R26, UR4, !P0 ;  /* 0x000000041a007c0c */ /* 0x000fe2000c761270 */
[----:B------:R3:W-:Y:S01]  /*57b00*/  @P1 STG.E.U16 desc[UR56][R24.64], R173 ;  /* 0x000000ad18001986 */ /* 0x0007e2000c101538 */
[----:B------:R-:W-:Y:S01]  /*57b10*/  LOP3.LUT R27, R2, 0x8c, R165, 0xfe, !PT ;  /* 0x0000008c021b7812 */ /* 0x000fe200078efea5 */
[----:B------:R-:W-:Y:S01]  /*57b20*/  ULDC UR4, c[0x0][0x22c] ;  /* 0x00008b0000047ab9 */ /* 0x000fe20000000800 */
[-C--:B------:R-:W-:Y:S02]  /*57b30*/  LEA.HI.X.SX32 R23, R28, R0.reuse, 0x1, P6 ;  /* 0x000000001c177211 */ /* 0x080fe400030f0eff */
[-C--:B------:R-:W-:Y:S01]  /*57b40*/  LEA R26, P6, R29, R3.reuse, 0x1 ;  /* 0x000000031d1a7211 */ /* 0x080fe200078c08ff */
[----:B------:R-:W4:Y:S01]  /*57b50*/  LDC R28, c[0x0][0x248] ;  /* 0x00009200ff1c7b82 */ /* 0x000f220000000800 */
[----:B------:R-:W-:Y:S01]  /*57b60*/  ISETP.LT.AND P1, PT, R27, UR4, !P0 ;  /* 0x000000041b007c0c */ /* 0x000fe2000c721270 */
[----:B------:R-:W-:Y:S01]  /*57b70*/  ULDC UR4, c[0x0][0x22c] ;  /* 0x00008b0000047ab9 */ /* 0x000fe20000000800 */
[-C--:B------:R-:W-:Y:S01]  /*57b80*/  LEA.HI.X.SX32 R27, R29, R0.reuse, 0x1, P6 ;  /* 0x000000001d1b7211 */ /* 0x080fe200030f0eff */
[----:B------:R-:W-:Y:S01]  /*57b90*/  IMAD R29, R32, 0x2, R29 ;  /* 0x00000002201d7824 */ /* 0x000fe200078e021d */
[C-C-:B-1----:R-:W-:Y:S01]  /*57ba0*/  LOP3.LUT R20, R2.reuse, 0x8e, R165.reuse, 0xfe, !PT ;  /* 0x0000008e02147812 */ /* 0x142fe200078efea5 */
[----:B------:R1:W-:Y:S01]  /*57bb0*/  @P2 STG.E.U16 desc[UR56][R22.64], R174 ;  /* 0x000000ae16002986 */ /* 0x0003e2000c101538 */
[----:B------:R-:W-:Y:S01]  /*57bc0*/  LOP3.LUT R21, R2, 0x90, R165, 0xfe, !PT ;  /* 0x0000009002157812 */ /* 0x000fe200078efea5 */
[----:B---3--:R-:W3:Y:S01]  /*57bd0*/  LDC R25, c[0x0][0x248] ;  /* 0x00009200ff197b82 */ /* 0x008ee20000000800 */
[----:B------:R-:W-:Y:S01]  /*57be0*/  ISETP.LT.AND P2, PT, R20, UR4, !P0 ;  /* 0x0000000414007c0c */ /* 0x000fe2000c741270 */
[----:B------:R-:W-:Y:S01]  /*57bf0*/  ULDC UR4, c[0x0][0x22c] ;  /* 0x00008b0000047ab9 */ /* 0x000fe20000000800 */
[-C--:B------:R-:W-:Y:S01]  /*57c00*/  LEA R20, P6, R29, R3.reuse, 0x1 ;  /* 0x000000031d147211 */ /* 0x080fe200078c08ff */
[----:B------:R5:W-:Y:S01]  /*57c10*/  @P5 STG.E.U16 desc[UR56][R26.64], R175 ;  /* 0x000000af1a005986 */ /* 0x000be2000c101538 */
[----:B------:R-:W-:Y:S01]  /*57c20*/  ISETP.LT.AND P5, PT, R21, UR4, !P0 ;  /* 0x0000000415007c0c */ /* 0x000fe2000c7a1270 */
[----:B--2---:R-:W-:Y:S01]  /*57c30*/  IMAD R24, R30, 0x2, R29 ;  /* 0x000000021e187824 */ /* 0x004fe200078e021d */
[----:B------:R-:W-:Y:S01]  /*57c40*/  PRMT R172, R172, 0x7632, R172 ;  /* 0x00007632acac7816 */ /* 0x000fe200000000ac */
[----:B------:R-:W-:Y:S01]  /*57c50*/  ULDC UR4, c[0x0][0x22c] ;  /* 0x00008b0000047ab9 */ /* 0x000fe20000000800 */
[----:B------:R-:W-:Y:S01]  /*57c60*/  LEA.HI.X.SX32 R21, R29, R0, 0x1, P6 ;  /* 0x000000001d157211 */ /* 0x000fe200030f0eff */
[----:B------:R-:W2:Y:S01]  /*57c70*/  LDC R30, c[0x0][0x248] ;  /* 0x00009200ff1e7b82 */ /* 0x000ea20000000800 */
[----:B-1----:R-:W-:-:S02]  /*57c80*/  LEA R22, P6, R24, R3, 0x1 ;  /* 0x0000000318167211 */ /* 0x002fc400078c08ff */
[----:B------:R-:W-:Y:S01]  /*57c90*/  PRMT R173, R173, 0x7632, R173 ;  /* 0x00007632adad7816 */ /* 0x000fe200000000ad */
[----:B------:R1:W-:Y:S01]  /*57ca0*/  @P4 STG.E.U16 desc[UR56][R20.64], R172 ;  /* 0x000000ac14004986 */ /* 0x0003e2000c101538 */
[----:B------:R-:W-:Y:S02]  /*57cb0*/  LEA.HI.X.SX32 R23, R24, R0, 0x1, P6 ;  /* 0x0000000018177211 */ /* 0x000fe400030f0eff */
[----:B-----5:R-:W-:Y:S01]  /*57cc0*/  LOP3.LUT R26, R2, 0x92, R165, 0xfe, !PT ;  /* 0x00000092021a7812 */ /* 0x020fe200078efea5 */
[----:B------:R-:W5:Y:S01]  /*57cd0*/  LDC R29, c[0x0][0x248] ;  /* 0x00009200ff1d7b82 */ /* 0x000f620000000800 */
[----:B------:R-:W-:Y:S01]  /*57ce0*/  PRMT R174, R174, 0x7632, R174 ;  /* 0x00007632aeae7816 */ /* 0x000fe200000000ae */
[----:B------:R4:W-:Y:S01]  /*57cf0*/  @P3 STG.E.U16 desc[UR56][R22.64], R173 ;  /* 0x000000ad16003986 */ /* 0x0009e2000c101538 */
[----:B------:R-:W-:Y:S01]  /*57d00*/  ISETP.LT.AND P4, PT, R26, UR4, !P0 ;  /* 0x000000041a007c0c */ /* 0x000fe2000c781270 */
[----:B------:R-:W-:Y:S01]  /*57d10*/  ULDC UR4, c[0x0][0x22c] ;  /* 0x00008b0000047ab9 */ /* 0x000fe20000000800 */
[----:B------:R-:W-:Y:S01]  /*57d20*/  PRMT R175, R175, 0x7632, R175 ;  /* 0x00007632afaf7816 */ /* 0x000fe200000000af */
[----:B---3--:R-:W-:Y:S01]  /*57d30*/  IMAD R26, R25, 0x2, R24 ;  /* 0x00000002191a7824 */ /* 0x008fe200078e0218 */
[C-C-:B------:R-:W-:Y:S01]  /*57d40*/  LOP3.LUT R25, R2.reuse, 0x94, R165.reuse, 0xfe, !PT ;  /* 0x0000009402197812 */ /* 0x140fe200078efea5 */
[----:B------:R-:W3:Y:S01]  /*57d50*/  LDC R32, c[0x0][0x248] ;  /* 0x00009200ff207b82 */ /* 0x000ee20000000800 */
[----:B-1----:R-:W-:Y:S01]  /*57d60*/  LOP3.LUT R21, R2, 0x96, R165, 0xfe, !PT ;  /* 0x0000009602157812 */ /* 0x002fe200078efea5 */
[----:B0-----:R-:W-:Y:S01]  /*57d70*/  IMAD R27, R31, 0x2, R26 ;  /* 0x000000021f1b7824 */ /* 0x001fe200078e021a */
[----:B------:R-:W-:-:S02]  /*57d80*/  LEA R24, P6, R26, R3, 0x1 ;  /* 0x000000031a187211 */ /* 0x000fc400078c08ff */
[----:B------:R-:W-:Y:S01]  /*57d90*/  ISETP.LT.AND P3, PT, R25, UR4, !P0 ;  /* 0x0000000419007c0c */ /* 0x000fe2000c761270 */
[----:B------:R-:W-:Y:S01]  /*57da0*/  ULDC UR4, c[0x0][0x22c] ;  /* 0x00008b0000047ab9 */ /* 0x000fe20000000800 */
[-C--:B------:R-:W-:Y:S01]  /*57db0*/  LEA.HI.X.SX32 R25, R26, R0.reuse, 0x1, P6 ;  /* 0x000000001a197211 */ /* 0x080fe200030f0eff */
[----:B------:R-:W0:Y:S01]  /*57dc0*/  LDC R31, c[0x0][0x248] ;  /* 0x00009200ff1f7b82 */ /* 0x000e220000000800 */
[-C--:B------:R-:W-:Y:S02]  /*57dd0*/  LEA R20, P6, R27, R3.reuse, 0x1 ;  /* 0x000000031b147211 */ /* 0x080fe400078c08ff */
[----:B----4-:R-:W-:Y:S01]  /*57de0*/  LOP3.LUT R23, R2, 0x98, R165, 0xfe, !PT ;  /* 0x0000009802177812 */ /* 0x010fe200078efea5 */
[----:B------:R1:W-:Y:S01]  /*57df0*/  @P1 STG.E.U16 desc[UR56][R24.64], R174 ;  /* 0x000000ae18001986 */ /* 0x0003e2000c101538 */
[----:B------:R-:W-:Y:S01]  /*57e00*/  ISETP.LT.AND P1, PT, R21, UR4, !P0 ;  /* 0x0000000415007c0c */ /* 0x000fe2000c721270 */
[----:B------:R-:W-:Y:S01]  /*57e10*/  ULDC UR4, c[0x0][0x22c] ;  /* 0x00008b0000047ab9 */ /* 0x000fe20000000800 */
[-C--:B------:R-:W-:Y:S01]  /*57e20*/  LEA.HI.X.SX32 R21, R27, R0.reuse, 0x1, P6 ;  /* 0x000000001b157211 */ /* 0x080fe200030f0eff */
[----:B------:R-:W-:Y:S01]  /*57e30*/  IMAD R27, R28, 0x2, R27 ;  /* 0x000000021c1b7824 */ /* 0x000fe200078e021b */
[C-C-:B------:R-:W-:Y:S01]  /*57e40*/  LOP3.LUT R173, R2.reuse, 0x11e, R165.reuse, 0xfe, !PT ;  /* 0x0000011e02ad7812 */ /* 0x140fe200078efea5 */
[----:B------:R-:W4:Y:S01]  /*57e50*/  LDC R28, c[0x0][0x248] ;  /* 0x00009200ff1c7b82 */ /* 0x000f220000000800 */
[----:B------:R-:W-:Y:S01]  /*57e60*/  LOP3.LUT R171, R2, 0x120, R165, 0xfe, !PT ;  /* 0x0000012002ab7812 */ /* 0x000fe200078efea5 */
[----:B------:R1:W-:Y:S01]  /*57e70*/  @P2 STG.E.U16 desc[UR56][R20.64], R175 ;  /* 0x000000af14002986 */ /* 0x0003e2000c101538 */
[-C--:B------:R-:W-:Y:S01]  /*57e80*/  LEA R22, P6, R27, R3.reuse, 0x1 ;  /* 0x000000031b167211 */ /* 0x080fe200078c08ff */
[----:B--2---:R-:W-:Y:S01]  /*57e90*/  IMAD R26, R30, 0x2, R27 ;  /* 0x000000021e1a7824 */ /* 0x004fe200078e021b */
[----:B------:R-:W-:Y:S01]  /*57ea0*/  ISETP.LT.AND P2, PT, R23, UR4, !P0 ;  /* 0x0000000417007c0c */ /* 0x000fe2000c741270 */
[----:B------:R-:W-:Y:S01]  /*57eb0*/  ULDC UR4, c[0x0][0x22c] ;  /* 0x00008b0000047ab9 */ /* 0x000fe20000000800 */
[-C--:B------:R-:W-:Y:S01]  /*57ec0*/  LEA.HI.X.SX32 R23, R27, R0.reuse, 0x1, P6 ;  /* 0x000000001b177211 */ /* 0x080fe200030f0eff */
[----:B-----5:R-:W-:Y:S01]  /*57ed0*/  IMAD R27, R29, 0x2, R26 ;  /* 0x000000021d1b7824 */ /* 0x020fe200078e021a */
[----:B-1----:R-:W-:Y:S01]  /*57ee0*/  LOP3.LUT R25, R2, 0x9a, R165, 0xfe, !PT ;  /* 0x0000009a02197812 */ /* 0x002fe200078efea5 */
[----:B------:R-:W1:Y:S01]  /*57ef0*/  LDC R29, c[0x0][0x248] ;  /* 0x00009200ff1d7b82 */ /* 0x000e620000000800 */
[C---:B------:R-:W-:Y:S01]  /*57f00*/  LEA R24, P6, R26.reuse, R3, 0x1 ;  /* 0x000000031a187211 */ /* 0x040fe200078c08ff */
[----:B------:R2:W-:Y:S01]  /*57f10*/  @P5 STG.E.U16 desc[UR56][R22.64], R176 ;  /* 0x000000b016005986 */ /* 0x0005e2000c101538 */
[----:B------:R-:W-:Y:S01]  /*57f20*/  ISETP.LT.AND P5, PT, R25, UR4, !P0 ;  /* 0x0000000419007c0c */ /* 0x000fe2000c7a1270 */
[----:B------:R-:W-:Y:S01]  /*57f30*/  ULDC UR4, c[0x0][0x22c] ;  /* 0x00008b0000047ab9 */ /* 0x000fe20000000800 */
[----:B------:R-:W-:-:S02]  /*57f40*/  LEA.HI.X.SX32 R25, R26, R0, 0x1, P6 ;  /* 0x000000001a197211 */ /* 0x000fc400030f0eff */
[CC--:B------:R-:W-:Y:S01]  /*57f50*/  LEA R20, P6, R27.reuse, R3.reuse, 0x1 ;  /* 0x000000031b147211 */ /* 0x0c0fe200078c08ff */
[----:B------:R-:W5:Y:S01]  /*57f60*/  LDC R30, c[0x0][0x248] ;  /* 0x00009200ff1e7b82 */ /* 0x000f620000000800 */
[----:B------:R-:W-:Y:S01]  /*57f70*/  LOP3.LUT R26, R2, 0x9c, R165, 0xfe, !PT ;  /* 0x0000009c021a7812 */ /* 0x000fe200078efea5 */
[----:B------:R0:W-:Y:S01]  /*57f80*/  @P4 STG.E.U16 desc[UR56][R24.64], R177 ;  /* 0x000000b118004986 */ /* 0x0001e2000c101538 */
[----:B------:R-:W-:Y:S02]  /*57f90*/  LEA.HI.X.SX32 R21, R27, R0, 0x1, P6 ;  /* 0x000000001b157211 */ /* 0x000fe400030f0eff */
[----:B------:R-:W-:Y:S01]  /*57fa0*/  ISETP.LT.AND P6, PT, R26, UR4, !P0 ;  /* 0x000000041a007c0c */ /* 0x000fe2000c7c1270 */
[----:B----4-:R-:W-:Y:S01]  /*57fb0*/  IMAD R27, R28, 0x2, R27 ;  /* 0x000000021c1b7824 */ /* 0x010fe200078e021b */
[----:B--2---:R-:W-:Y:S01]  /*57fc0*/  LOP3.LUT R23, R2, 0x9e, R165, 0xfe, !PT ;  /* 0x0000009e02177812 */ /* 0x004fe200078efea5 */
[----:B------:R-:W2:Y:S01]  /*57fd0*/  LDC R28, c[0x0][0x248] ;  /* 0x00009200ff1c7b82 */ /* 0x000ea20000000800 */
[----:B------:R4:W-:Y:S01]  /*57fe0*/  @P3 STG.E.U16 desc[UR56][R20.64], R178 ;  /* 0x000000b214003986 */ /* 0x0009e2000c101538 */
[----:B---3--:R-:W-:Y:S01]  /*57ff0*/  IMAD R26, R32, 0x2, R27 ;  /* 0x00000002201a7824 */ /* 0x008fe200078e021b */
[----:B------:R-:W-:Y:S01]  /*58000*/  LEA R22, P3, R27, R3, 0x1 ;  /* 0x000000031b167211 */ /* 0x000fe200078608ff */
[----:B------:R-:W-:Y:S01]  /*58010*/  ULDC UR4, c[0x0][0x22c] ;  /* 0x00008b0000047ab9 */ /* 0x000fe20000000800 */
[----:B------:R-:W-:-:S02]  /*58020*/  PRMT R176, R176, 0x7632, R176 ;  /* 0x00007632b0b07816 */ /* 0x000fc400000000b0 */
[----:B------:R-:W-:Y:S01]  /*58030*/  ISETP.LT.AND P4, PT, R23, UR4, !P0 ;  /* 0x0000000417007c0c */ /* 0x000fe2000c781270 */
[----:B------:R-:W-:Y:S01]  /*58040*/  ULDC UR4, c[0x0][0x22c] ;  /* 0x00008b0000047ab9 */ /* 0x000fe20000000800 */
[-C--:B------:R-:W-:Y:S01]  /*58050*/  LEA.HI.X.SX32 R23, R27, R0.reuse, 0x1, P3 ;  /* 0x000000001b177211 */ /* 0x080fe200018f0eff */
[----:B-1----:R-:W-:Y:S01]  /*58060*/  IMAD R27, R29, 0x2, R26 ;  /* 0x000000021d1b7824 */ /* 0x002fe200078e021a */
[-C--:B0-----:R-:W-:Y:S01]  /*58070*/  LEA R24, P3, R26, R3.reuse, 0x1 ;  /* 0x000000031a187211 */ /* 0x081fe200078608ff */
[----:B------:R-:W0:Y:S01]  /*58080*/  LDC R29, c[0x0][0x248] ;  /* 0x00009200ff1d7b82 */ /* 0x000e220000000800 */
[--C-:B----4-:R-:W-:Y:S01]  /*58090*/  LOP3.LUT R20, R2, 0xa0, R165.reuse, 0xfe, !PT ;  /* 0x000000a002147812 */ /* 0x110fe200078efea5 */
[----:B------:R1:W-:Y:S01]  /*580a0*/  @P1 STG.E.U16 desc[UR56][R22.64], R179 ;  /* 0x000000b316001986 */ /* 0x0003e2000c101538 */
[----:B------:R-:W-:Y:S02]  /*580b0*/  LEA.HI.X.SX32 R25, R26, R0, 0x1, P3 ;  /* 0x000000001a197211 */ /* 0x000fe400018f0eff */
[----:B------:R-:W-:Y:S01]  /*580c0*/  ISETP.LT.AND P1, PT, R20, UR4, !P0 ;  /* 0x0000000414007c0c */ /* 0x000fe2000c721270 */
[----:B------:R-:W-:Y:S01]  /*580d0*/  ULDC UR4, c[0x0][0x22c] ;  /* 0x00008b0000047ab9 */ /* 0x000fe20000000800 */
[----:B------:R-:W-:Y:S01]  /*580e0*/  LOP3.LUT R21, R2, 0xa2, R165, 0xfe, !PT ;  /* 0x000000a202157812 */ /* 0x000fe200078efea5 */
[----:B------:R3:W-:Y:S01]  /*580f0*/  @P2 STG.E.U16 desc[UR56][R24.64], R176 ;  /* 0x000000b018002986 */ /* 0x0007e2000c101538 */
[----:B------:R-:W-:Y:S01]  /*58100*/  LEA R20, P3, R27, R3, 0x1 ;  /* 0x000000031b147211 */ /* 0x000fe200078608ff */
[----:B------:R-:W4:Y:S01]  /*58110*/  LDC R32, c[0x0][0x248] ;  /* 0x00009200ff207b82 */ /* 0x000f220000000800 */
[----:B------:R-:W-:Y:S01]  /*58120*/  ISETP.LT.AND P2, PT, R21, UR4, !P0 ;  /* 0x0000000415007c0c */ /* 0x000fe2000c741270 */
[----:B------:R-:W-:Y:S01]  /*58130*/  ULDC UR4, c[0x0][0x22c] ;  /* 0x00008b0000047ab9 */ /* 0x000fe20000000800 */
[----:B------:R-:W-:-:S02]  /*58140*/  PRMT R177, R177, 0x7632, R177 ;  /* 0x00007632b1b17816 */ /* 0x000fc400000000b1 */
[-C--:B------:R-:W-:Y:S01]  /*58150*/  LEA.HI.X.SX32 R21, R27, R0.reuse, 0x1, P3 ;  /* 0x000000001b157211 */ /* 0x080fe200018f0eff */
[----:B--2---:R-:W-:Y:S01]  /*58160*/  IMAD R27, R28, 0x2, R27 ;  /* 0x000000021c1b7824 */ /* 0x004fe200078e021b */
[----:B------:R-:W-:Y:S02]  /*58170*/  LOP3.LUT R26, R2, 0xa4, R165, 0xfe, !PT ;  /* 0x000000a4021a7812 */ /* 0x000fe400078efea5 */
[----:B------:R-:W-:Y:S01]  /*58180*/  PRMT R178, R178, 0x7632, R178 ;  /* 0x00007632b2b27816 */ /* 0x000fe200000000b2 */
[----:B------:R2:W-:Y:S01]  /*58190*/  @P5 STG.E.U16 desc[UR56][R20.64], R177 ;  /* 0x000000b114005986 */ /* 0x0005e2000c101538 */
[----:B-----5:R-:W-:Y:S01]  /*581a0*/  IMAD R28, R30, 0x2, R27 ;  /* 0x000000021e1c7824 */ /* 0x020fe200078e021b */
[----:B-1----:R-:W-:Y:S01]  /*581b0*/  LEA R22, P5, R27, R3, 0x1 ;  /* 0x000000031b167211 */ /* 0x002fe200078a08ff */
[----:B------:R-:W1:Y:S01]  /*581c0*/  LDC R30, c[0x0][0x248] ;  /* 0x00009200ff1e7b82 */ /* 0x000e620000000800 */
[----:B------:R-:W-:Y:S02]  /*581d0*/  PRMT R179, R179, 0x7632, R179 ;  /* 0x00007632b3b37816 */ /* 0x000fe400000000b3 */
[----:B------:R-:W-:-:S02]  /*581e0*/  LEA.HI.X.SX32 R23, R27, R0, 0x1, P5 ;  /* 0x000000001b177211 */ /* 0x000fc400028f0eff */
[-C--:B---3--:R-:W-:Y:S02]  /*581f0*/  LEA R24, P5, R28, R3.reuse, 0x1 ;  /* 0x000000031c187211 */ /* 0x088fe400078a08ff */
[----:B------:R-:W-:Y:S01]  /*58200*/  ISETP.LT.AND P3, PT, R26, UR4, !P0 ;  /* 0x000000041a007c0c */ /* 0x000fe2000c761270 */
[----:B------:R3:W-:Y:S01]  /*58210*/  @P6 STG.E.U16 desc[UR56][R22.64], R178 ;  /* 0x000000b216006986 */ /* 0x0007e2000c101538 */
[----:B------:R-:W-:Y:S01]  /*58220*/  LEA.HI.X.SX32 R25, R28, R0, 0x1, P5 ;  /* 0x000000001c197211 */ /* 0x000fe200028f0eff */
[----:B0-----:R-:W-:Y:S01]  /*58230*/  IMAD R28, R29, 0x2, R28 ;  /* 0x000000021d1c7824 */ /* 0x001fe200078e021c */
[C-C-:B------:R-:W-:Y:S01]  /*58240*/  LOP3.LUT R26, R2.reuse, 0xa6, R165.reuse, 0xfe, !PT ;  /* 0x000000a6021a7812 */ /* 0x140fe200078efea5 */
[----:B------:R-:W-:Y:S01]  /*58250*/  ULDC UR4, c[0x0][0x22c] ;  /* 0x00008b0000047ab9 */ /* 0x000fe20000000800 */
[----:B------:R-:W-:Y:S01]  /*58260*/  LOP3.LUT R27, R2, 0xa8, R165, 0xfe, !PT ;  /* 0x000000a8021b7812 */ /* 0x000fe200078efea5 */
[----:B------:R-:W-:Y:S01]  /*58270*/  IMAD R29, R31, 0x2, R28 ;  /* 0x000000021f1d7824 */ /* 0x000fe200078e021c */
[----:B------:R4:W-:Y:S01]  /*58280*/  @P4 STG.E.U16 desc[UR56][R24.64], R179 ;  /* 0x000000b318004986 */ /* 0x0009e2000c101538 */
[----:B------:R-:W0:Y:S01]  /*58290*/  LDC R31, c[0x0][0x248] ;  /* 0x00009200ff1f7b82 */ /* 0x000e220000000800 */
[----:B--2---:R-:W-:-:S02]  /*582a0*/  LEA R20, P4, R28, R3, 0x1 ;  /* 0x000000031c147211 */ /* 0x004fc400078808ff */
[----:B------:R-:W-:Y:S01]  /*582b0*/  ISETP.LT.AND P5, PT, R26, UR4, !P0 ;  /* 0x000000041a007c0c */ /* 0x000fe2000c7a1270 */
[----:B------:R-:W-:Y:S01]  /*582c0*/  ULDC UR4, c[0x0][0x22c] ;  /* 0x00008b0000047ab9 */ /* 0x000fe20000000800 */
[-C--:B------:R-:W-:Y:S02]  /*582d0*/  LEA R26, P6, R29, R3.reuse, 0x1 ;  /* 0x000000031d1a7211 */ /* 0x080fe400078c08ff */
[-C--:B------:R-:W-:Y:S02]  /*582e0*/  LEA.HI.X.SX32 R21, R28, R0.reuse, 0x1, P4 ;  /* 0x000000001c157211 */ /* 0x080fe400020f0eff */
[----:B------:R-:W-:Y:S01]  /*582f0*/  ISETP.LT.AND P4, PT, R27, UR4, !P0 ;  /* 0x000000041b007c0c */ /* 0x000fe2000c781270 */
[----:B------:R-:W2:Y:S01]  /*58300*/  LDC R28, c[0x0][0x248] ;  /* 0x00009200ff1c7b82 */ /* 0x000ea20000000800 */
[-C--:B------:R-:W-:Y:S01]  /*58310*/  LEA.HI.X.SX32 R27, R29, R0.reuse, 0x1, P6 ;  /* 0x000000001d1b7211 */ /* 0x080fe200030f0eff */
[----:B-1----:R-:W-:Y:S01]  /*58320*/  IMAD R29, R30, 0x2, R29 ;  /* 0x000000021e1d7824 */ /* 0x002fe200078e021d */
[C-C-:B---3--:R-:W-:Y:S01]  /*58330*/  LOP3.LUT R22, R2.reuse, 0xaa, R165.reuse, 0xfe, !PT ;  /* 0x000000aa02167812 */ /* 0x148fe200078efea5 */
[----:B------:R-:W-:Y:S01]  /*58340*/  ULDC UR4, c[0x0][0x22c] ;  /* 0x00008b0000047ab9 */ /* 0x000fe20000000800 */
[----:B------:R1:W-:Y:S01]  /*58350*/  @P1 STG.E.U16 desc[UR56][R20.64], R180 ;  /* 0x000000b414001986 */ /* 0x0003e2000c101538 */
[----:B------:R-:W-:Y:S01]  /*58360*/  LOP3.LUT R23, R2, 0xac, R165, 0xfe, !PT ;  /* 0x000000ac02177812 */ /* 0x000fe200078efea5 */
[----:B----4-:R-:W-:Y:S01]  /*58370*/  IMAD R24, R32, 0x2, R29 ;  /* 0x0000000220187824 */ /* 0x010fe200078e021d */
[----:B------:R-:W-:Y:S01]  /*58380*/  ISETP.LT.AND P1, PT, R22, UR4, !P0 ;  /* 0x0000000416007c0c */ /* 0x000fe2000c721270 */
[----:B------:R-:W-:Y:S01]  /*58390*/  ULDC UR4, c[0x0][0x22c] ;  /* 0x00008b0000047ab9 */ /* 0x000fe20000000800 */
[----:B------:R-:W-:Y:S01]  /*583a0*/  LEA R22, P6, R29, R3, 0x1 ;  /* 0x000000031d167211 */ /* 0x000fe200078c08ff */
[----:B------:R0:W-:Y:S01]  /*583b0*/  @P2 STG.E.U16 desc[UR56][R26.64], R181 ;  /* 0x000000b51a002986 */ /* 0x0001e2000c101538 */
[----:B------:R-:W-:Y:S01]  /*583c0*/  ISETP.LT.AND P2, PT, R23, UR4, !P0 ;  /* 0x0000000417007c0c */ /* 0x000fe2000c741270 */
[----:B------:R-:W3:Y:S01]  /*583d0*/  LDC R30, c[0x0][0x248] ;  /* 0x00009200ff1e7b82 */ /* 0x000ee20000000800 */
[----:B------:R-:W-:Y:S01]  /*583e0*/  LEA.HI.X.SX32 R23, R29, R0, 0x1, P6 ;  /* 0x000000001d177211 */ /* 0x000fe200030f0eff */
[----:B------:R-:W-:Y:S01]  /*583f0*/  ULDC UR4, c[0x0][0x22c] ;  /* 0x00008b0000047ab9 */ /* 0x000fe20000000800 */
[----:B------:R-:W-:-:S02]  /*58400*/  LOP3.LUT R25, R2, 0xae, R165, 0xfe, !PT ;  /* 0x000000ae02197812 */ /* 0x000fc400078efea5 */
[CC--:B-1----:R-:W-:Y:S01]  /*58410*/  LEA R20, P6, R24.reuse, R3.reuse, 0x1 ;  /* 0x0000000318147211 */ /* 0x0c2fe200078c08ff */
[----:B------:R1:W-:Y:S01]  /*58420*/  @P3 STG.E.U16 desc[UR56][R22.64], R182 ;  /* 0x000000b616003986 */ /* 0x0003e2000c101538 */
[----:B------:R-:W-:Y:S01]  /*58430*/  ISETP.LT.AND P3, PT, R25, UR4, !P0 ;  /* 0x0000000419007c0c */ /* 0x000fe2000c761270 */
[----:B------:R-:W-:Y:S01]  /*58440*/  ULDC UR4, c[0x0][0x22c] ;  /* 0x00008b0000047ab9 */ /* 0x000fe20000000800 */
[----:B------:R-:W-:Y:S01]  /*58450*/  LEA.HI.X.SX32 R21, R24, R0, 0x1, P6 ;  /* 0x0000000018157211 */ /* 0x000fe200030f0eff */
[----:B0-----:R-:W-:Y:S01]  /*58460*/  IMAD R27, R31, 0x2, R24 ;  /* 0x000000021f1b7824 */ /* 0x001fe200078e0218 */
[----:B------:R-:W-:Y:S01]  /*58470*/  LOP3.LUT R26, R2, 0xb0, R165, 0xfe, !PT ;  /* 0x000000b0021a7812 */ /* 0x000fe200078efea5 */
[----:B------:R-:W0:Y:S01]  /*58480*/  LDC R29, c[0x0][0x248] ;  /* 0x00009200ff1d7b82 */ /* 0x000e220000000800 */
[----:B------:R-:W-:Y:S01]  /*58490*/  PRMT R180, R180, 0x7632, R180 ;  /* 0x00007632b4b47816 */ /* 0x000fe200000000b4 */
[----:B------:R4:W-:Y:S01]  /*584a0*/  @P5 STG.E.U16 desc[UR56][R20.64], R183 ;  /* 0x000000b714005986 */ /* 0x0009e2000c101538 */
[----:B------:R-:W-:-:S02]  /*584b0*/  LEA R24, P6, R27, R3, 0x1 ;  /* 0x000000031b187211 */ /* 0x000fc400078c08ff */
[----:B------:R-:W-:Y:S01]  /*584c0*/  ISETP.LT.AND P5, PT, R26, UR4, !P0 ;  /* 0x000000041a007c0c */ /* 0x000fe2000c7a1270 */
[----:B------:R-:W-:Y:S01]  /*584d0*/  ULDC UR4, c[0x0][0x22c] ;  /* 0x00008b0000047ab9 */ /* 0x000fe20000000800 */
[-C--:B------:R-:W-:Y:S01]  /*584e0*/  LEA.HI.X.SX32 R25, R27, R0.reuse, 0x1, P6 ;  /* 0x000000001b197211 */ /* 0x080fe200030f0eff */
[----:B------:R-:W5:Y:S01]  /*584f0*/  LDC R26, c[0x0][0x248] ;  /* 0x00009200ff1a7b82 */ /* 0x000f620000000800 */
[----:B--2---:R-:W-:Y:S01]  /*58500*/  IMAD R27, R28, 0x2, R27 ;  /* 0x000000021c1b7824 */ /* 0x004fe200078e021b */
[----:B-1----:R-:W-:Y:S02]  /*58510*/  LOP3.LUT R23, R2, 0xb2, R165, 0xfe, !PT ;  /* 0x000000b202177812 */ /* 0x002fe400078efea5 */
[----:B------:R1:W-:Y:S01]  /*58520*/  @P4 STG.E.U16 desc[UR56][R24.64], R180 ;  /* 0x000000b418004986 */ /* 0x0003e2000c101538 */
[----:B------:R-:W-:Y:S02]  /*58530*/  PRMT R181, R181, 0x7632, R181 ;  /* 0x00007632b5b57816 */ /* 0x000fe400000000b5 */
[----:B------:R-:W-:Y:S01]  /*58540*/  LEA R22, P6, R27, R3, 0x1 ;  /* 0x000000031b167211 */ /* 0x000fe200078c08ff */
[----:B------:R-:W2:Y:S01]  /*58550*/  LDC R28, c[0x0][0x248] ;  /* 0x00009200ff1c7b82 */ /* 0x000ea20000000800 */
[----:B------:R-:W-:Y:S01]  /*58560*/  ISETP.LT.AND P4, PT, R23, UR4, !P0 ;  /* 0x0000000417007c0c */ /* 0x000fe2000c781270 */
[----:B------:R-:W-:Y:S01]  /*58570*/  ULDC UR4, c[0x0][0x22c] ;  /* 0x00008b0000047ab9 */ /* 0x000fe20000000800 */
[----:B------:R-:W-:Y:S01]  /*58580*/  LEA.HI.X.SX32 R23, R27, R0, 0x1, P6 ;  /* 0x000000001b177211 */ /* 0x000fe200030f0eff */
[----:B---3--:R-:W-:Y:S01]  /*58590*/  IMAD R27, R30, 0x2, R27 ;  /* 0x000000021e1b7824 */ /* 0x008fe200078e021b */
[----:B----4-:R-:W-:-:S02]  /*585a0*/  LOP3.LUT R21, R2, 0xb4, R165, 0xfe, !PT ;  /* 0x000000b402157812 */ /* 0x010fc400078efea5 */
[----:B------:R-:W-:Y:S01]  /*585b0*/  PRMT R182, R182, 0x7632, R182 ;  /* 0x00007632b6b67816 */ /* 0x000fe200000000b6 */
[----:B------:R3:W-:Y:S01]  /*585c0*/  @P1 STG.E.U16 desc[UR56][R22.64], R181 ;  /* 0x000000b516001986 */ /* 0x0007e2000c101538 */
[-C--:B------:R-:W-:Y:S01]  /*585d0*/  LEA R20, P6, R27, R3.reuse, 0x1 ;  /* 0x000000031b147211 */ /* 0x080fe200078c08ff */
[----:B------:R-:W4:Y:S01]  /*585e0*/  LDC R30, c[0x0][0x248] ;  /* 0x00009200ff1e7b82 */ /* 0x000f220000000800 */
[----:B------:R-:W-:Y:S01]  /*585f0*/  ISETP.LT.AND P1, PT, R21, UR4, !P0 ;  /* 0x0000000415007c0c */ /* 0x000fe2000c721270 */
[----:B------:R-:W-:Y:S01]  /*58600*/  ULDC UR4, c[0x0][0x22c] ;  /* 0x00008b0000047ab9 */ /* 0x000fe20000000800 */
[----:B------:R-:W-:Y:S02]  /*58610*/  LEA.HI.X.SX32 R21, R27, R0, 0x1, P6 ;  /* 0x000000001b157211 */ /* 0x000fe400030f0eff */
[----:B-1----:R-:W-:Y:S01]  /*58620*/  LOP3.LUT R24, R2, 0xb6, R165, 0xfe, !PT ;  /* 0x000000b602187812 */ /* 0x002fe200078efea5 */
[----:B-----5:R-:W-:Y:S01]  /*58630*/  IMAD R27, R26, 0x2, R27 ;  /* 0x000000021a1b7824 */ /* 0x020fe200078e021b */
[----:B------:R-:W-:Y:S01]  /*58640*/  PRMT R183, R183, 0x7632, R183 ;  /* 0x00007632b7b77816 */ /* 0x000fe200000000b7 */
[----:B------:R1:W-:Y:S01]  /*58650*/  @P2 STG.E.U16 desc[UR56][R20.64], R182 ;  /* 0x000000b614002986 */ /* 0x0003e2000c101538 */
[----:B------:R-:W5:Y:S01]  /*58660*/  LDC R32, c[0x0][0x248] ;  /* 0x00009200ff207b82 */ /* 0x000f620000000800 */
[----:B------:R-:W-:Y:S01]  /*58670*/  ISETP.LT.AND P6, PT, R24, UR4, !P0 ;  /* 0x0000000418007c0c */ /* 0x000fe2000c7c1270 */
[----:B------:R-:W-:Y:S01]  /*58680*/  ULDC UR4, c[0x0][0x22c] ;  /* 0x00008b0000047ab9 */ /* 0x000fe20000000800 */
[----:B---3--:R-:W-:Y:S01]  /*58690*/  LEA R22, P2, R27, R3, 0x1 ;  /* 0x000000031b167211 */ /* 0x008fe200078408ff */
[----:B--2---:R-:W-:Y:S01]  /*586a0*/  IMAD R26, R28, 0x2, R27 ;  /* 0x000000021c1a7824 */ /* 0x004fe200078e021b */
[----:B------:R-:W-:-:S02]  /*586b0*/  LOP3.LUT R25, R2, 0xb8, R165, 0xfe, !PT ;  /* 0x000000b802197812 */ /* 0x000fc400078efea5 */
[-C--:B------:R-:W-:Y:S01]  /*586c0*/  LEA.HI.X.SX32 R23, R27, R0.reuse, 0x1, P2 ;  /* 0x000000001b177211 */ /* 0x080fe200010f0eff */
[----:B0-----:R-:W-:Y:S01]  /*586d0*/  IMAD R27, R29, 0x2, R26 ;  /* 0x000000021d1b7824 */ /* 0x001fe200078e021a */
[-C--:B------:R-:W-:Y:S01]  /*586e0*/  LEA R24, P2, R26, R3.reuse, 0x1 ;  /* 0x000000031a187211 */ /* 0x080fe200078408ff */
[----:B------:R-:W0:Y:S01]  /*586f0*/  LDC R29, c[0x0][0x248] ;  /* 0x00009200ff1d7b82 */ /* 0x000e220000000800 */
[--C-:B------:R-:W-:Y:S01]  /*58700*/  LOP3.LUT R178, R2, 0x116, R165.reuse, 0xfe, !PT ;  /* 0x0000011602b27812 */ /* 0x100fe200078efea5 */
[----:B------:R2:W-:Y:S01]  /*58710*/  @P3 STG.E.U16 desc[UR56][R22.64], R183 ;  /* 0x000000b716003986 */ /* 0x0005e2000c101538 */
[----:B------:R-:W-:Y:S01]  /*58720*/  ISETP.LT.AND P3, PT, R25, UR4, !P0 ;  /* 0x0000000419007c0c */ /* 0x000fe2000c761270 */
[----:B------:R-:W-:Y:S01]  /*58730*/  ULDC UR4, c[0x0][0x22c] ;  /* 0x00008b0000047ab9 */ /* 0x000fe20000000800 */
[-C--:B------:R-:W-:Y:S02]  /*58740*/  LEA.HI.X.SX32 R25, R26, R0.reuse, 0x1, P2 ;  /* 0x000000001a197211 */ /* 0x080fe400010f0eff */
[CC--:B-1----:R-:W-:Y:S01]  /*58750*/  LEA R20, P2, R27.reuse, R3.reuse, 0x1 ;  /* 0x000000031b147211 */ /* 0x0c2fe200078408ff */
[----:B------:R-:W1:Y:S01]  /*58760*/  LDC R31, c[0x0][0x248] ;  /* 0x00009200ff1f7b82 */ /* 0x000e620000000800 */
[----:B------:R-:W-:Y:S01]  /*58770*/  LOP3.LUT R26, R2, 0xba, R165, 0xfe, !PT ;  /* 0x000000ba021a7812 */ /* 0x000fe200078efea5 */
[----:B------:R3:W-:Y:S01]  /*58780*/  @P5 STG.E.U16 desc[UR56][R24.64], R52 ;  /* 0x0000003418005986 */ /* 0x0007e2000c101538 */
[----:B------:R-:W-:Y:S01]  /*58790*/  LEA.HI.X.SX32 R21, R27, R0, 0x1, P2 ;  /* 0x000000001b157211 */ /* 0x000fe200010f0eff */
[----:B----4-:R-:W-:Y:S01]  /*587a0*/  IMAD R27, R30, 0x2, R27 ;  /* 0x000000021e1b7824 */ /* 0x010fe200078e021b */
[----:B------:R-:W-:Y:S01]  /*587b0*/  ISETP.LT.AND P2, PT, R26, UR4, !P0 ;  /* 0x000000041a007c0c */ /* 0x000fe2000c741270 */
[----:B------:R-:W-:Y:S01]  /*587c0*/  ULDC UR4, c[0x0][0x22c] ;  /* 0x00008b0000047ab9 */ /* 0x000fe20000000800 */
[----:B------:R-:W-:Y:S01]  /*587d0*/  LOP3.LUT R26, R2, 0xbc, R165, 0xfe, !PT ;  /* 0x000000bc021a7812 */ /* 0x000fe200078efea5 */
[----:B------:R4:W-:Y:S01]  /*587e0*/  @P4 STG.E.U16 desc[UR56][R20.64], R53 ;  /* 0x0000003514004986 */ /* 0x0009e2000c101538 */
[----:B--2---:R-:W-:Y:S01]  /*587f0*/  LEA R22, P4, R27, R3, 0x1 ;  /* 0x000000031b167211 */ /* 0x004fe200078808ff */
[----:B-----5:R-:W-:Y:S01]  /*58800*/  IMAD R28, R32, 0x2, R27 ;  /* 0x00000002201c7824 */ /* 0x020fe200078e021b */
[----:B------:R-:W2:Y:S01]  /*58810*/  LDC R30, c[0x0][0x248] ;  /* 0x00009200ff1e7b82 */ /* 0x000ea20000000800 */
[----:B------:R-:W-:-:S02]  /*58820*/  LOP3.LUT R183, R2, 0x114, R165, 0xfe, !PT ;  /* 0x0000011402b77812 */ /* 0x000fc400078efea5 */
[-C--:B------:R-:W-:Y:S02]  /*58830*/  LEA.HI.X.SX32 R23, R27, R0.reuse, 0x1, P4 ;  /* 0x000000001b177211 */ /* 0x080fe400020f0eff */
[--C-:B---3--:R-:W-:Y:S02]  /*58840*/  LOP3.LUT R25, R2, 0xbe, R165.reuse, 0xfe, !PT ;  /* 0x000000be02197812 */ /* 0x108fe400078efea5 */
[----:B------:R-:W-:Y:S01]  /*58850*/  ISETP.LT.AND P4, PT, R26, UR4, !P0 ;  /* 0x000000041a007c0c */ /* 0x000fe2000c781270 */
[----:B------:R-:W-:Y:S01]  /*58860*/  ULDC UR4, c[0x0][0x22c] ;  /* 0x00008b0000047ab9 */ /* 0x000fe20000000800 */
[C---:B------:R-:W-:Y:S01]  /*58870*/  LEA R24, P5, R28.reuse, R3, 0x1 ;  /* 0x000000031c187211 */ /* 0x040fe200078a08ff */
[----:B------:R-:W3:Y:S01]  /*58880*/  LDC R27, c[0x0][0x248] ;  /* 0x00009200ff1b7b82 */ /* 0x000ee20000000800 */
[----:B------:R5:W-:Y:S01]  /*58890*/  @P1 STG.E.U16 desc[UR56][R22.64], R54 ;  /* 0x0000003616001986 */ /* 0x000be2000c101538 */
[----:B------:R-:W-:Y:S01]  /*588a0*/  ISETP.LT.AND P1, PT, R25, UR4, !P0 ;  /* 0x0000000419007c0c */ /* 0x000fe2000c721270 */
[----:B------:R-:W-:Y:S01]  /*588b0*/  ULDC UR4, c[0x0][0x22c] ;  /* 0x00008b0000047ab9 */ /* 0x000fe20000000800 */
[----:B------:R-:W-:Y:S01]  /*588c0*/  LEA.HI.X.SX32 R25, R28, R0, 0x1, P5 ;  /* 0x000000001c197211 */ /* 0x000fe200028f0eff */
[----:B0-----:R-:W-:Y:S01]  /*588d0*/  IMAD R28, R29, 0x2, R28 ;  /* 0x000000021d1c7824 */ /* 0x001fe200078e021c */
[----:B----4-:R-:W-:-:S02]  /*588e0*/  LOP3.LUT R20, R2, 0xc0, R165, 0xfe, !PT ;  /* 0x000000c002147812 */ /* 0x010fc400078efea5 */
[----:B------:R-:W0:Y:S01]  /*588f0*/  LDC R29, c[0x0][0x248] ;  /* 0x00009200ff1d7b82 */ /* 0x000e220000000800 */
[----:B------:R4:W-:Y:S01]  /*58900*/  @P6 STG.E.U16 desc[UR56][R24.64], R55 ;  /* 0x0000003718006986 */ /* 0x0009e2000c101538 */
[----:B------:R-:W-:Y:S01]  /*58910*/  ISETP.LT.AND P5, PT, R20, UR4, !P0 ;  /* 0x0000000414007c0c */ /* 0x000fe2000c7a1270 */
[----:B------:R-:W-:Y:S01]  /*58920*/  ULDC UR4, c[0x0][0x22c] ;  /* 0x00008b0000047ab9 */ /* 0x000fe20000000800 */
[----:B------:R-:W-:Y:S02]  /*58930*/  LEA R20, P6, R28, R3, 0x1 ;  /* 0x000000031c147211 */ /* 0x000fe400078c08ff */
[----:B------:R-:W-:Y:S02]  /*58940*/  PRMT R52, R52, 0x7632, R52 ;  /* 0x0000763234347816 */ /* 0x000fe40000000034 */
[----:B------:R-:W2:Y:S01]  /*58950*/  LDC R26, c[0x0][0x248] ;  /* 0x00009200ff1a7b82 */ /* 0x000ea20000000800 */
[----:B------:R-:W-:Y:S01]  /*58960*/  LEA.HI.X.SX32 R21, R28, R0, 0x1, P6 ;  /* 0x000000001c157211 */ /* 0x000fe200030f0eff */
[----:B-1----:R-:W-:Y:S01]  /*58970*/  IMAD R28, R31, 0x2, R28 ;  /* 0x000000021f1c7824 */ /* 0x002fe200078e021c */
[----:B-----5:R-:W-:-:S02]  /*58980*/  LOP3.LUT R22, R2, 0xc2, R165, 0xfe, !PT ;  /* 0x000000c202167812 */ /* 0x020fc400078efea5 */
[----:B------:R-:W-:Y:S01]  /*58990*/  PRMT R53, R53, 0x7632, R53 ;  /* 0x0000763235357816 */ /* 0x000fe20000000035 */
[----:B------:R1:W-:Y:S01]  /*589a0*/  @P3 STG.E.U16 desc[UR56][R20.64], R52 ;  /* 0x0000003414003986 */ /* 0x0003e2000c101538 */
[----:B------:R-:W-:Y:S01]  /*589b0*/  ISETP.LT.AND P6, PT, R22, UR4, !P0 ;  /* 0x0000000416007c0c */ /* 0x000fe2000c7c1270 */
[----:B------:R-:W5:Y:S01]  /*589c0*/  LDC R31, c[0x0][0x248] ;  /* 0x00009200ff1f7b82 */ /* 0x000f620000000800 */
[-C--:B------:R-:W-:Y:S01]  /*589d0*/  LEA R22, P3, R28, R3.reuse, 0x1 ;  /* 0x000000031c167211 */ /* 0x080fe200078608ff */
[----:B------:R-:W-:Y:S01]  /*589e0*/  ULDC UR4, c[0x0][0x22c] ;  /* 0x00008b0000047ab9 */ /* 0x000fe20000000800 */
[----:B----4-:R-:W-:Y:S02]  /*589f0*/  LOP3.LUT R24, R2, 0xc4, R165, 0xfe, !PT ;  /* 0x000000c402187812 */ /* 0x010fe400078efea5 */
[-C--:B------:R-:W-:Y:S01]  /*58a00*/  LEA.HI.X.SX32 R23, R28, R0.reuse, 0x1, P3 ;  /* 0x000000001c177211 */ /* 0x080fe200018f0eff */
[----:B---3--:R-:W-:Y:S01]  /*58a10*/  IMAD R28, R27, 0x2, R28 ;  /* 0x000000021b1c7824 */ /* 0x008fe200078e021c */
[----:B------:R-:W-:Y:S01]  /*58a20*/  ISETP.LT.AND P3, PT, R24, UR4, !P0 ;  /* 0x0000000418007c0c */ /* 0x000fe2000c761270 */
[----:B------:R-:W3:Y:S01]  /*58a30*/  LDC R32, c[0x0][0x248] ;  /* 0x00009200ff207b82 */ /* 0x000ee20000000800 */
[----:B------:R-:W-:Y:S01]  /*58a40*/  PRMT R54, R54, 0x7632, R54 ;  /* 0x0000763236367816 */ /* 0x000fe20000000036 */
[----:B------:R4:W-:Y:S01]  /*58a50*/  @P2 STG.E.U16 desc[UR56][R22.64], R53 ;  /* 0x0000003516002986 */ /* 0x0009e2000c101538 */
[CC--:B-1----:R-:W-:Y:S01]  /*58a60*/  LEA R20, P2, R28.reuse, R3.reuse, 0x1 ;  /* 0x000000031c147211 */ /* 0x0c2fe200078408ff */
[----:B0-----:R-:W-:Y:S01]  /*58a70*/  IMAD R25, R29, 0x2, R28 ;  /* 0x000000021d197824 */ /* 0x001fe200078e021c */
[----:B------:R-:W-:Y:S01]  /*58a80*/  PRMT R55, R55, 0x7632, R55 ;  /* 0x0000763237377816 */ /* 0x000fe20000000037 */
[----:B------:R-:W-:Y:S01]  /*58a90*/  ULDC UR4, c[0x0][0x22c] ;  /* 0x00008b0000047ab9 */ /* 0x000fe20000000800 */
[----:B------:R-:W-:Y:S01]  /*58aa0*/  LEA.HI.X.SX32 R21, R28, R0, 0x1, P2 ;  /* 0x000000001c157211 */ /* 0x000fe200010f0eff */
[----:B--2---:R-:W-:Y:S01]  /*58ab0*/  IMAD R27, R26, 0x2, R25 ;  /* 0x000000021a1b7824 */ /* 0x004fe200078e0219 */
[----:B------:R-:W-:-:S02]  /*58ac0*/  LEA R24, P2, R25, R3, 0x1 ;  /* 0x0000000319187211 */ /* 0x000fc400078408ff */
[----:B------:R-:W-:Y:S01]  /*58ad0*/  LOP3.LUT R26, R2, 0xc6, R165, 0xfe, !PT ;  /* 0x000000c6021a7812 */ /* 0x000fe200078efea5 */
[----:B------:R-:W-:Y:S01]  /*58ae0*/  IMAD R28, R30, 0x2, R27 ;  /* 0x000000021e1c7824 */ /* 0x000fe200078e021b */
[-C--:B------:R-:W-:Y:S01]  /*58af0*/  LEA.HI.X.SX32 R25, R25, R0.reuse, 0x1, P2 ;  /* 0x0000000019197211 */ /* 0x080fe200010f0eff */
[----:B------:R0:W-:Y:S01]  /*58b00*/  @P4 STG.E.U16 desc[UR56][R20.64], R54 ;  /* 0x0000003614004986 */ /* 0x0001e2000c101538 */
[----:B----4-:R-:W-:Y:S01]  /*58b10*/  LEA R22, P4, R27, R3, 0x1 ;  /* 0x000000031b167211 */ /* 0x010fe200078808ff */
[----:B-----5:R-:W-:Y:S01]  /*58b20*/  IMAD R29, R31, 0x2, R28 ;  /* 0x000000021f1d7824 */ /* 0x020fe200078e021c */
[----:B------:R-:W-:Y:S01]  /*58b30*/  ISETP.LT.AND P2, PT, R26, UR4, !P0 ;  /* 0x000000041a007c0c */ /* 0x000fe2000c741270 */
[----:B------:R1:W-:Y:S01]  /*58b40*/  @P1 STG.E.U16 desc[UR56][R24.64], R55 ;  /* 0x0000003718001986 */ /* 0x0003e2000c101538 */
[----:B------:R-:W-:Y:S01]  /*58b50*/  LEA.HI.X.SX32 R23, R27, R0, 0x1, P4 ;  /* 0x000000001b177211 */ /* 0x000fe200020f0eff */
[----:B------:R-:W-:Y:S01]  /*58b60*/  ULDC UR4, c[0x0][0x22c] ;  /* 0x00008b0000047ab9 */ /* 0x000fe20000000800 */
[----:B------:R-:W-:-:S02]  /*58b70*/  LOP3.LUT R27, R2, 0xc8, R165, 0xfe, !PT ;  /* 0x000000c8021b7812 */ /* 0x000fc400078efea5 */
[-C--:B------:R-:W-:Y:S01]  /*58b80*/  LEA R26, P4, R29, R3.reuse, 0x1 ;  /* 0x000000031d1a7211 */ /* 0x080fe200078808ff */
[----:B---3--:R-:W-:Y:S01]  /*58b90*/  IMAD R30, R32, 0x2, R29 ;  /* 0x00000002201e7824 */ /* 0x008fe200078e021d */
[----:B------:R2:W-:Y:S01]  /*58ba0*/  @P5 STG.E.U16 desc[UR56][R22.64], R84 ;  /* 0x0000005416005986 */ /* 0x0005e2000c101538 */
[-C--:B0-----:R-:W-:Y:S02]  /*58bb0*/  LEA R20, P1, R28, R3.reuse, 0x1 ;  /* 0x000000031c147211 */ /* 0x081fe400078208ff */
[----:B------:R-:W-:Y:S01]  /*58bc0*/  IMAD R234, R33, 0x2, R30 ;  /* 0x0000000221ea7824 */ /* 0x000fe200078e021e */
[----:B------:R-:W-:Y:S02]  /*58bd0*/  LOP3.LUT R179, R2, 0x118, R165, 0xfe, !PT ;  /* 0x0000011802b37812 */ /* 0x000fe400078efea5 */
[-C--:B------:R-:W-:Y:S02]  /*58be0*/  LEA.HI.X.SX32 R21, R28, R0.reuse, 0x1, P1 ;  /* 0x000000001c157211 */ /* 0x080fe400008f0eff */
[----:B------:R-:W-:Y:S01]  /*58bf0*/  ISETP.LT.AND P1, PT, R27, UR4, !P0 ;  /* 0x000000041b007c0c */ /* 0x000fe2000c721270 */
[----:B------:R-:W-:Y:S01]  /*58c00*/  ULDC UR4, c[0x0][0x22c] ;  /* 0x00008b0000047ab9 */ /* 0x000fe20000000800 */
[----:B------:R-:W-:Y:S01]  /*58c10*/  LEA.HI.X.SX32 R27, R29, R0, 0x1, P4 ;  /* 0x000000001d1b7211 */ /* 0x000fe200020f0eff */
[----:B------:R-:W-:Y:S01]  /*58c20*/  @P6 STG.E.U16 desc[UR56][R20.64], R85 ;  /* 0x0000005514006986 */ /* 0x000fe2000c101538 */
[----:B-1----:R-:W-:-:S02]  /*58c30*/  LEA R24, P4, R30, R3, 0x1 ;  /* 0x000000031e187211 */ /* 0x002fc400078808ff */
[----:B--2---:R-:W-:Y:S01]  /*58c40*/  PRMT R84, R84, 0x7632, R84 ;  /* 0x0000763254547816 */ /* 0x004fe20000000054 */
[----:B------:R-:W-:Y:S01]  /*58c50*/  @P3 STG.E.U16 desc[UR56][R26.64], R86 ;  /* 0x000000561a003986 */ /* 0x000fe2000c101538 */
[-C--:B------:R-:W-:Y:S02]  /*58c60*/  LEA.HI.X.SX32 R25, R30, R0.reuse, 0x1, P4 ;  /* 0x000000001e197211 */ /* 0x080fe400020f0eff */
[-C--:B------:R-:W-:Y:S02]  /*58c70*/  LEA R22, P4, R234, R3.reuse, 0x1 ;  /* 0x00000003ea167211 */ /* 0x080fe400078808ff */
[--C-:B------:R-:W-:Y:S01]  /*58c80*/  LOP3.LUT R177, R2, 0x11a, R165.reuse, 0xfe, !PT ;  /* 0x0000011a02b17812 */ /* 0x100fe200078efea5 */
[----:B------:R-:W-:Y:S01]  /*58c90*/  @P2 STG.E.U16 desc[UR56][R24.64], R87 ;  /* 0x0000005718002986 */ /* 0x000fe2000c101538 */
[----:B------:R-:W-:Y:S01]  /*58ca0*/  LEA.HI.X.SX32 R23, R234, R0, 0x1, P4 ;  /* 0x00000000ea177211 */ /* 0x000fe200020f0eff */
[----:B------:R-:W-:Y:S01]  /*58cb0*/  IMAD R234, R237, 0x2, R234 ;  /* 0x00000002edea7824 */ /* 0x000fe200078e02ea */
[C-C-:B------:R-:W-:Y:S01]  /*58cc0*/  LOP3.LUT R175, R2.reuse, 0x11c, R165.reuse, 0xfe, !PT ;  /* 0x0000011c02af7812 */ /* 0x140fe200078efea5 */
[----:B------:R-:W0:Y:S01]  /*58cd0*/  LDC R237, c[0x0][0x248] ;  /* 0x00009200ffed7b82 */ /* 0x000e220000000800 */
[----:B------:R-:W-:Y:S01]  /*58ce0*/  LOP3.LUT R172, R2, 0x122, R165, 0xfe, !PT ;  /* 0x0000012202ac7812 */ /* 0x000fe200078efea5 */
[----:B------:R1:W-:Y:S01]  /*58cf0*/  @P1 STG.E.U16 desc[UR56][R22.64], R84 ;  /* 0x0000005416001986 */ /* 0x0003e2000c101538 */
[----:B------:R-:W-:Y:S01]  /*58d00*/  ISETP.LT.AND P1, PT, R164, UR4, !P0 ;  /* 0x00000004a4007c0c */ /* 0x000fe2000c721270 */
[----:B------:R-:W-:Y:S01]  /*58d10*/  ULDC UR4, c[0x0][0x22c] ;  /* 0x00008b0000047ab9 */ /* 0x000fe20000000800 */
[----:B------:R-:W-:-:S02]  /*58d20*/  LEA R164, P4, R234, R3, 0x1 ;  /* 0x00000003eaa47211 */ /* 0x000fc400078808ff */
[----:B------:R-:W-:Y:S01]  /*58d30*/  ISETP.LT.AND P3, PT, R232, UR4, !P0 ;  /* 0x00000004e8007c0c */ /* 0x000fe2000c761270 */
[----:B------:R-:W-:Y:S01]  /*58d40*/  ULDC UR4, c[0x0][0x22c] ;  /* 0x00008b0000047ab9 */ /* 0x000fe20000000800 */
[--C-:B------:R-:W-:Y:S02]  /*58d50*/  LOP3.LUT R168, R2, 0x124, R165.reuse, 0xfe, !PT ;  /* 0x0000012402a87812 */ /* 0x100fe400078efea5 */
[----:B------:R-:W-:Y:S01]  /*58d60*/  ISETP.LT.AND P6, PT, R230, UR4, !P0 ;  /* 0x00000004e6007c0c */ /* 0x000fe2000c7c1270 */
[----:B------:R-:W-:Y:S01]  /*58d70*/  ULDC UR4, c[0x0][0x22c] ;  /* 0x00008b0000047ab9 */ /* 0x000fe20000000800 */
[----:B------:R-:W2:Y:S01]  /*58d80*/  LDC R230, c[0x0][0x248] ;  /* 0x00009200ffe67b82 */ /* 0x000ea20000000800 */
[----:B------:R-:W-:Y:S01]  /*58d90*/  ISETP.LT.AND P2, PT, R228, UR4, !P0 ;  /* 0x00000004e4007c0c */ /* 0x000fe2000c741270 */
[----:B------:R-:W-:Y:S01]  /*58da0*/  ULDC UR4, c[0x0][0x22c] ;  /* 0x00008b0000047ab9 */ /* 0x000fe20000000800 */
[C-C-:B------:R-:W-:Y:S02]  /*58db0*/  LOP3.LUT R163, R2.reuse, 0x128, R165.reuse, 0xfe, !PT ;  /* 0x0000012802a37812 */ /* 0x140fe400078efea5 */
[----:B------:R-:W-:Y:S01]  /*58dc0*/  ISETP.LT.AND P5, PT, R227, UR4, !P0 ;  /* 0x00000004e3007c0c */ /* 0x000fe2000c7a1270 */
[----:B------:R-:W-:Y:S01]  /*58dd0*/  ULDC UR4, c[0x0][0x22c] ;  /* 0x00008b0000047ab9 */ /* 0x000fe20000000800 */
[C-C-:B------:R-:W-:Y:S01]  /*58de0*/  LOP3.LUT R169, R2.reuse, 0x12a, R165.reuse, 0xfe, !PT ;  /* 0x0000012a02a97812 */ /* 0x140fe200078efea5 */
[----:B------:R-:W3:Y:S01]  /*58df0*/  LDC R227, c[0x0][0x248] ;  /* 0x00009200ffe37b82 */ /* 0x000ee20000000800 */
[----:B------:R-:W-:-:S02]  /*58e00*/  LOP3.LUT R170, R2, 0x12c, R165, 0xfe, !PT ;  /* 0x0000012c02aa7812 */ /* 0x000fc400078efea5 */
[C-C-:B------:R-:W-:Y:S02]  /*58e10*/  LOP3.LUT R155, R2.reuse, 0x12e, R165.reuse, 0xfe, !PT ;  /* 0x0000012e029b7812 */ /* 0x140fe400078efea5 */
[C-C-:B------:R-:W-:Y:S02]  /*58e20*/  LOP3.LUT R161, R2.reuse, 0x132, R165.reuse, 0xfe, !PT ;  /* 0x0000013202a17812 */ /* 0x140fe400078efea5 */
[C-C-:B------:R-:W-:Y:S01]  /*58e30*/  LOP3.LUT R157, R2.reuse, 0x134, R165.reuse, 0xfe, !PT ;  /* 0x00000134029d7812 */ /* 0x140fe200078efea5 */
[----:B------:R-:W4:Y:S01]  /*58e40*/  LDC R228, c[0x0][0x248] ;  /* 0x00009200ffe47b82 */ /* 0x000f220000000800 */
        /* <DEDUP_REMOVED lines=19> */
[C-C-:B-1----:R-:W-:Y:S02]  /*58f80*/  LOP3.LUT R84, R2.reuse, 0x18a, R165.reuse, 0xfe, !PT ;  /* 0x0000018a02547812 */ /* 0x142fe400078efea5 */
        /* <DEDUP_REMOVED lines=23> */
[----:B------:R-:W-:Y:S02]  /*59100*/  LOP3.LUT R2, R2, 0x1fc, R165, 0xfe, !PT ;  /* 0x000001fc02027812 */ /* 0x000fe400078efea5 */
[----:B------:R-:W-:Y:S01]  /*59110*/  LEA.HI.X.SX32 R165, R234, R0, 0x1, P4 ;  /* 0x00000000eaa57211 */ /* 0x000fe200020f0eff */
[----:B------:R-:W-:Y:S01]  /*59120*/  IMAD R234, R239, 0x2, R234 ;  /* 0x00000002efea7824 */ /* 0x000fe200078e02ea */
[----:B------:R-:W-:-:S02]  /*59130*/  PRMT R87, R85, 0x7632, R87 ;  /* 0x0000763255577816 */ /* 0x000fc40000000057 */
[----:B------:R-:W-:Y:S01]  /*59140*/  ISETP.LT.AND P4, PT, R226, UR4, !P0 ;  /* 0x00000004e2007c0c */ /* 0x000fe2000c781270 */
[----:B------:R-:W-:Y:S01]  /*59150*/  IMAD R85, R241, 0x2, R234 ;  /* 0x00000002f1557824 */ /* 0x000fe200078e02ea */
[----:B------:R-:W-:Y:S01]  /*59160*/  PRMT R232, R86, 0x7632, R232 ;  /* 0x0000763256e87816 */ /* 0x000fe200000000e8 */
[----:B------:R1:W-:Y:S01]  /*59170*/  @P3 STG.E.U16 desc[UR56][R164.64], R87 ;  /* 0x00000057a4003986 */ /* 0x0003e2000c101538 */
[----:B------:R-:W-:Y:S01]  /*59180*/  ULDC UR4, c[0x0][0x22c] ;  /* 0x00008b0000047ab9 */ /* 0x000fe20000000800 */
[----:B--2---:R-:W-:Y:S02]  /*59190*/  IMAD R226, R230, 0x2, R85 ;  /* 0x00000002e6e27824 */ /* 0x004fe400078e0255 */
[----:B------:R-:W2:Y:S01]  /*591a0*/  LDC R230, c[0x0][0x248] ;  /* 0x00009200ffe67b82 */ /* 0x000ea20000000800 */
[----:B-1----:R-:W-:-:S04]  /*591b0*/  LEA R164, P3, R234, R3, 0x1 ;  /* 0x00000003eaa47211 */ /* 0x002fc800078608ff */
[-C--:B------:R-:W-:Y:S02]  /*591c0*/  LEA.HI.X.SX32 R165, R234, R0.reuse, 0x1, P3 ;  /* 0x00000000eaa57211 */ /* 0x080fe400018f0eff */
[-C--:B------:R-:W-:Y:S02]  /*591d0*/  LEA R86, P3, R85, R3.reuse, 0x1 ;  /* 0x0000000355567211 */ /* 0x080fe400078608ff */
[----:B------:R-:W-:Y:S01]  /*591e0*/  PRMT R234, R87, 0x7632, R234 ;  /* 0x0000763257ea7816 */ /* 0x000fe200000000ea */
[----:B------:R1:W-:Y:S01]  /*591f0*/  @P6 STG.E.U16 desc[UR56][R164.64], R232 ;  /* 0x000000e8a4006986 */ /* 0x0003e2000c101538 */
[-C--:B------:R-:W-:Y:S02]  /*59200*/  LEA.HI.X.SX32 R87, R85, R0.reuse, 0x1, P3 ;  /* 0x0000000055577211 */ /* 0x080fe400018f0eff */
[----:B------:R-:W-:Y:S01]  /*59210*/  ISETP.LT.AND P3, PT, R219, UR4, !P0 ;  /* 0x00000004db007c0c */ /* 0x000fe2000c761270 */
[----:B------:R-:W-:Y:S01]  /*59220*/  ULDC UR4, c[0x0][0x22c] ;  /* 0x00008b0000047ab9 */ /* 0x000fe20000000800 */
[----:B------:R-:W-:Y:S01]  /*59230*/  PRMT R219, R8, 0x7632, R219 ;  /* 0x0000763208db7816 */ /* 0x000fe200000000db */
[----:B------:R-:W-:Y:S01]  /*59240*/  @P2 STG.E.U16 desc[UR56][R86.64], R234 ;  /* 0x000000ea56002986 */ /* 0x000fe2000c101538 */
[----:B------:R-:W-:Y:S01]  /*59250*/  ISETP.LT.AND P2, PT, R221, UR4, !P0 ;  /* 0x00000004dd007c0c */ /* 0x000fe2000c741270 */
[----:B------:R-:W-:Y:S01]  /*59260*/  ULDC UR4, c[0x0][0x22c] ;  /* 0x00008b0000047ab9 */ /* 0x000fe20000000800 */
[C---:B-1----:R-:W-:Y:S01]  /*59270*/  LEA R164, P6, R226.reuse, R3, 0x1 ;  /* 0x00000003e2a47211 */ /* 0x042fe200078c08ff */
[----:B------:R-:W1:Y:S03]  /*59280*/  LDC R232, c[0x0][0x248] ;  /* 0x00009200ffe87b82 */ /* 0x000e660000000800 */
[----:B------:R-:W-:Y:S01]  /*59290*/  LEA.HI.X.SX32 R165, R226, R0, 0x1, P6 ;  /* 0x00000000e2a57211 */ /* 0x000fe200030f0eff */
[----:B---3--:R-:W-:Y:S01]  /*592a0*/  IMAD R226, R227, 0x2, R226 ;  /* 0x00000002e3e27824 */ /* 0x008fe200078e02e2 */
[----:B------:R-:W-:Y:S01]  /*592b0*/  ISETP.LT.AND P6, PT, R217, UR4, !P0 ;  /* 0x00000004d9007c0c */ /* 0x000fe2000c7c1270 */
[----:B------:R-:W-:-:S02]  /*592c0*/  ULDC UR4, c[0x0][0x22c] ;  /* 0x00008b0000047ab9 */ /* 0x000fc40000000800 */
[----:B------:R3:W-:Y:S01]  /*592d0*/  @P5 STG.E.U16 desc[UR56][R164.64], R8 ;  /* 0x00000008a4005986 */ /* 0x0007e2000c101538 */
[----:B0-----:R-:W-:-:S04]  /*592e0*/  IMAD R85, R237, 0x2, R226 ;  /* 0x00000002ed557824 */ /* 0x001fc800078e02e2 */
[----:B----4-:R-:W-:Y:S02]  /*592f0*/  IMAD R217, R228, 0x2, R85 ;  /* 0x00000002e4d97824 */ /* 0x010fe400078e0255 */
[----:B------:R-:W0:Y:S01]  /*59300*/  LDC R228, c[0x0][0x248] ;  /* 0x00009200ffe47b82 */ /* 0x000e220000000800 */
[----:B---3--:R-:W-:-:S04]  /*59310*/  LEA R164, P5, R226, R3, 0x1 ;  /* 0x00000003e2a47211 */ /* 0x008fc800078a08ff */
[----:B------:R-:W-:-:S03]  /*59320*/  LEA.HI.X.SX32 R165, R226, R0, 0x1, P5 ;  /* 0x00000000e2a57211 */ /* 0x000fc600028f0eff */
[----:B------:R-:W3:Y:S01]  /*59330*/  LDC R226, c[0x0][0x248] ;  /* 0x00009200ffe27b82 */ /* 0x000ee20000000800 */
[CC--:B------:R-:W-:Y:S01]  /*59340*/  LEA R86, P5, R85.reuse, R3.reuse, 0x1 ;  /* 0x0000000355567211 */ /* 0x0c0fe200078a08ff */
[----:B------:R4:W-:Y:S03]  /*59350*/  @P4 STG.E.U16 desc[UR56][R164.64], R9 ;  /* 0x00000009a4004986 */ /* 0x0009e6000c101538 */
[----:B------:R-:W-:Y:S02]  /*59360*/  LEA.HI.X.SX32 R87, R85, R0, 0x1, P5 ;  /* 0x0000000055577211 */ /* 0x000fe400028f0eff */
[----:B------:R-:W-:Y:S01]  /*59370*/  ISETP.LT.AND P5, PT, R216, UR4, !P0 ;  /* 0x00000004d8007c0c */ /* 0x000fe2000c7a1270 */
[----:B------:R-:W-:Y:S01]  /*59380*/  ULDC UR4, c[0x0][0x22c] ;  /* 0x00008b0000047ab9 */ /* 0x000fe20000000800 */
[----:B------:R-:W5:Y:S01]  /*59390*/  LDC R216, c[0x0][0x248] ;  /* 0x00009200ffd87b82 */ /* 0x000f620000000800 */
[----:B------:R1:W-:Y:S01]  /*593a0*/  @P3 STG.E.U16 desc[UR56][R86.64], R10 ;  /* 0x0000000a56003986 */ /* 0x0003e2000c101538 */
[----:B------:R-:W-:Y:S01]  /*593b0*/  ISETP.LT.AND P3, PT, R215, UR4, !P0 ;  /* 0x00000004d7007c0c */ /* 0x000fe2000c761270 */
[----:B------:R-:W-:Y:S01]  /*593c0*/  ULDC UR4, c[0x0][0x22c] ;  /* 0x00008b0000047ab9 */ /* 0x000fe20000000800 */
[----:B----4-:R-:W-:-:S04]  /*593d0*/  LEA R164, P4, R217, R3, 0x1 ;  /* 0x00000003d9a47211 */ /* 0x010fc800078808ff */
[-C--:B------:R-:W-:Y:S01]  /*593e0*/  LEA.HI.X.SX32 R165, R217, R0.reuse, 0x1, P4 ;  /* 0x00000000d9a57211 */ /* 0x080fe200020f0eff */
[----:B--2---:R-:W-:Y:S01]  /*593f0*/  IMAD R217, R230, 0x2, R217 ;  /* 0x00000002e6d97824 */ /* 0x004fe200078e02d9 */
[----:B------:R-:W-:Y:S01]  /*59400*/  ISETP.LT.AND P4, PT, R235, UR5, !P0 ;  /* 0x00000005eb007c0c */ /* 0x000fe2000c781270 */
[----:B------:R-:W2:Y:S01]  /*59410*/  LDC R230, c[0x0][0x248] ;  /* 0x00009200ffe67b82 */ /* 0x000ea20000000800 */
[----:B-1----:R-:W-:Y:S01]  /*59420*/  PRMT R10, R9, 0x7632, R10 ;  /* 0x00007632090a7816 */ /* 0x002fe2000000000a */
[----:B------:R1:W-:Y:S01]  /*59430*/  @P2 STG.E.U16 desc[UR56][R164.64], R11 ;  /* 0x0000000ba4002986 */ /* 0x0003e2000c101538 */
[CC--:B------:R-:W-:Y:S01]  /*59440*/  LEA R8, P2, R217.reuse, R3.reuse, 0x1 ;  /* 0x00000003d9087211 */ /* 0x0c0fe200078408ff */
[----:B------:R-:W-:Y:S01]  /*59450*/  IMAD R85, R232, 0x2, R217 ;  /* 0x00000002e8557824 */ /* 0x000fe200078e02d9 */
[----:B------:R-:W-:Y:S02]  /*59460*/  ULDC UR5, c[0x0][0x22c] ;  /* 0x00008b0000057ab9 */ /* 0x000fe40000000800 */
[----:B------:R-:W-:Y:S01]  /*59470*/  LEA.HI.X.SX32 R9, R217, R0, 0x1, P2 ;  /* 0x00000000d9097211 */ /* 0x000fe200010f0eff */
[----:B---3--:R-:W-:Y:S01]  /*59480*/  IMAD R215, R226, 0x2, R85 ;  /* 0x00000002e2d77824 */ /* 0x008fe200078e0255 */
[----:B------:R-:W-:-:S03]  /*59490*/  LEA R86, P2, R85, R3, 0x1 ;  /* 0x0000000355567211 */ /* 0x000fc600078408ff */
[----:B------:R3:W-:Y:S01]  /*594a0*/  @P6 STG.E.U16 desc[UR56][R8.64], R219 ;  /* 0x000000db08006986 */ /* 0x0007e2000c101538 */
[----:B------:R-:W-:Y:S01]  /*594b0*/  LEA.HI.X.SX32 R87, R85, R0, 0x1, P2 ;  /* 0x0000000055577211 */ /* 0x000fe200010f0eff */
[----:B-1----:R-:W1:Y:S01]  /*594c0*/  LDC R165, c[0x0][0x248] ;  /* 0x00009200ffa57b82 */ /* 0x002e620000000800 */
[----:B------:R-:W-:Y:S02]  /*594d0*/  PRMT R11, R10, 0x7632, R11 ;  /* 0x000076320a0b7816 */ /* 0x000fe4000000000b */
[----:B------:R-:W-:Y:S01]  /*594e0*/  ISETP.LT.AND P2, PT, R233, UR4, !P0 ;  /* 0x00000004e9007c0c */ /* 0x000fe2000c741270 */
[----:B------:R4:W-:Y:S01]  /*594f0*/  @P5 STG.E.U16 desc[UR56][R86.64], R10 ;  /* 0x0000000a56005986 */ /* 0x0009e2000c101538 */
[----:B------:R-:W-:Y:S02]  /*59500*/  ULDC UR4, c[0x0][0x22c] ;  /* 0x00008b0000047ab9 */ /* 0x000fe40000000800 */
[----:B------:R-:W-:Y:S01]  /*59510*/  ISETP.LT.AND P5, PT, R231, UR4, !P0 ;  /* 0x00000004e7007c0c */ /* 0x000fe2000c7a1270 */
[----:B------:R-:W1:Y:S01]  /*59520*/  LDC R164, c[0x0][0x248] ;  /* 0x00009200ffa47b82 */ /* 0x000e620000000800 */
[----:B------:R-:W-:Y:S01]  /*59530*/  ULDC UR4, c[0x0][0x22c] ;  /* 0x00008b0000047ab9 */ /* 0x000fe20000000800 */
[----:B---3--:R-:W-:-:S04]  /*59540*/  LEA R8, P6, R215, R3, 0x1 ;  /* 0x00000003d7087211 */ /* 0x008fc800078c08ff */
[----:B------:R-:W-:Y:S01]  /*59550*/  LEA.HI.X.SX32 R9, R215, R0, 0x1, P6 ;  /* 0x00000000d7097211 */ /* 0x000fe200030f0eff */
[----:B-----5:R-:W-:Y:S01]  /*59560*/  IMAD R215, R216, 0x2, R215 ;  /* 0x00000002d8d77824 */ /* 0x020fe200078e02d7 */
[----:B----4-:R-:W3:Y:S01]  /*59570*/  LDC R87, c[0x0][0x248] ;  /* 0x00009200ff577b82 */ /* 0x010ee20000000800 */
[----:B------:R-:W-:Y:S02]  /*59580*/  PRMT R216, R11, 0x7632, R216 ;  /* 0x000076320bd87816 */ /* 0x000fe400000000d8 */
[----:B------:R4:W-:Y:S01]  /*59590*/  @P3 STG.E.U16 desc[UR56][R8.64], R11 ;  /* 0x0000000b08003986 */ /* 0x0009e2000c101538 */
[----:B0-----:R-:W-:Y:S01]  /*595a0*/  IMAD R85, R228, 0x2, R215 ;  /* 0x00000002e4557824 */ /* 0x001fe200078e02d7 */
[----:B------:R-:W-:Y:S01]  /*595b0*/  ISETP.LT.AND P3, PT, R229, UR4, !P0 ;  /* 0x00000004e5007c0c */ /* 0x000fe2000c761270 */
[----:B------:R-:W-:Y:S02]  /*595c0*/  ULDC UR4, c[0x0][0x22c] ;  /* 0x00008b0000047ab9 */ /* 0x000fe40000000800 */
[----:B--2---:R-:W-:Y:S01]  /*595d0*/  IMAD R86, R230, 0x2, R85 ;  /* 0x00000002e6567824 */ /* 0x004fe200078e0255 */
[----:B----4-:R-:W-:-:S04]  /*595e0*/  LEA R8, P6, R215, R3, 0x1 ;  /* 0x00000003d7087211 */ /* 0x010fc800078c08ff */
[-C--:B------:R-:W-:Y:S02]  /*595f0*/  LEA.HI.X.SX32 R9, R215, R0.reuse, 0x1, P6 ;  /* 0x00000000d7097211 */ /* 0x080fe400030f0eff */
[CC--:B------:R-:W-:Y:S01]  /*59600*/  LEA R10, P6, R85.reuse, R3.reuse, 0x1 ;  /* 0x00000003550a7211 */ /* 0x0c0fe200078c08ff */
[----:B------:R-:W0:Y:S02]  /*59610*/  LDC R215, c[0x0][0x248] ;  /* 0x00009200ffd77b82 */ /* 0x000e240000000800 */
[----:B------:R2:W-:Y:S01]  /*59620*/  @P4 STG.E.U16 desc[UR56][R8.64], R216 ;  /* 0x000000d808004986 */ /* 0x0005e2000c101538 */
[-C--:B------:R-:W-:Y:S02]  /*59630*/  LEA.HI.X.SX32 R11, R85, R0.reuse, 0x1, P6 ;  /* 0x00000000550b7211 */ /* 0x080fe400030f0eff */
[----:B------:R-:W-:Y:S01]  /*59640*/  ISETP.LT.AND P4, PT, R224, UR4, !P0 ;  /* 0x00000004e0007c0c */ /* 0x000fe2000c781270 */
[----:B------:R-:W-:Y:S02]  /*59650*/  ULDC UR4, c[0x0][0x22c] ;  /* 0x00008b0000047ab9 */ /* 0x000fe40000000800 */
[----:B------:R4:W-:Y:S01]  /*59660*/  @P2 STG.E.U16 desc[UR56][R10.64], R4 ;  /* 0x000000040a002986 */ /* 0x0009e2000c101538 */
[----:B------:R-:W-:Y:S01]  /*59670*/  ISETP.LT.AND P2, PT, R225, UR4, !P0 ;  /* 0x00000004e1007c0c */ /* 0x000fe2000c741270 */
[----:B------:R-:W-:Y:S01]  /*59680*/  ULDC UR4, c[0x0][0x22c] ;  /* 0x00008b0000047ab9 */ /* 0x000fe20000000800 */
[C---:B--2---:R-:W-:Y:S01]  /*59690*/  LEA R8, P6, R86.reuse, R3, 0x1 ;  /* 0x0000000356087211 */ /* 0x044fe200078c08ff */
[----:B------:R-:W2:Y:S03]  /*596a0*/  LDC R216, c[0x0][0x248] ;  /* 0x00009200ffd87b82 */ /* 0x000ea60000000800 */
[----:B------:R-:W-:Y:S01]  /*596b0*/  LEA.HI.X.SX32 R9, R86, R0, 0x1, P6 ;  /* 0x0000000056097211 */ /* 0x000fe200030f0eff */
[----:B-1----:R-:W-:-:S04]  /*596c0*/  IMAD R86, R165, 0x2, R86 ;  /* 0x00000002a5567824 */ /* 0x002fc800078e0256 */
[----:B---3--:R-:W-:Y:S01]  /*596d0*/  IMAD R85, R87, 0x2, R86 ;  /* 0x0000000257557824 */ /* 0x008fe200078e0256 */
[C---:B----4-:R-:W-:Y:S01]  /*596e0*/  LEA R10, P6, R86.reuse, R3, 0x1 ;  /* 0x00000003560a7211 */ /* 0x050fe200078c08ff */
[----:B------:R-:W1:Y:S01]  /*596f0*/  LDC R87, c[0x0][0x248] ;  /* 0x00009200ff577b82 */ /* 0x000e620000000800 */
[----:B------:R3:W-:Y:S01]  /*59700*/  @P5 STG.E.U16 desc[UR56][R8.64], R5 ;  /* 0x0000000508005986 */ /* 0x0007e2000c101538 */
[----:B------:R-:W-:Y:S01]  /*59710*/  ISETP.LT.AND P5, PT, R223, UR4, !P0 ;  /* 0x00000004df007c0c */ /* 0x000fe2000c7a1270 */
[----:B------:R-:W-:Y:S01]  /*59720*/  ULDC UR4, c[0x0][0x22c] ;  /* 0x00008b0000047ab9 */ /* 0x000fe20000000800 */
[----:B------:R-:W-:Y:S01]  /*59730*/  LEA.HI.X.SX32 R11, R86, R0, 0x1, P6 ;  /* 0x00000000560b7211 */ /* 0x000fe200030f0eff */
[----:B------:R-:W-:-:S03]  /*59740*/  IMAD R86, R164, 0x2, R85 ;  /* 0x00000002a4567824 */ /* 0x000fc600078e0255 */
[----:B------:R-:W4:Y:S01]  /*59750*/  LDC R164, c[0x0][0x248] ;  /* 0x00009200ffa47b82 */ /* 0x000f220000000800 */
[----:B------:R5:W-:Y:S01]  /*59760*/  @P3 STG.E.U16 desc[UR56][R10.64], R6 ;  /* 0x000000060a003986 */ /* 0x000be2000c101538 */
[----:B------:R-:W-:Y:S01]  /*59770*/  ISETP.LT.AND P3, PT, R222, UR4, !P0 ;  /* 0x00000004de007c0c */ /* 0x000fe2000c761270 */
[----:B------:R-:W-:Y:S01]  /*59780*/  ULDC UR4, c[0x0][0x22c] ;  /* 0x00008b0000047ab9 */ /* 0x000fe20000000800 */
[----:B---3--:R-:W-:-:S04]  /*59790*/  LEA R8, P6, R85, R3, 0x1 ;  /* 0x0000000355087211 */ /* 0x008fc800078c08ff */
[----:B------:R-:W-:Y:S02]  /*597a0*/  LEA.HI.X.SX32 R9, R85, R0, 0x1, P6 ;  /* 0x0000000055097211 */ /* 0x000fe400030f0eff */
[----:B-----5:R-:W-:-:S03]  /*597b0*/  LEA R10, P6, R86, R3, 0x1 ;  /* 0x00000003560a7211 */ /* 0x020fc600078c08ff */
[----:B------:R3:W-:Y:S01]  /*597c0*/  @P4 STG.E.U16 desc[UR56][R8.64], R7 ;  /* 0x0000000708004986 */ /* 0x0007e2000c101538 */
[----:B------:R-:W-:Y:S02]  /*597d0*/  PRMT R6, R5, 0x7632, R6 ;  /* 0x0000763205067816 */ /* 0x000fe40000000006 */
[----:B------:R-:W-:Y:S02]  /*597e0*/  LEA.HI.X.SX32 R11, R86, R0, 0x1, P6 ;  /* 0x00000000560b7211 */ /* 0x000fe400030f0eff */
[----:B------:R-:W-:Y:S01]  /*597f0*/  ISETP.LT.AND P4, PT, R220, UR4, !P0 ;  /* 0x00000004dc007c0c */ /* 0x000fe2000c781270 */
[----:B------:R-:W-:Y:S01]  /*59800*/  ULDC UR4, c[0x0][0x22c] ;  /* 0x00008b0000047ab9 */ /* 0x000fe20000000800 */
[----:B---3--:R-:W-:Y:S01]  /*59810*/  PRMT R9, R4, 0x7632, R9 ;  /* 0x0000763204097816 */ /* 0x008fe20000000009 */
[----:B0-----:R-:W-:Y:S01]  /*59820*/  IMAD R4, R215, 0x2, R86 ;  /* 0x00000002d7047824 */ /* 0x001fe200078e0256 */
[----:B------:R-:W-:Y:S01]  /*59830*/  PRMT R7, R6, 0x7632, R7 ;  /* 0x0000763206077816 */ /* 0x000fe20000000007 */
[----:B------:R-:W0:Y:S02]  /*59840*/  LDC R86, c[0x0][0x248] ;  /* 0x00009200ff567b82 */ /* 0x000e240000000800 */
[----:B-1----:R-:W-:Y:S01]  /*59850*/  IMAD R5, R87, 0x2, R4 ;  /* 0x0000000257057824 */ /* 0x002fe200078e0204 */
[----:B------:R-:W-:Y:S01]  /*59860*/  LEA R8, P6, R4, R3, 0x1 ;  /* 0x0000000304087211 */ /* 0x000fe200078c08ff */
[----:B------:R1:W-:Y:S01]  /*59870*/  @P2 STG.E.U16 desc[UR56][R10.64], R9 ;  /* 0x000000090a002986 */ /* 0x0003e2000c101538 */
[----:B------:R-:W-:Y:S01]  /*59880*/  ISETP.LT.AND P2, PT, R218, UR4, !P0 ;  /* 0x00000004da007c0c */ /* 0x000fe2000c741270 */
[----:B--2---:R-:W-:Y:S01]  /*59890*/  IMAD R85, R216, 0x2, R5 ;  /* 0x00000002d8557824 */ /* 0x004fe200078e0205 */
[----:B------:R-:W-:Y:S01]  /*598a0*/  ULDC UR4, c[0x0][0x22c] ;  /* 0x00008b0000047ab9 */ /* 0x000fe20000000800 */
[----:B------:R-:W2:Y:S01]  /*598b0*/  LDC R87, c[0x0][0x248] ;  /* 0x00009200ff577b82 */ /* 0x000ea20000000800 */
[----:B------:R-:W-:-:S02]  /*598c0*/  PRMT R165, R7, 0x7632, R165 ;  /* 0x0000763207a57816 */ /* 0x000fc400000000a5 */
[----:B-1----:R-:W-:-:S05]  /*598d0*/  LEA.HI.X.SX32 R9, R4, R0, 0x1, P6 ;  /* 0x0000000004097211 */ /* 0x002fca00030f0eff */
[----:B------:R-:W1:Y:S01]  /*598e0*/  LDC R11, c[0x0][0x248] ;  /* 0x00009200ff0b7b82 */ /* 0x000e620000000800 */
[----:B------:R3:W-:Y:S01]  /*598f0*/  @P5 STG.E.U16 desc[UR56][R8.64], R6 ;  /* 0x0000000608005986 */ /* 0x0007e2000c101538 */
[----:B------:R-:W-:-:S04]  /*59900*/  LEA R4, P5, R5, R3, 0x1 ;  /* 0x0000000305047211 */ /* 0x000fc800078a08ff */
[----:B------:R-:W-:Y:S02]  /*59910*/  LEA.HI.X.SX32 R5, R5, R0, 0x1, P5 ;  /* 0x0000000005057211 */ /* 0x000fe400028f0eff */
[----:B------:R-:W-:Y:S01]  /*59920*/  ISETP.LT.AND P5, PT, R214, UR4, !P0 ;  /* 0x00000004d6007c0c */ /* 0x000fe2000c7a1270 */
[----:B------:R-:W-:Y:S02]  /*59930*/  ULDC UR4, c[0x0][0x22c] ;  /* 0x00008b0000047ab9 */ /* 0x000fe40000000800 */
[----:B------:R5:W-:Y:S01]  /*59940*/  @P3 STG.E.U16 desc[UR56][R4.64], R7 ;  /* 0x0000000704003986 */ /* 0x000be2000c101538 */
[----:B---3--:R-:W-:-:S04]  /*59950*/  LEA R8, P6, R85, R3, 0x1 ;  /* 0x0000000355087211 */ /* 0x008fc800078c08ff */
[-C--:B------:R-:W-:Y:S01]  /*59960*/  LEA.HI.X.SX32 R9, R85, R0.reuse, 0x1, P6 ;  /* 0x0000000055097211 */ /* 0x080fe200030f0eff */
[----:B0-----:R-:W-:Y:S02]  /*59970*/  IMAD R85, R86, 0x2, R85 ;  /* 0x0000000256557824 */ /* 0x001fe400078e0255 */
[----:B------:R-:W0:Y:S02]  /*59980*/  LDC R86, c[0x0][0x248] ;  /* 0x00009200ff567b82 */ /* 0x000e240000000800 */
[----:B----4-:R-:W-:Y:S01]  /*59990*/  IMAD R10, R164, 0x2, R85 ;  /* 0x00000002a40a7824 */ /* 0x010fe200078e0255 */
[C---:B-----5:R-:W-:Y:S01]  /*599a0*/  LEA R4, P3, R85.reuse, R3, 0x1 ;  /* 0x0000000355047211 */ /* 0x060fe200078608ff */
[----:B------:R3:W-:Y:S01]  /*599b0*/  @P4 STG.E.U16 desc[UR56][R8.64], R165 ;  /* 0x000000a508004986 */ /* 0x0007e2000c101538 */
[----:B------:R-:W-:Y:S01]  /*599c0*/  ISETP.LT.AND P4, PT, R210, UR4, !P0 ;  /* 0x00000004d2007c0c */ /* 0x000fe2000c781270 */
[----:B------:R-:W-:Y:S01]  /*599d0*/  ULDC UR4, c[0x0][0x22c] ;  /* 0x00008b0000047ab9 */ /* 0x000fe20000000800 */
[----:B------:R-:W-:-:S02]  /*599e0*/  LEA.HI.X.SX32 R5, R85, R0, 0x1, P3 ;  /* 0x0000000055057211 */ /* 0x000fc400018f0eff */
[----:B------:R-:W4:Y:S01]  /*599f0*/  LDC R85, c[0x0][0x248] ;  /* 0x00009200ff557b82 */ /* 0x000f220000000800 */
[CC--:B------:R-:W-:Y:S02]  /*59a00*/  LEA R6, P6, R10.reuse, R3.reuse, 0x1 ;  /* 0x000000030a067211 */ /* 0x0c0fe400078c08ff */
[----:B------:R-:W-:Y:S01]  /*59a10*/  ISETP.LT.AND P3, PT, R209, UR5, !P0 ;  /* 0x00000005d1007c0c */ /* 0x000fe2000c761270 */
[----:B------:R5:W-:Y:S01]  /*59a20*/  @P2 STG.E.U16 desc[UR56][R4.64], R68 ;  /* 0x0000004404002986 */ /* 0x000be2000c101538 */
[----:B------:R-:W-:Y:S01]  /*59a30*/  LEA.HI.X.SX32 R7, R10, R0, 0x1, P6 ;  /* 0x000000000a077211 */ /* 0x000fe200030f0eff */
[----:B-1----:R-:W-:Y:S01]  /*59a40*/  IMAD R10, R11, 0x2, R10 ;  /* 0x000000020b0a7824 */ /* 0x002fe200078e020a */
[----:B------:R-:W-:Y:S01]  /*59a50*/  ULDC UR5, c[0x0][0x22c] ;  /* 0x00008b0000057ab9 */ /* 0x000fe20000000800 */
[----:B---3--:R-:W1:Y:S02]  /*59a60*/  LDC R9, c[0x0][0x248] ;  /* 0x00009200ff097b82 */ /* 0x008e640000000800 */
[----:B--2---:R-:W-:Y:S01]  /*59a70*/  IMAD R8, R87, 0x2, R10 ;  /* 0x0000000257087824 */ /* 0x004fe200078e020a */
[----:B------:R2:W-:Y:S01]  /*59a80*/  @P5 STG.E.U16 desc[UR56][R6.64], R69 ;  /* 0x0000004506005986 */ /* 0x0005e2000c101538 */
[----:B------:R-:W-:Y:S01]  /*59a90*/  ISETP.LT.AND P5, PT, R204, UR4, !P0 ;  /* 0x00000004cc007c0c */ /* 0x000fe2000c7a1270 */
[----:B------:R-:W-:Y:S01]  /*59aa0*/  ULDC UR4, c[0x0][0x22c] ;  /* 0x00008b0000047ab9 */ /* 0x000fe20000000800 */
[----:B-----5:R-:W-:-:S02]  /*59ab0*/  LEA R4, P2, R10, R3, 0x1 ;  /* 0x000000030a047211 */ /* 0x020fc400078408ff */
[----:B------:R-:W3:Y:S01]  /*59ac0*/  LDC R11, c[0x0][0x248] ;  /* 0x00009200ff0b7b82 */ /* 0x000ee20000000800 */
[----:B------:R-:W-:Y:S02]  /*59ad0*/  PRMT R68, R68, 0x7632, R68 ;  /* 0x0000763244447816 */ /* 0x000fe40000000044 */
[-C--:B------:R-:W-:Y:S02]  /*59ae0*/  LEA.HI.X.SX32 R5, R10, R0.reuse, 0x1, P2 ;  /* 0x000000000a057211 */ /* 0x080fe400010f0eff */
[----:B------:R-:W-:Y:S01]  /*59af0*/  ISETP.LT.AND P2, PT, R205, UR5, !P0 ;  /* 0x00000005cd007c0c */ /* 0x000fe2000c741270 */
[----:B------:R-:W-:Y:S01]  /*59b00*/  ULDC UR5, c[0x0][0x22c] ;  /* 0x00008b0000057ab9 */ /* 0x000fe20000000800 */
[C---:B--2---:R-:W-:Y:S01]  /*59b10*/  LEA R6, P6, R8.reuse, R3, 0x1 ;  /* 0x0000000308067211 */ /* 0x044fe200078c08ff */
[----:B------:R2:W-:Y:S01]  /*59b20*/  @P4 STG.E.U16 desc[UR56][R4.64], R70 ;  /* 0x0000004604004986 */ /* 0x0005e2000c101538 */
[----:B------:R-:W5:Y:S02]  /*59b30*/  LDC R10, c[0x0][0x248] ;  /* 0x00009200ff0a7b82 */ /* 0x000f640000000800 */
[----:B------:R-:W-:Y:S01]  /*59b40*/  LEA.HI.X.SX32 R7, R8, R0, 0x1, P6 ;  /* 0x0000000008077211 */ /* 0x000fe200030f0eff */
[----:B----4-:R-:W-:Y:S01]  /*59b50*/  IMAD R8, R85, 0x2, R8 ;  /* 0x0000000255087824 */ /* 0x010fe200078e0208 */
[----:B------:R-:W-:Y:S01]  /*59b60*/  ISETP.LT.AND P6, PT, R206, UR4, !P0 ;  /* 0x00000004ce007c0c */ /* 0x000fe2000c7c1270 */
[----:B------:R-:W-:-:S02]  /*59b70*/  ULDC UR4, c[0x0][0x22c] ;  /* 0x00008b0000047ab9 */ /* 0x000fc40000000800 */
[----:B------:R4:W-:Y:S01]  /*59b80*/  @P3 STG.E.U16 desc[UR56][R6.64], R71 ;  /* 0x0000004706003986 */ /* 0x0009e2000c101538 */
[----:B-1----:R-:W-:Y:S01]  /*59b90*/  IMAD R9, R9, 0x2, R8 ;  /* 0x0000000209097824 */ /* 0x002fe200078e0208 */
[----:B------:R-:W1:Y:S01]  /*59ba0*/  LDC R85, c[0x0][0x248] ;  /* 0x00009200ff557b82 */ /* 0x000e620000000800 */
[-C--:B--2---:R-:W-:Y:S02]  /*59bb0*/  LEA R4, P3, R8, R3.reuse, 0x1 ;  /* 0x0000000308047211 */ /* 0x084fe400078608ff */
[----:B------:R-:W-:Y:S02]  /*59bc0*/  PRMT R70, R70, 0x7632, R70 ;  /* 0x0000763246467816 */ /* 0x000fe40000000046 */
[-C--:B------:R-:W-:Y:S01]  /*59bd0*/  LEA.HI.X.SX32 R5, R8, R0.reuse, 0x1, P3 ;  /* 0x0000000008057211 */ /* 0x080fe200018f0eff */
[----:B0-----:R-:W-:Y:S01]  /*59be0*/  IMAD R8, R86, 0x2, R9 ;  /* 0x0000000256087824 */ /* 0x001fe200078e0209 */
[----:B------:R-:W-:Y:S01]  /*59bf0*/  ISETP.LT.AND P3, PT, R203, UR4, !P0 ;  /* 0x00000004cb007c0c */ /* 0x000fe2000c761270 */
[----:B------:R-:W-:Y:S01]  /*59c00*/  ULDC UR4, c[0x0][0x22c] ;  /* 0x00008b0000047ab9 */ /* 0x000fe20000000800 */
[----:B----4-:R-:W-:Y:S01]  /*59c10*/  LEA R6, P4, R9, R3, 0x1 ;  /* 0x0000000309067211 */ /* 0x010fe200078808ff */
[----:B------:R0:W-:Y:S01]  /*59c20*/  @P5 STG.E.U16 desc[UR56][R4.64], R68 ;  /* 0x0000004404005986 */ /* 0x0001e2000c101538 */
[----:B------:R-:W-:Y:S01]  /*59c30*/  ISETP.LT.AND P5, PT, R201, UR4, !P0 ;  /* 0x00000004c9007c0c */ /* 0x000fe2000c7a1270 */
[----:B------:R-:W-:Y:S01]  /*59c40*/  ULDC UR4, c[0x0][0x22c] ;  /* 0x00008b0000047ab9 */ /* 0x000fe20000000800 */
[----:B------:R-:W-:Y:S01]  /*59c50*/  LEA.HI.X.SX32 R7, R9, R0, 0x1, P4 ;  /* 0x0000000009077211 */ /* 0x000fe200020f0eff */
[----:B---3--:R-:W-:Y:S01]  /*59c60*/  IMAD R9, R11, 0x2, R8 ;  /* 0x000000020b097824 */ /* 0x008fe200078e0208 */
[----:B------:R-:W-:Y:S01]  /*59c70*/  PRMT R71, R71, 0x7632, R71 ;  /* 0x0000763247477816 */ /* 0x000fe20000000047 */
[----:B------:R-:W2:Y:S01]  /*59c80*/  LDC R11, c[0x0][0x248] ;  /* 0x00009200ff0b7b82 */ /* 0x000ea20000000800 */
[----:B------:R-:W-:Y:S01]  /*59c90*/  ISETP.LT.AND P4, PT, R202, UR4, !P0 ;  /* 0x00000004ca007c0c */ /* 0x000fe2000c781270 */
[----:B------:R-:W-:Y:S01]  /*59ca0*/  ULDC UR4, c[0x0][0x22c] ;  /* 0x00008b0000047ab9 */ /* 0x000fe20000000800 */
[----:B0-----:R-:W-:-:S05]  /*59cb0*/  PRMT R5, R69, 0x7632, R5 ;  /* 0x0000763245057816 */ /* 0x001fca0000000005 */
[----:B------:R-:W0:Y:S01]  /*59cc0*/  LDC R69, c[0x0][0x248] ;  /* 0x00009200ff457b82 */ /* 0x000e220000000800 */
[----:B------:R3:W-:Y:S01]  /*59cd0*/  @P2 STG.E.U16 desc[UR56][R6.64], R5 ;  /* 0x0000000506002986 */ /* 0x0007e2000c101538 */
[----:B------:R-:W-:-:S06]  /*59ce0*/  LEA R4, P2, R8, R3, 0x1 ;  /* 0x0000000308047211 */ /* 0x000fcc00078408ff */
[----:B------:R-:W4:Y:S01]  /*59cf0*/  LDC R68, c[0x0][0x248] ;  /* 0x00009200ff447b82 */ /* 0x000f220000000800 */
[----:B---3--:R-:W-:Y:S01]  /*59d00*/  LEA.HI.X.SX32 R5, R8, R0, 0x1, P2 ;  /* 0x0000000008057211 */ /* 0x008fe200010f0eff */
[----:B-----5:R-:W-:Y:S01]  /*59d10*/  IMAD R8, R10, 0x2, R9 ;  /* 0x000000020a087824 */ /* 0x020fe200078e0209 */
[----:B------:R-:W-:-:S05]  /*59d20*/  LEA R6, P2, R9, R3, 0x1 ;  /* 0x0000000309067211 */ /* 0x000fca00078408ff */
[----:B------:R-:W3:Y:S01]  /*59d30*/  LDC R10, c[0x0][0x248] ;  /* 0x00009200ff0a7b82 */ /* 0x000ee20000000800 */
[----:B------:R5:W-:Y:S01]  /*59d40*/  @P6 STG.E.U16 desc[UR56][R4.64], R70 ;  /* 0x0000004604006986 */ /* 0x000be2000c101538 */
[----:B------:R-:W-:Y:S02]  /*59d50*/  LEA.HI.X.SX32 R7, R9, R0, 0x1, P2 ;  /* 0x0000000009077211 */ /* 0x000fe400010f0eff */
[----:B------:R-:W-:Y:S01]  /*59d60*/  ISETP.LT.AND P2, PT, R196, UR4, !P0 ;  /* 0x00000004c4007c0c */ /* 0x000fe2000c741270 */
[----:B------:R-:W-:Y:S02]  /*59d70*/  ULDC UR4, c[0x0][0x22c] ;  /* 0x00008b0000047ab9 */ /* 0x000fe40000000800 */
[----:B------:R1:W-:Y:S01]  /*59d80*/  @P3 STG.E.U16 desc[UR56][R6.64], R71 ;  /* 0x0000004706003986 */ /* 0x0003e2000c101538 */
[----:B------:R-:W-:Y:S01]  /*59d90*/  ISETP.LT.AND P3, PT, R197, UR4, !P0 ;  /* 0x00000004c5007c0c */ /* 0x000fe2000c761270 */
[----:B------:R-:W-:Y:S01]  /*59da0*/  ULDC UR4, c[0x0][0x22c] ;  /* 0x00008b0000047ab9 */ /* 0x000fe20000000800 */
[----:B-----5:R-:W-:-:S04]  /*59db0*/  LEA R4, P6, R8, R3, 0x1 ;  /* 0x0000000308047211 */ /* 0x020fc800078c08ff */
[----:B------:R-:W-:Y:S01]  /*59dc0*/  LEA.HI.X.SX32 R5, R8, R0, 0x1, P6 ;  /* 0x0000000008057211 */ /* 0x000fe200030f0eff */
[----:B0-----:R-:W-:Y:S01]  /*59dd0*/  IMAD R8, R69, 0x2, R8 ;  /* 0x0000000245087824 */ /* 0x001fe200078e0208 */
[----:B------:R-:W-:Y:S01]  /*59de0*/  ISETP.LT.AND P6, PT, R195, UR4, !P0 ;  /* 0x00000004c3007c0c */ /* 0x000fe2000c7c1270 */
[----:B------:R-:W0:Y:S01]  /*59df0*/  LDC R69, c[0x0][0x248] ;  /* 0x00009200ff457b82 */ /* 0x000e220000000800 */
[----:B------:R-:W-:Y:S01]  /*59e00*/  ULDC UR4, c[0x0][0x22c] ;  /* 0x00008b0000047ab9 */ /* 0x000fe20000000800 */
[----:B------:R5:W-:Y:S01]  /*59e10*/  @P5 STG.E.U16 desc[UR56][R4.64], R16 ;  /* 0x0000001004005986 */ /* 0x000be2000c101538 */
[----:B-1----:R-:W-:Y:S01]  /*59e20*/  LEA R6, P5, R8, R3, 0x1 ;  /* 0x0000000308067211 */ /* 0x002fe200078a08ff */
[----:B------:R-:W-:-:S03]  /*59e30*/  IMAD R9, R85, 0x2, R8 ;  /* 0x0000000255097824 */ /* 0x000fc600078e0208 */
[----:B------:R-:W-:Y:S01]  /*59e40*/  LEA.HI.X.SX32 R7, R8, R0, 0x1, P5 ;  /* 0x0000000008077211 */ /* 0x000fe200028f0eff */
[----:B----4-:R-:W-:Y:S01]  /*59e50*/  IMAD R8, R68, 0x2, R9 ;  /* 0x0000000244087824 */ /* 0x010fe200078e0209 */
[----:B------:R-:W-:-:S03]  /*59e60*/  PRMT R68, R16, 0x7632, R68 ;  /* 0x0000763210447816 */ /* 0x000fc60000000044 */
[----:B------:R1:W-:Y:S01]  /*59e70*/  @P4 STG.E.U16 desc[UR56][R6.64], R17 ;  /* 0x0000001106004986 */ /* 0x0003e2000c101538 */
[CC--:B-----5:R-:W-:Y:S01]  /*59e80*/  LEA R4, P5, R9.reuse, R3.reuse, 0x1 ;  /* 0x0000000309047211 */ /* 0x0e0fe200078a08ff */
[----:B------:R-:W4:Y:S03]  /*59e90*/  LDC R16, c[0x0][0x248] ;  /* 0x00009200ff107b82 */ /* 0x000f260000000800 */
[----:B------:R-:W-:Y:S02]  /*59ea0*/  LEA.HI.X.SX32 R5, R9, R0, 0x1, P5 ;  /* 0x0000000009057211 */ /* 0x000fe400028f0eff */
[----:B------:R-:W-:Y:S01]  /*59eb0*/  ISETP.LT.AND P5, PT, R193, UR4, !P0 ;  /* 0x00000004c1007c0c */ /* 0x000fe2000c7a1270 */
[----:B------:R-:W-:Y:S02]  /*59ec0*/  ULDC UR4, c[0x0][0x22c] ;  /* 0x00008b0000047ab9 */ /* 0x000fe40000000800 */
[----:B------:R5:W-:Y:S01]  /*59ed0*/  @P2 STG.E.U16 desc[UR56][R4.64], R18 ;  /* 0x0000001204002986 */ /* 0x000be2000c101538 */
[----:B-1----:R-:W-:-:S02]  /*59ee0*/  LEA R6, P4, R8, R3, 0x1 ;  /* 0x0000000308067211 */ /* 0x002fc400078808ff */
[----:B------:R-:W-:Y:S01]  /*59ef0*/  ISETP.LT.AND P2, PT, R191, UR4, !P0 ;  /* 0x00000004bf007c0c */ /* 0x000fe2000c741270 */
[----:B------:R-:W-:Y:S01]  /*59f00*/  ULDC UR4, c[0x0][0x22c] ;  /* 0x00008b0000047ab9 */ /* 0x000fe20000000800 */
[----:B------:R-:W-:Y:S01]  /*59f10*/  LEA.HI.X.SX32 R7, R8, R0, 0x1, P4 ;  /* 0x0000000008077211 */ /* 0x000fe200020f0eff */
[----:B--2---:R-:W-:Y:S01]  /*59f20*/  IMAD R8, R11, 0x2, R8 ;  /* 0x000000020b087824 */ /* 0x004fe200078e0208 */
[----:B------:R-:W-:Y:S01]  /*59f30*/  ISETP.LT.AND P4, PT, R190, UR5, !P0 ;  /* 0x00000005be007c0c */ /* 0x000fe2000c781270 */
[----:B------:R-:W1:Y:S01]  /*59f40*/  LDC R11, c[0x0][0x248] ;  /* 0x00009200ff0b7b82 */ /* 0x000e620000000800 */
[----:B------:R-:W-:Y:S01]  /*59f50*/  ULDC UR5, c[0x0][0x22c] ;  /* 0x00008b0000057ab9 */ /* 0x000fe20000000800 */
[----:B------:R2:W-:Y:S01]  /*59f60*/  @P3 STG.E.U16 desc[UR56][R6.64], R19 ;  /* 0x0000001306003986 */ /* 0x0005e2000c101538 */
[----:B0-----:R-:W-:Y:S01]  /*59f70*/  IMAD R9, R69, 0x2, R8 ;  /* 0x0000000245097824 */ /* 0x001fe200078e0208 */
[----:B-----5:R-:W-:Y:S02]  /*59f80*/  PRMT R18, R17, 0x7632, R18 ;  /* 0x0000763211127816 */ /* 0x020fe40000000012 */
[----:B------:R-:W-:-:S02]  /*59f90*/  LEA R4, P3, R8, R3, 0x1 ;  /* 0x0000000308047211 */ /* 0x000fc400078608ff */
[----:B------:R-:W0:Y:S02]  /*59fa0*/  LDC R17, c[0x0][0x248] ;  /* 0x00009200ff117b82 */ /* 0x000e240000000800 */
[----:B------:R-:W-:Y:S01]  /*59fb0*/  LEA.HI.X.SX32 R5, R8, R0, 0x1, P3 ;  /* 0x0000000008057211 */ /* 0x000fe200018f0eff */
[----:B---3--:R-:W-:Y:S01]  /*59fc0*/  IMAD R8, R10, 0x2, R9 ;  /* 0x000000020a087824 */ /* 0x008fe200078e0209 */
[----:B--2---:R-:W-:-:S03]  /*59fd0*/  LEA R6, P3, R9, R3, 0x1 ;  /* 0x0000000309067211 */ /* 0x004fc600078608ff */
[----:B------:R2:W-:Y:S01]  /*59fe0*/  @P6 STG.E.U16 desc[UR56][R4.64], R68 ;  /* 0x0000004404006986 */ /* 0x0005e2000c101538 */
[----:B------:R-:W-:Y:S01]  /*59ff0*/  PRMT R19, R18, 0x7632, R19 ;  /* 0x0000763212137816 */ /* 0x000fe20000000013 */
[----:B------:R-:W3:Y:S01]  /*5a000*/  LDC R10, c[0x0][0x248] ;  /* 0x00009200ff0a7b82 */ /* 0x000ee20000000800 */
[----:B------:R-:W-:Y:S02]  /*5a010*/  LEA.HI.X.SX32 R7, R9, R0, 0x1, P3 ;  /* 0x0000000009077211 */ /* 0x000fe400018f0eff */
[----:B------:R-:W-:Y:S01]  /*5a020*/  ISETP.LT.AND P3, PT, R187, UR4, !P0 ;  /* 0x00000004bb007c0c */ /* 0x000fe2000c761270 */
[----:B------:R-:W-:Y:S02]  /*5a030*/  ULDC UR4, c[0x0][0x22c] ;  /* 0x00008b0000047ab9 */ /* 0x000fe40000000800 */
[----:B------:R5:W-:Y:S01]  /*5a040*/  @P5 STG.E.U16 desc[UR56][R6.64], R18 ;  /* 0x0000001206005986 */ /* 0x000be2000c101538 */
[----:B------:R-:W-:Y:S01]  /*5a050*/  ISETP.LT.AND P5, PT, R185, UR4, !P0 ;  /* 0x00000004b9007c0c */ /* 0x000fe2000c7a1270 */
[----:B------:R-:W3:Y:S01]  /*5a060*/  LDC R9, c[0x0][0x248] ;  /* 0x00009200ff097b82 */ /* 0x000ee20000000800 */
[----:B------:R-:W-:Y:S01]  /*5a070*/  ULDC UR4, c[0x0][0x22c] ;  /* 0x00008b0000047ab9 */ /* 0x000fe20000000800 */
[----:B--2---:R-:W-:-:S04]  /*5a080*/  LEA R4, P6, R8, R3, 0x1 ;  /* 0x0000000308047211 */ /* 0x004fc800078c08ff */
[----:B------:R-:W-:Y:S01]  /*5a090*/  LEA.HI.X.SX32 R5, R8, R0, 0x1, P6 ;  /* 0x0000000008057211 */ /* 0x000fe200030f0eff */
[----:B-1----:R-:W-:Y:S02]  /*5a0a0*/  IMAD R8, R11, 0x2, R8 ;  /* 0x000000020b087824 */ /* 0x002fe400078e0208 */
[----:B------:R-:W1:Y:S01]  /*5a0b0*/  LDC R11, c[0x0][0x248] ;  /* 0x00009200ff0b7b82 */ /* 0x000e620000000800 */
[----:B-----5:R-:W-:Y:S01]  /*5a0c0*/  PRMT R18, R19, 0x7632, R18 ;  /* 0x0000763213127816 */ /* 0x020fe20000000012 */
[----:B------:R2:W-:Y:S01]  /*5a0d0*/  @P2 STG.E.U16 desc[UR56][R4.64], R19 ;  /* 0x0000001304002986 */ /* 0x0005e2000c101538 */
[----:B0-----:R-:W-:Y:S01]  /*5a0e0*/  IMAD R7, R17, 0x2, R8 ;  /* 0x0000000211077824 */ /* 0x001fe200078e0208 */
[----:B------:R-:W-:Y:S01]  /*5a0f0*/  ISETP.LT.AND P2, PT, R183, UR4, !P0 ;  /* 0x00000004b7007c0c */ /* 0x000fe2000c741270 */
[----:B------:R-:W-:-:S03]  /*5a100*/  ULDC UR4, c[0x0][0x22c] ;  /* 0x00008b0000047ab9 */ /* 0x000fc60000000800 */
[----:B------:R-:W0:Y:S01]  /*5a110*/  LDC R17, c[0x0][0x248] ;  /* 0x00009200ff117b82 */ /* 0x000e220000000800 */
[----:B--2---:R-:W-:-:S07]  /*5a120*/  LEA R4, P6, R8, R3, 0x1 ;  /* 0x0000000308047211 */ /* 0x004fce00078c08ff */
[----:B------:R-:W2:Y:S01]  /*5a130*/  LDC R19, c[0x0][0x248] ;  /* 0x00009200ff137b82 */ /* 0x000ea20000000800 */
[----:B------:R-:W-:Y:S01]  /*5a140*/  LEA.HI.X.SX32 R5, R8, R0, 0x1, P6 ;  /* 0x0000000008057211 */ /* 0x000fe200030f0eff */
[----:B----4-:R-:W-:Y:S01]  /*5a150*/  IMAD R8, R16, 0x2, R7 ;  /* 0x0000000210087824 */ /* 0x010fe200078e0207 */
[----:B------:R-:W-:-:S03]  /*5a160*/  LEA R6, P6, R7, R3, 0x1 ;  /* 0x0000000307067211 */ /* 0x000fc600078c08ff */
[----:B------:R4:W-:Y:S01]  /*5a170*/  @P4 STG.E.U16 desc[UR56][R4.64], R18 ;  /* 0x0000001204004986 */ /* 0x0009e2000c101538 */
[-C--:B------:R-:W-:Y:S01]  /*5a180*/  LEA.HI.X.SX32 R7, R7, R0.reuse, 0x1, P6 ;  /* 0x0000000007077211 */ /* 0x080fe200030f0eff */
[----:B------:R-:W5:Y:S01]  /*5a190*/  LDC R16, c[0x0][0x248] ;  /* 0x00009200ff107b82 */ /* 0x000f620000000800 */
[----:B------:R-:W-:Y:S01]  /*5a1a0*/  ISETP.LT.AND P4, PT, R178, UR4, !P0 ;  /* 0x00000004b2007c0c */ /* 0x000fe2000c781270 */
[----:B------:R-:W-:Y:S02]  /*5a1b0*/  ULDC UR4, c[0x0][0x22c] ;  /* 0x00008b0000047ab9 */ /* 0x000fe40000000800 */
[----:B------:R1:W-:Y:S01]  /*5a1c0*/  @P3 STG.E.U16 desc[UR56][R6.64], R12 ;  /* 0x0000000c06003986 */ /* 0x0003e2000c101538 */
[----:B------:R-:W-:Y:S01]  /*5a1d0*/  ISETP.LT.AND P3, PT, R179, UR4, !P0 ;  /* 0x00000004b3007c0c */ /* 0x000fe2000c761270 */
[----:B------:R-:W-:Y:S01]  /*5a1e0*/  ULDC UR4, c[0x0][0x22c] ;  /* 0x00008b0000047ab9 */ /* 0x000fe20000000800 */
[C---:B----4-:R-:W-:Y:S01]  /*5a1f0*/  LEA R4, P6, R8.reuse, R3, 0x1 ;  /* 0x0000000308047211 */ /* 0x050fe200078c08ff */
[----:B------:R-:W4:Y:S03]  /*5a200*/  LDC R18, c[0x0][0x248] ;  /* 0x00009200ff127b82 */ /* 0x000f260000000800 */
[----:B------:R-:W-:Y:S01]  /*5a210*/  LEA.HI.X.SX32 R5, R8, R0, 0x1, P6 ;  /* 0x0000000008057211 */ /* 0x000fe200030f0eff */
[----:B---3--:R-:W-:Y:S01]  /*5a220*/  IMAD R8, R9, 0x2, R8 ;  /* 0x0000000209087824 */ /* 0x008fe200078e0208 */
[----:B-1----:R-:W-:-:S03]  /*5a230*/  PRMT R12, R12, 0x7632, R12 ;  /* 0x000076320c0c7816 */ /* 0x002fc6000000000c */
[----:B------:R-:W-:Y:S01]  /*5a240*/  IMAD R9, R11, 0x2, R8 ;  /* 0x000000020b097824 */ /* 0x000fe200078e0208 */
[C---:B------:R-:W-:Y:S01]  /*5a250*/  LEA R6, P6, R8.reuse, R3, 0x1 ;  /* 0x0000000308067211 */ /* 0x040fe200078c08ff */
[----:B------:R1:W-:Y:S01]  /*5a260*/  @P5 STG.E.U16 desc[UR56][R4.64], R13 ;  /* 0x0000000d04005986 */ /* 0x0003e2000c101538 */
[----:B------:R-:W3:Y:S01]  /*5a270*/  LDC R11, c[0x0][0x248] ;  /* 0x00009200ff0b7b82 */ /* 0x000ee20000000800 */
[----:B------:R-:W-:Y:S01]  /*5a280*/  ISETP.LT.AND P5, PT, R177, UR4, !P0 ;  /* 0x00000004b1007c0c */ /* 0x000fe2000c7a1270 */
[----:B------:R-:W-:Y:S01]  /*5a290*/  ULDC UR4, c[0x0][0x22c] ;  /* 0x00008b0000047ab9 */ /* 0x000fe20000000800 */
[----:B------:R-:W-:Y:S01]  /*5a2a0*/  LEA.HI.X.SX32 R7, R8, R0, 0x1, P6 ;  /* 0x0000000008077211 */ /* 0x000fe200030f0eff */
[----:B------:R-:W-:-:S04]  /*5a2b0*/  IMAD R8, R10, 0x2, R9 ;  /* 0x000000020a087824 */ /* 0x000fc800078e0209 */
[----:B------:R2:W-:Y:S01]  /*5a2c0*/  @P2 STG.E.U16 desc[UR56][R6.64], R14 ;  /* 0x0000000e06002986 */ /* 0x0005e2000c101538 */
[----:B------:R-:W3:Y:S01]  /*5a2d0*/  LDC R10, c[0x0][0x248] ;  /* 0x00009200ff0a7b82 */ /* 0x000ee20000000800 */
[----:B------:R-:W-:Y:S01]  /*5a2e0*/  ISETP.LT.AND P2, PT, R175, UR4, !P0 ;  /* 0x00000004af007c0c */ /* 0x000fe2000c741270 */
[----:B------:R-:W-:Y:S01]  /*5a2f0*/  ULDC UR4, c[0x0][0x22c] ;  /* 0x00008b0000047ab9 */ /* 0x000fe20000000800 */
[-C--:B-1----:R-:W-:Y:S02]  /*5a300*/  LEA R4, P6, R9, R3.reuse, 0x1 ;  /* 0x0000000309047211 */ /* 0x082fe400078c08ff */
[----:B------:R-:W-:Y:S02]  /*5a310*/  PRMT R13, R13, 0x7632, R13 ;  /* 0x000076320d0d7816 */ /* 0x000fe4000000000d */
[-C--:B------:R-:W-:Y:S01]  /*5a320*/  LEA.HI.X.SX32 R5, R9, R0.reuse, 0x1, P6 ;  /* 0x0000000009057211 */ /* 0x080fe200030f0eff */
[----:B0-----:R-:W-:Y:S02]  /*5a330*/  IMAD R9, R17, 0x2, R8 ;  /* 0x0000000211097824 */ /* 0x001fe400078e0208 */
[----:B------:R-:W0:Y:S01]  /*5a340*/  LDC R17, c[0x0][0x248] ;  /* 0x00009200ff117b82 */ /* 0x000e220000000800 */
[C---:B--2---:R-:W-:Y:S01]  /*5a350*/  LEA R6, P6, R8.reuse, R3, 0x1 ;  /* 0x0000000308067211 */ /* 0x044fe200078c08ff */
[----:B------:R1:W-:Y:S01]  /*5a360*/  @P4 STG.E.U16 desc[UR56][R4.64], R15 ;  /* 0x0000000f04004986 */ /* 0x0003e2000c101538 */
[----:B------:R-:W-:Y:S01]  /*5a370*/  ISETP.LT.AND P4, PT, R173, UR4, !P0 ;  /* 0x00000004ad007c0c */ /* 0x000fe2000c781270 */
[----:B------:R-:W-:Y:S01]  /*5a380*/  ULDC UR4, c[0x0][0x22c] ;  /* 0x00008b0000047ab9 */ /* 0x000fe20000000800 */
[----:B------:R-:W-:-:S02]  /*5a390*/  LEA.HI.X.SX32 R7, R8, R0, 0x1, P6 ;  /* 0x0000000008077211 */ /* 0x000fc400030f0eff */
[----:B------:R-:W-:-:S03]  /*5a3a0*/  PRMT R14, R14, 0x7632, R14 ;  /* 0x000076320e0e7816 */ /* 0x000fc6000000000e */
[----:B------:R2:W-:Y:S01]  /*5a3b0*/  @P3 STG.E.U16 desc[UR56][R6.64], R12 ;  /* 0x0000000c06003986 */ /* 0x0005e2000c101538 */
[----:B------:R-:W-:Y:S01]  /*5a3c0*/  ISETP.LT.AND P3, PT, R171, UR4, !P0 ;  /* 0x00000004ab007c0c */ /* 0x000fe2000c761270 */
[----:B------:R-:W-:Y:S01]  /*5a3d0*/  ULDC UR4, c[0x0][0x22c] ;  /* 0x00008b0000047ab9 */ /* 0x000fe20000000800 */
[-C--:B-1----:R-:W-:Y:S02]  /*5a3e0*/  LEA R4, P6, R9, R3.reuse, 0x1 ;  /* 0x0000000309047211 */ /* 0x082fe400078c08ff */
[----:B------:R-:W-:Y:S02]  /*5a3f0*/  PRMT R15, R15, 0x7632, R15 ;  /* 0x000076320f0f7816 */ /* 0x000fe4000000000f */
[-C--:B------:R-:W-:Y:S01]  /*5a400*/  LEA.HI.X.SX32 R5, R9, R0.reuse, 0x1, P6 ;  /* 0x0000000009057211 */ /* 0x080fe200030f0eff */
[----:B-----5:R-:W-:Y:S02]  /*5a410*/  IMAD R9, R16, 0x2, R9 ;  /* 0x0000000210097824 */ /* 0x020fe400078e0209 */
[----:B------:R-:W1:Y:S02]  /*5a420*/  LDC R16, c[0x0][0x248] ;  /* 0x00009200ff107b82 */ /* 0x000e640000000800 */
[----:B----4-:R-:W-:Y:S01]  /*5a430*/  IMAD R8, R18, 0x2, R9 ;  /* 0x0000000212087824 */ /* 0x010fe200078e0209 */
[----:B------:R4:W-:Y:S04]  /*5a440*/  @P5 STG.E.U16 desc[UR56][R4.64], R13 ;  /* 0x0000000d04005986 */ /* 0x0009e8000c101538 */
[CC--:B--2---:R-:W-:Y:S01]  /*5a450*/  LEA R6, P6, R8.reuse, R3.reuse, 0x1 ;  /* 0x0000000308067211 */ /* 0x0c4fe200078c08ff */
[----:B------:R-:W2:Y:S03]  /*5a460*/  LDC R12, c[0x0][0x248] ;  /* 0x00009200ff0c7b82 */ /* 0x000ea60000000800 */
[----:B------:R-:W-:Y:S01]  /*5a470*/  LEA.HI.X.SX32 R7, R8, R0, 0x1, P6 ;  /* 0x0000000008077211 */ /* 0x000fe200030f0eff */
[----:B---3--:R-:W-:Y:S01]  /*5a480*/  IMAD R8, R11, 0x2, R8 ;  /* 0x000000020b087824 */ /* 0x008fe200078e0208 */
[----:B----4-:R-:W-:-:S03]  /*5a490*/  LEA R4, P5, R9, R3, 0x1 ;  /* 0x0000000309047211 */ /* 0x010fc600078a08ff */
[----:B------:R-:W3:Y:S01]  /*5a4a0*/  LDC R11, c[0x0][0x248] ;  /* 0x00009200ff0b7b82 */ /* 0x000ee20000000800 */
[----:B------:R-:W-:Y:S01]  /*5a4b0*/  LEA.HI.X.SX32 R5, R9, R0, 0x1, P5 ;  /* 0x0000000009057211 */ /* 0x000fe200028f0eff */
[----:B0-----:R-:W-:Y:S01]  /*5a4c0*/  IMAD R9, R17, 0x2, R8 ;  /* 0x0000000211097824 */ /* 0x001fe200078e0208 */
[----:B------:R-:W-:Y:S01]  /*5a4d0*/  ISETP.LT.AND P5, PT, R172, UR4, !P0 ;  /* 0x00000004ac007c0c */ /* 0x000fe2000c7a1270 */
[----:B------:R-:W-:Y:S02]  /*5a4e0*/  ULDC UR4, c[0x0][0x22c] ;  /* 0x00008b0000047ab9 */ /* 0x000fe40000000800 */
[----:B------:R0:W-:Y:S02]  /*5a4f0*/  @P2 STG.E.U16 desc[UR56][R4.64], R14 ;  /* 0x0000000e04002986 */ /* 0x0001e4000c101538 */
[----:B------:R-:W4:Y:S02]  /*5a500*/  LDC R13, c[0x0][0x248] ;  /* 0x00009200ff0d7b82 */ /* 0x000f240000000800 */
[----:B------:R5:W-:Y:S01]  /*5a510*/  @P4 STG.E.U16 desc[UR56][R6.64], R15 ;  /* 0x0000000f06004986 */ /* 0x000be2000c101538 */
[----:B------:R-:W-:Y:S01]  /*5a520*/  ISETP.LT.AND P4, PT, R168, UR4, !P0 ;  /* 0x00000004a8007c0c */ /* 0x000fe2000c781270 */
[----:B------:R-:W-:-:S04]  /*5a530*/  ULDC UR4, c[0x0][0x22c] ;  /* 0x00008b0000047ab9 */ /* 0x000fc80000000800 */
[----:B------:R-:W1:Y:S01]  /*5a540*/  LDC R17, c[0x0][0x248] ;  /* 0x00009200ff117b82 */ /* 0x000e620000000800 */
[-C--:B0-----:R-:W-:Y:S02]  /*5a550*/  LEA R4, P2, R8, R3.reuse, 0x1 ;  /* 0x0000000308047211 */ /* 0x081fe400078408ff */
[----:B-----5:R-:W-:-:S05]  /*5a560*/  LEA R6, P6, R9, R3, 0x1 ;  /* 0x0000000309067211 */ /* 0x020fca00078c08ff */
[----:B------:R-:W0:Y:S01]  /*5a570*/  LDC R15, c[0x0][0x248] ;  /* 0x00009200ff0f7b82 */ /* 0x000e220000000800 */
[-C--:B------:R-:W-:Y:S02]  /*5a580*/  LEA.HI.X.SX32 R5, R8, R0.reuse, 0x1, P2 ;  /* 0x0000000008057211 */ /* 0x080fe400010f0eff */
[----:B------:R-:W-:Y:S01]  /*5a590*/  LEA.HI.X.SX32 R7, R9, R0, 0x1, P6 ;  /* 0x0000000009077211 */ /* 0x000fe200030f0eff */
[----:B------:R-:W-:Y:S01]  /*5a5a0*/  IMAD R9, R10, 0x2, R9 ;  /* 0x000000020a097824 */ /* 0x000fe200078e0209 */
[----:B------:R-:W-:Y:S01]  /*5a5b0*/  ISETP.LT.AND P2, PT, R166, UR5, !P0 ;  /* 0x00000005a6007c0c */ /* 0x000fe2000c741270 */
[----:B------:R5:W-:Y:S01]  /*5a5c0*/  @P3 STG.E.U16 desc[UR56][R4.64], R60 ;  /* 0x0000003c04003986 */ /* 0x000be2000c101538 */
[----:B------:R-:W-:Y:S01]  /*5a5d0*/  ULDC UR5, c[0x0][0x22c] ;  /* 0x00008b0000057ab9 */ /* 0x000fe20000000800 */
[----:B--2---:R-:W-:Y:S01]  /*5a5e0*/  IMAD R8, R12, 0x2, R9 ;  /* 0x000000020c087824 */ /* 0x004fe200078e0209 */
[----:B------:R-:W2:Y:S01]  /*5a5f0*/  LDC R10, c[0x0][0x248] ;  /* 0x00009200ff0a7b82 */ /* 0x000ea20000000800 */
[----:B------:R3:W-:Y:S01]  /*5a600*/  @P5 STG.E.U16 desc[UR56][R6.64], R61 ;  /* 0x0000003d06005986 */ /* 0x0007e2000c101538 */
[----:B------:R-:W-:Y:S01]  /*5a610*/  ISETP.LT.AND P5, PT, R163, UR4, !P0 ;  /* 0x00000004a3007c0c */ /* 0x000fe2000c7a1270 */
[----:B------:R-:W-:-:S05]  /*5a620*/  ULDC UR4, c[0x0][0x22c] ;  /* 0x00008b0000047ab9 */ /* 0x000fca0000000800 */
[----:B------:R-:W1:Y:S01]  /*5a630*/  LDC R12, c[0x0][0x248] ;  /* 0x00009200ff0c7b82 */ /* 0x000e620000000800 */
[CC--:B-----5:R-:W-:Y:S02]  /*5a640*/  LEA R4, P3, R9.reuse, R3.reuse, 0x1 ;  /* 0x0000000309047211 */ /* 0x0e0fe400078608ff */
[----:B------:R-:W-:Y:S02]  /*5a650*/  PRMT R60, R60, 0x7632, R60 ;  /* 0x000076323c3c7816 */ /* 0x000fe4000000003c */
[CC--:B---3--:R-:W-:Y:S02]  /*5a660*/  LEA R6, P6, R8.reuse, R3.reuse, 0x1 ;  /* 0x0000000308067211 */ /* 0x0c8fe400078c08ff */
[-C--:B------:R-:W-:Y:S01]  /*5a670*/  LEA.HI.X.SX32 R5, R9, R0.reuse, 0x1, P3 ;  /* 0x0000000009057211 */ /* 0x080fe200018f0eff */
[----:B------:R-:W3:Y:S01]  /*5a680*/  LDC R14, c[0x0][0x248] ;  /* 0x00009200ff0e7b82 */ /* 0x000ee20000000800 */
[----:B------:R-:W-:Y:S01]  /*5a690*/  LEA.HI.X.SX32 R7, R8, R0, 0x1, P6 ;  /* 0x0000000008077211 */ /* 0x000fe200030f0eff */
[----:B------:R-:W-:Y:S01]  /*5a6a0*/  IMAD R8, R11, 0x2, R8 ;  /* 0x000000020b087824 */ /* 0x000fe200078e0208 */
[----:B------:R-:W-:Y:S01]  /*5a6b0*/  ISETP.LT.AND P3, PT, R169, UR5, !P0 ;  /* 0x00000005a9007c0c */ /* 0x000fe2000c761270 */
[----:B------:R5:W-:Y:S01]  /*5a6c0*/  @P4 STG.E.U16 desc[UR56][R4.64], R62 ;  /* 0x0000003e04004986 */ /* 0x000be2000c101538 */
[----:B------:R-:W-:Y:S01]  /*5a6d0*/  PRMT R61, R61, 0x7632, R61 ;  /* 0x000076323d3d7816 */ /* 0x000fe2000000003d */
[----:B----4-:R-:W-:Y:S01]  /*5a6e0*/  IMAD R9, R13, 0x2, R8 ;  /* 0x000000020d097824 */ /* 0x010fe200078e0208 */
[----:B------:R-:W-:Y:S01]  /*5a6f0*/  ISETP.LT.AND P6, PT, R170, UR4, !P0 ;  /* 0x00000004aa007c0c */ /* 0x000fe2000c7c1270 */
[----:B------:R-:W4:Y:S01]  /*5a700*/  LDC R11, c[0x0][0x248] ;  /* 0x00009200ff0b7b82 */ /* 0x000f220000000800 */
[----:B------:R2:W-:Y:S01]  /*5a710*/  @P2 STG.E.U16 desc[UR56][R6.64], R63 ;  /* 0x0000003f06002986 */ /* 0x0005e2000c101538 */
[----:B------:R-:W-:Y:S01]  /*5a720*/  ULDC UR4, c[0x0][0x22c] ;  /* 0x00008b0000047ab9 */ /* 0x000fe20000000800 */
[----:B------:R-:W-:Y:S01]  /*5a730*/  ULDC UR5, c[0x0][0x22c] ;  /* 0x00008b0000057ab9 */ /* 0x000fe20000000800 */
[----:B-----5:R-:W-:-:S04]  /*5a740*/  LEA R4, P2, R8, R3, 0x1 ;  /* 0x0000000308047211 */ /* 0x020fc800078408ff */
[----:B------:R-:W5:Y:S01]  /*5a750*/  LDC R13, c[0x0][0x248] ;  /* 0x00009200ff0d7b82 */ /* 0x000f620000000800 */
[----:B------:R-:W-:Y:S02]  /*5a760*/  PRMT R62, R62, 0x7632, R62 ;  /* 0x000076323e3e7816 */ /* 0x000fe4000000003e */
[-C--:B------:R-:W-:Y:S01]  /*5a770*/  LEA.HI.X.SX32 R5, R8, R0.reuse, 0x1, P2 ;  /* 0x0000000008057211 */ /* 0x080fe200010f0eff */
[----:B--2---:R-:W-:Y:S01]  /*5a780*/  IMAD R8, R10, 0x2, R9 ;  /* 0x000000020a087824 */ /* 0x004fe200078e0209 */
[----:B------:R-:W-:Y:S02]  /*5a790*/  LEA R6, P4, R9, R3, 0x1 ;  /* 0x0000000309067211 */ /* 0x000fe400078808ff */
[----:B------:R-:W-:Y:S01]  /*5a7a0*/  ISETP.LT.AND P2, PT, R155, UR4, !P0 ;  /* 0x000000049b007c0c */ /* 0x000fe2000c741270 */
[----:B------:R2:W-:Y:S01]  /*5a7b0*/  @P5 STG.E.U16 desc[UR56][R4.64], R60 ;  /* 0x0000003c04005986 */ /* 0x0005e2000c101538 */
[----:B------:R-:W-:Y:S01]  /*5a7c0*/  LEA.HI.X.SX32 R7, R9, R0, 0x1, P4 ;  /* 0x0000000009077211 */ /* 0x000fe200020f0eff */
[----:B------:R-:W3:Y:S01]  /*5a7d0*/  LDC R10, c[0x0][0x248] ;  /* 0x00009200ff0a7b82 */ /* 0x000ee20000000800 */
[----:B------:R-:W-:Y:S01]  /*5a7e0*/  ULDC UR4, c[0x0][0x22c] ;  /* 0x00008b0000047ab9 */ /* 0x000fe20000000800 */
[----:B------:R-:W-:-:S02]  /*5a7f0*/  PRMT R63, R63, 0x7632, R63 ;  /* 0x000076323f3f7816 */ /* 0x000fc4000000003f */
[----:B------:R0:W-:Y:S01]  /*5a800*/  @P3 STG.E.U16 desc[UR56][R6.64], R61 ;  /* 0x0000003d06003986 */ /* 0x0001e2000c101538 */
[----:B----4-:R-:W-:Y:S01]  /*5a810*/  IMAD R9, R11, 0x2, R8 ;  /* 0x000000020b097824 */ /* 0x010fe200078e0208 */
[----:B------:R-:W-:Y:S01]  /*5a820*/  ISETP.LT.AND P5, PT, R167, UR4, !P0 ;  /* 0x00000004a7007c0c */ /* 0x000fe2000c7a1270 */
[----:B------:R-:W-:Y:S01]  /*5a830*/  ULDC UR4, c[0x0][0x22c] ;  /* 0x00008b0000047ab9 */ /* 0x000fe20000000800 */
[----:B------:R-:W4:Y:S01]  /*5a840*/  LDC R11, c[0x0][0x248] ;  /* 0x00009200ff0b7b82 */ /* 0x000f220000000800 */
[----:B------:R-:W-:Y:S01]  /*5a850*/  ISETP.LT.AND P4, PT, R161, UR4, !P0 ;  /* 0x00000004a1007c0c */ /* 0x000fe2000c781270 */
[----:B------:R-:W-:Y:S01]  /*5a860*/  ULDC UR4, c[0x0][0x22c] ;  /* 0x00008b0000047ab9 */ /* 0x000fe20000000800 */
[----:B--2---:R-:W-:-:S04]  /*5a870*/  LEA R4, P3, R8, R3, 0x1 ;  /* 0x0000000308047211 */ /* 0x004fc800078608ff */
[-C--:B------:R-:W-:Y:S01]  /*5a880*/  LEA.HI.X.SX32 R5, R8, R0.reuse, 0x1, P3 ;  /* 0x0000000008057211 */ /* 0x080fe200018f0eff */
[----:B-1----:R-:W-:Y:S01]  /*5a890*/  IMAD R8, R12, 0x2, R9 ;  /* 0x000000020c087824 */ /* 0x002fe200078e0209 */
[CC--:B0-----:R-:W-:Y:S01]  /*5a8a0*/  LEA R6, P3, R9.reuse, R3.reuse, 0x1 ;  /* 0x0000000309067211 */ /* 0x0c1fe200078608ff */
[----:B------:R-:W0:Y:S02]  /*5a8b0*/  LDC R12, c[0x0][0x248] ;  /* 0x00009200ff0c7b82 */ /* 0x000e240000000800 */
[----:B------:R1:W-:Y:S01]  /*5a8c0*/  @P6 STG.E.U16 desc[UR56][R4.64], R62 ;  /* 0x0000003e04006986 */ /* 0x0003e2000c101538 */
[----:B------:R-:W-:Y:S02]  /*5a8d0*/  LEA.HI.X.SX32 R7, R9, R0, 0x1, P3 ;  /* 0x0000000009077211 */ /* 0x000fe400018f0eff */
[----:B------:R-:W-:Y:S01]  /*5a8e0*/  ISETP.LT.AND P3, PT, R157, UR4, !P0 ;  /* 0x000000049d007c0c */ /* 0x000fe2000c761270 */
[----:B------:R-:W-:Y:S02]  /*5a8f0*/  ULDC UR4, c[0x0][0x22c] ;  /* 0x00008b0000047ab9 */ /* 0x000fe40000000800 */
[----:B------:R-:W-:Y:S01]  /*5a900*/  @P2 STG.E.U16 desc[UR56][R6.64], R63 ;  /* 0x0000003f06002986 */ /* 0x000fe2000c101538 */
[----:B------:R-:W-:Y:S01]  /*5a910*/  ISETP.LT.AND P2, PT, R162, UR4, !P0 ;  /* 0x00000004a2007c0c */ /* 0x000fe2000c741270 */
[----:B------:R-:W-:Y:S01]  /*5a920*/  ULDC UR4, c[0x0][0x22c] ;  /* 0x00008b0000047ab9 */ /* 0x000fe20000000800 */
[----:B-1----:R-:W-:-:S04]  /*5a930*/  LEA R4, P6, R8, R3, 0x1 ;  /* 0x0000000308047211 */ /* 0x002fc800078c08ff */
[----:B------:R-:W-:Y:S01]  /*5a940*/  LEA.HI.X.SX32 R5, R8, R0, 0x1, P6 ;  /* 0x0000000008057211 */ /* 0x000fe200030f0eff */
[----:B-----5:R-:W-:Y:S01]  /*5a950*/  IMAD R8, R13, 0x2, R8 ;  /* 0x000000020d087824 */ /* 0x020fe200078e0208 */
[----:B------:R-:W-:Y:S01]  /*5a960*/  ISETP.LT.AND P6, PT, R158, UR4, !P0 ;  /* 0x000000049e007c0c */ /* 0x000fe2000c7c1270 */
[----:B------:R-:W1:Y:S01]  /*5a970*/  LDC R13, c[0x0][0x248] ;  /* 0x00009200ff0d7b82 */ /* 0x000e620000000800 */
[----:B------:R-:W-:Y:S01]  /*5a980*/  ULDC UR4, c[0x0][0x22c] ;  /* 0x00008b0000047ab9 */ /* 0x000fe20000000800 */
[----:B------:R2:W-:Y:S01]  /*5a990*/  @P5 STG.E.U16 desc[UR56][R4.64], R76 ;  /* 0x0000004c04005986 */ /* 0x0005e2000c101538 */
[----:B------:R-:W-:-:S05]  /*5a9a0*/  IMAD R9, R15, 0x2, R8 ;  /* 0x000000020f097824 */ /* 0x000fca00078e0208 */
[----:B------:R-:W5:Y:S01]  /*5a9b0*/  LDC R15, c[0x0][0x248] ;  /* 0x00009200ff0f7b82 */ /* 0x000f620000000800 */
[-C--:B--2---:R-:W-:Y:S02]  /*5a9c0*/  LEA R4, P5, R8, R3.reuse, 0x1 ;  /* 0x0000000308047211 */ /* 0x084fe400078a08ff */
[----:B------:R-:W-:Y:S02]  /*5a9d0*/  PRMT R76, R76, 0x7632, R76 ;  /* 0x000076324c4c7816 */ /* 0x000fe4000000004c */
[----:B------:R-:W-:Y:S01]  /*5a9e0*/  LEA.HI.X.SX32 R5, R8, R0, 0x1, P5 ;  /* 0x0000000008057211 */ /* 0x000fe200028f0eff */
[----:B---3--:R-:W-:Y:S01]  /*5a9f0*/  IMAD R8, R10, 0x2, R9 ;  /* 0x000000020a087824 */ /* 0x008fe200078e0209 */
[----:B------:R-:W-:-:S03]  /*5aa00*/  LEA R6, P5, R9, R3, 0x1 ;  /* 0x0000000309067211 */ /* 0x000fc600078a08ff */
[----:B------:R2:W-:Y:S01]  /*5aa10*/  @P4 STG.E.U16 desc[UR56][R4.64], R77 ;  /* 0x0000004d04004986 */ /* 0x0005e2000c101538 */
[----:B------:R-:W-:Y:S01]  /*5aa20*/  LEA.HI.X.SX32 R7, R9, R0, 0x1, P5 ;  /* 0x0000000009077211 */ /* 0x000fe200028f0eff */
[----:B----4-:R-:W-:Y:S01]  /*5aa30*/  IMAD R9, R11, 0x2, R8 ;  /* 0x000000020b097824 */ /* 0x010fe200078e0208 */
[----:B------:R-:W-:Y:S01]  /*5aa40*/  ISETP.LT.AND P5, PT, R152, UR4, !P0 ;  /* 0x0000000498007c0c */ /* 0x000fe2000c7a1270 */
[----:B------:R-:W3:Y:S01]  /*5aa50*/  LDC R11, c[0x0][0x248] ;  /* 0x00009200ff0b7b82 */ /* 0x000ee20000000800 */
[----:B------:R-:W-:Y:S01]  /*5aa60*/  ULDC UR4, c[0x0][0x22c] ;  /* 0x00008b0000047ab9 */ /* 0x000fe20000000800 */
[----:B------:R0:W-:Y:S01]  /*5aa70*/  @P3 STG.E.U16 desc[UR56][R6.64], R78 ;  /* 0x0000004e06003986 */ /* 0x0001e2000c101538 */
[----:B------:R-:W-:Y:S01]  /*5aa80*/  ISETP.LT.AND P3, PT, R160, UR4, !P0 ;  /* 0x00000004a0007c0c */ /* 0x000fe2000c761270 */
[----:B------:R-:W-:Y:S01]  /*5aa90*/  ULDC UR4, c[0x0][0x22c] ;  /* 0x00008b0000047ab9 */ /* 0x000fe20000000800 */
[----:B--2---:R-:W-:Y:S02]  /*5aaa0*/  LEA R4, P4, R8, R3, 0x1 ;  /* 0x0000000308047211 */ /* 0x004fe400078808ff */
[----:B------:R-:W-:-:S02]  /*5aab0*/  PRMT R77, R77, 0x7632, R77 ;  /* 0x000076324d4d7816 */ /* 0x000fc4000000004d */
[-C--:B------:R-:W-:Y:S01]  /*5aac0*/  LEA.HI.X.SX32 R5, R8, R0.reuse, 0x1, P4 ;  /* 0x0000000008057211 */ /* 0x080fe200020f0eff */
[----:B0-----:R-:W-:Y:S01]  /*5aad0*/  IMAD R7, R12, 0x2, R9 ;  /* 0x000000020c077824 */ /* 0x001fe200078e0209 */
[----:B------:R-:W-:Y:S01]  /*5aae0*/  PRMT R78, R78, 0x7632, R78 ;  /* 0x000076324e4e7816 */ /* 0x000fe2000000004e */
[----:B------:R-:W0:Y:S02]  /*5aaf0*/  LDC R12, c[0x0][0x248] ;  /* 0x00009200ff0c7b82 */ /* 0x000e240000000800 */
[----:B------:R2:W-:Y:S01]  /*5ab00*/  @P2 STG.E.U16 desc[UR56][R4.64], R79 ;  /* 0x0000004f04002986 */ /* 0x0005e2000c101538 */
[----:B------:R-:W-:Y:S01]  /*5ab10*/  LEA R8, P2, R9, R3, 0x1 ;  /* 0x0000000309087211 */ /* 0x000fe200078408ff */
[----:B------:R-:W-:Y:S01]  /*5ab20*/  IMAD R10, R14, 0x2, R7 ;  /* 0x000000020e0a7824 */ /* 0x000fe200078e0207 */
[----:B------:R-:W-:Y:S01]  /*5ab30*/  ISETP.LT.AND P4, PT, R159, UR5, !P0 ;  /* 0x000000059f007c0c */ /* 0x000fe2000c781270 */
[----:B------:R-:W-:Y:S01]  /*5ab40*/  ULDC UR5, c[0x0][0x22c] ;  /* 0x00008b0000057ab9 */ /* 0x000fe20000000800 */
[----:B------:R-:W-:-:S02]  /*5ab50*/  LEA.HI.X.SX32 R9, R9, R0, 0x1, P2 ;  /* 0x0000000009097211 */ /* 0x000fc400010f0eff */
[CC--:B------:R-:W-:Y:S01]  /*5ab60*/  LEA R6, P2, R7.reuse, R3.reuse, 0x1 ;  /* 0x0000000307067211 */ /* 0x0c0fe200078408ff */
[----:B------:R-:W4:Y:S02]  /*5ab70*/  LDC R14, c[0x0][0x248] ;  /* 0x00009200ff0e7b82 */ /* 0x000f240000000800 */
[----:B------:R1:W-:Y:S01]  /*5ab80*/  @P6 STG.E.U16 desc[UR56][R8.64], R76 ;  /* 0x0000004c08006986 */ /* 0x0003e2000c101538 */
[-C--:B------:R-:W-:Y:S02]  /*5ab90*/  LEA.HI.X.SX32 R7, R7, R0.reuse, 0x1, P2 ;  /* 0x0000000007077211 */ /* 0x080fe400010f0eff */
[-C--:B--2---:R-:W-:Y:S02]  /*5aba0*/  LEA R4, P6, R10, R3.reuse, 0x1 ;  /* 0x000000030a047211 */ /* 0x084fe400078c08ff */
[----:B------:R-:W-:Y:S01]  /*5abb0*/  ISETP.LT.AND P2, PT, R156, UR4, !P0 ;  /* 0x000000049c007c0c */ /* 0x000fe2000c741270 */
[----:B------:R2:W-:Y:S01]  /*5abc0*/  @P5 STG.E.U16 desc[UR56][R6.64], R77 ;  /* 0x0000004d06005986 */ /* 0x0005e2000c101538 */
[----:B------:R-:W-:Y:S01]  /*5abd0*/  LEA.HI.X.SX32 R5, R10, R0, 0x1, P6 ;  /* 0x000000000a057211 */ /* 0x000fe200030f0eff */
[----:B---3--:R-:W-:Y:S01]  /*5abe0*/  IMAD R10, R11, 0x2, R10 ;  /* 0x000000020b0a7824 */ /* 0x008fe200078e020a */
[----:B------:R-:W-:Y:S01]  /*5abf0*/  ULDC UR4, c[0x0][0x22c] ;  /* 0x00008b0000047ab9 */ /* 0x000fe20000000800 */
[----:B------:R-:W3:Y:S01]  /*5ac00*/  LDC R11, c[0x0][0x248] ;  /* 0x00009200ff0b7b82 */ /* 0x000ee20000000800 */
[----:B------:R-:W-:Y:S01]  /*5ac10*/  PRMT R79, R79, 0x7632, R79 ;  /* 0x000076324f4f7816 */ /* 0x000fe2000000004f */
[----:B------:R5:W-:Y:S01]  /*5ac20*/  @P3 STG.E.U16 desc[UR56][R4.64], R78 ;  /* 0x0000004e04003986 */ /* 0x000be2000c101538 */
[----:B-1----:R-:W-:-:S02]  /*5ac30*/  LEA R8, P6, R10, R3, 0x1 ;  /* 0x000000030a087211 */ /* 0x002fc400078c08ff */
[----:B------:R-:W-:Y:S01]  /*5ac40*/  ISETP.LT.AND P5, PT, R146, UR4, !P0 ;  /* 0x0000000492007c0c */ /* 0x000fe2000c7a1270 */
[----:B------:R-:W-:Y:S01]  /*5ac50*/  ULDC UR4, c[0x0][0x22c] ;  /* 0x00008b0000047ab9 */ /* 0x000fe20000000800 */
[-C--:B------:R-:W-:Y:S01]  /*5ac60*/  LEA.HI.X.SX32 R9, R10, R0.reuse, 0x1, P6 ;  /* 0x000000000a097211 */ /* 0x080fe200030f0eff */
[----:B--2---:R-:W-:Y:S01]  /*5ac70*/  IMAD R7, R13, 0x2, R10 ;  /* 0x000000020d077824 */ /* 0x004fe200078e020a */
[----:B------:R-:W-:Y:S01]  /*5ac80*/  ISETP.LT.AND P3, PT, R153, UR4, !P0 ;  /* 0x0000000499007c0c */ /* 0x000fe2000c761270 */
[----:B------:R-:W1:Y:S01]  /*5ac90*/  LDC R13, c[0x0][0x248] ;  /* 0x00009200ff0d7b82 */ /* 0x000e620000000800 */
[----:B------:R-:W-:Y:S01]  /*5aca0*/  ULDC UR4, c[0x0][0x22c] ;  /* 0x00008b0000047ab9 */ /* 0x000fe20000000800 */
[----:B0-----:R-:W-:Y:S01]  /*5acb0*/  IMAD R10, R12, 0x2, R7 ;  /* 0x000000020c0a7824 */ /* 0x001fe200078e0207 */
[C---:B------:R-:W-:Y:S01]  /*5acc0*/  LEA R6, P6, R7.reuse, R3, 0x1 ;  /* 0x0000000307067211 */ /* 0x040fe200078c08ff */
[----:B------:R0:W-:Y:S01]  /*5acd0*/  @P4 STG.E.U16 desc[UR56][R8.64], R79 ;  /* 0x0000004f08004986 */ /* 0x0001e2000c101538 */
[----:B------:R-:W-:Y:S01]  /*5ace0*/  ISETP.LT.AND P4, PT, R150, UR4, !P0 ;  /* 0x0000000496007c0c */ /* 0x000fe2000c781270 */
[----:B------:R-:W-:Y:S01]  /*5acf0*/  ULDC UR4, c[0x0][0x22c] ;  /* 0x00008b0000047ab9 */ /* 0x000fe20000000800 */
[----:B------:R-:W-:-:S02]  /*5ad00*/  LEA.HI.X.SX32 R7, R7, R0, 0x1, P6 ;  /* 0x0000000007077211 */ /* 0x000fc400030f0eff */
[----:B-----5:R-:W-:-:S03]  /*5ad10*/  LEA R4, P6, R10, R3, 0x1 ;  /* 0x000000030a047211 */ /* 0x020fc600078c08ff */
[----:B------:R4:W-:Y:S01]  /*5ad20*/  @P2 STG.E.U16 desc[UR56][R6.64], R92 ;  /* 0x0000005c06002986 */ /* 0x0009e2000c101538 */
[-C--:B------:R-:W-:Y:S01]  /*5ad30*/  LEA.HI.X.SX32 R5, R10, R0.reuse, 0x1, P6 ;  /* 0x000000000a057211 */ /* 0x080fe200030f0eff */
[----:B---3--:R-:W-:Y:S01]  /*5ad40*/  IMAD R10, R11, 0x2, R10 ;  /* 0x000000020b0a7824 */ /* 0x008fe200078e020a */
[----:B------:R-:W-:Y:S01]  /*5ad50*/  ISETP.LT.AND P2, PT, R154, UR4, !P0 ;  /* 0x000000049a007c0c */ /* 0x000fe2000c741270 */
[----:B------:R-:W-:Y:S02]  /*5ad60*/  ULDC UR4, c[0x0][0x22c] ;  /* 0x00008b0000047ab9 */ /* 0x000fe40000000800 */
[----:B------:R-:W-:Y:S01]  /*5ad70*/  IMAD R11, R15, 0x2, R10 ;  /* 0x000000020f0b7824 */ /* 0x000fe200078e020a */
[CC--:B0-----:R-:W-:Y:S01]  /*5ad80*/  LEA R8, P6, R10.reuse, R3.reuse, 0x1 ;  /* 0x000000030a087211 */ /* 0x0c1fe200078c08ff */
[----:B------:R-:W0:Y:S01]  /*5ad90*/  LDC R15, c[0x0][0x248] ;  /* 0x00009200ff0f7b82 */ /* 0x000e220000000800 */
[----:B------:R2:W-:Y:S01]  /*5ada0*/  @P5 STG.E.U16 desc[UR56][R4.64], R93 ;  /* 0x0000005d04005986 */ /* 0x0005e2000c101538 */
[----:B------:R-:W-:Y:S01]  /*5adb0*/  ISETP.LT.AND P5, PT, R149, UR4, !P0 ;  /* 0x0000000495007c0c */ /* 0x000fe2000c7a1270 */
[----:B------:R-:W-:Y:S01]  /*5adc0*/  ULDC UR4, c[0x0][0x22c] ;  /* 0x00008b0000047ab9 */ /* 0x000fe20000000800 */
[----:B------:R-:W-:Y:S01]  /*5add0*/  LEA.HI.X.SX32 R9, R10, R0, 0x1, P6 ;  /* 0x000000000a097211 */ /* 0x000fe200030f0eff */
[----:B----4-:R-:W-:Y:S01]  /*5ade0*/  IMAD R6, R14, 0x2, R11 ;  /* 0x000000020e067824 */ /* 0x010fe200078e020b */
[----:B------:R-:W-:-:S02]  /*5adf0*/  LEA R10, P6, R11, R3, 0x1 ;  /* 0x000000030b0a7211 */ /* 0x000fc400078c08ff */
[----:B------:R-:W-:Y:S01]  /*5ae00*/  PRMT R92, R92, 0x7632, R92 ;  /* 0x000076325c5c7816 */ /* 0x000fe2000000005c */
[----:B-1----:R-:W-:Y:S01]  /*5ae10*/  IMAD R12, R13, 0x2, R6 ;  /* 0x000000020d0c7824 */ /* 0x002fe200078e0206 */
[-C--:B------:R-:W-:Y:S01]  /*5ae20*/  LEA.HI.X.SX32 R11, R11, R0.reuse, 0x1, P6 ;  /* 0x000000000b0b7211 */ /* 0x080fe200030f0eff */
[----:B------:R-:W1:Y:S01]  /*5ae30*/  LDC R13, c[0x0][0x248] ;  /* 0x00009200ff0d7b82 */ /* 0x000e620000000800 */
[----:B------:R3:W-:Y:S01]  /*5ae40*/  @P3 STG.E.U16 desc[UR56][R8.64], R94 ;  /* 0x0000005e08003986 */ /* 0x0007e2000c101538 */
[CC--:B--2---:R-:W-:Y:S02]  /*5ae50*/  LEA R4, P6, R6.reuse, R3.reuse, 0x1 ;  /* 0x0000000306047211 */ /* 0x0c4fe400078c08ff */
[----:B------:R-:W-:Y:S01]  /*5ae60*/  PRMT R93, R93, 0x7632, R93 ;  /* 0x000076325d5d7816 */ /* 0x000fe2000000005d */
[----:B------:R2:W-:Y:S01]  /*5ae70*/  @P4 STG.E.U16 desc[UR56][R10.64], R95 ;  /* 0x0000005f0a004986 */ /* 0x0005e2000c101538 */
[-C--:B------:R-:W-:Y:S02]  /*5ae80*/  LEA.HI.X.SX32 R5, R6, R0.reuse, 0x1, P6 ;  /* 0x0000000006057211 */ /* 0x080fe400030f0eff */
[C---:B------:R-:W-:Y:S01]  /*5ae90*/  LEA R6, P6, R12.reuse, R3, 0x1 ;  /* 0x000000030c067211 */ /* 0x040fe200078c08ff */
[----:B------:R-:W4:Y:S01]  /*5aea0*/  LDC R14, c[0x0][0x248] ;  /* 0x00009200ff0e7b82 */ /* 0x000f220000000800 */
[----:B------:R-:W-:Y:S01]  /*5aeb0*/  ISETP.LT.AND P3, PT, R151, UR4, !P0 ;  /* 0x0000000497007c0c */ /* 0x000fe2000c761270 */
[----:B------:R5:W-:Y:S01]  /*5aec0*/  @P2 STG.E.U16 desc[UR56][R4.64], R92 ;  /* 0x0000005c04002986 */ /* 0x000be2000c101538 */
[----:B------:R-:W-:Y:S01]  /*5aed0*/  LEA.HI.X.SX32 R7, R12, R0, 0x1, P6 ;  /* 0x000000000c077211 */ /* 0x000fe200030f0eff */
[----:B0-----:R-:W-:Y:S01]  /*5aee0*/  IMAD R12, R15, 0x2, R12 ;  /* 0x000000020f0c7824 */ /* 0x001fe200078e020c */
[----:B---3--:R-:W-:Y:S01]  /*5aef0*/  PRMT R94, R94, 0x7632, R94 ;  /* 0x000076325e5e7816 */ /* 0x008fe2000000005e */
[----:B------:R-:W-:-:S02]  /*5af00*/  ULDC UR4, c[0x0][0x22c] ;  /* 0x00008b0000047ab9 */ /* 0x000fc40000000800 */
[----:B--2---:R-:W-:Y:S01]  /*5af10*/  IMAD R10, R17, 0x2, R12 ;  /* 0x00000002110a7824 */ /* 0x004fe200078e020c */
[----:B------:R-:W0:Y:S01]  /*5af20*/  LDC R15, c[0x0][0x248] ;  /* 0x00009200ff0f7b82 */ /* 0x000e220000000800 */
[----:B------:R2:W-:Y:S01]  /*5af30*/  @P5 STG.E.U16 desc[UR56][R6.64], R93 ;  /* 0x0000005d06005986 */ /* 0x0005e2000c101538 */
[-C--:B------:R-:W-:Y:S02]  /*5af40*/  LEA R8, P5, R12, R3.reuse, 0x1 ;  /* 0x000000030c087211 */ /* 0x080fe400078a08ff */
[----:B------:R-:W-:Y:S01]  /*5af50*/  ISETP.LT.AND P4, PT, R147, UR4, !P0 ;  /* 0x0000000493007c0c */ /* 0x000fe2000c781270 */
[----:B------:R-:W-:Y:S01]  /*5af60*/  ULDC UR4, c[0x0][0x22c] ;  /* 0x00008b0000047ab9 */ /* 0x000fe20000000800 */
[----:B-----5:R-:W-:Y:S02]  /*5af70*/  LEA R4, P6, R10, R3, 0x1 ;  /* 0x000000030a047211 */ /* 0x020fe400078c08ff */
[----:B------:R-:W3:Y:S01]  /*5af80*/  LDC R17, c[0x0][0x248] ;  /* 0x00009200ff117b82 */ /* 0x000ee20000000800 */
[----:B------:R-:W-:-:S02]  /*5af90*/  LEA.HI.X.SX32 R9, R12, R0, 0x1, P5 ;  /* 0x000000000c097211 */ /* 0x000fc400028f0eff */
[-C--:B------:R-:W-:Y:S01]  /*5afa0*/  LEA.HI.X.SX32 R5, R10, R0.reuse, 0x1, P6 ;  /* 0x000000000a057211 */ /* 0x080fe200030f0eff */
[----:B-1----:R-:W-:Y:S01]  /*5afb0*/  IMAD R10, R13, 0x2, R10 ;  /* 0x000000020d0a7824 */ /* 0x002fe200078e020a */
[----:B------:R-:W-:Y:S01]  /*5afc0*/  ISETP.LT.AND P2, PT, R145, UR4, !P0 ;  /* 0x0000000491007c0c */ /* 0x000fe2000c741270 */
[----:B------:R-:W-:Y:S01]  /*5afd0*/  @P3 STG.E.U16 desc[UR56][R8.64], R94 ;  /* 0x0000005e08003986 */ /* 0x000fe2000c101538 */
[----:B------:R-:W-:Y:S01]  /*5afe0*/  PRMT R95, R95, 0x7632, R95 ;  /* 0x000076325f5f7816 */ /* 0x000fe2000000005f */
[----:B------:R-:W-:Y:S01]  /*5aff0*/  IMAD R12, R19, 0x2, R10 ;  /* 0x00000002130c7824 */ /* 0x000fe200078e020a */
[-C--:B--2---:R-:W-:Y:S01]  /*5b000*/  LEA R6, P3, R10, R3.reuse, 0x1 ;  /* 0x000000030a067211 */ /* 0x084fe200078608ff */
[----:B------:R-:W-:Y:S01]  /*5b010*/  ULDC UR4, c[0x0][0x22c] ;  /* 0x00008b0000047ab9 */ /* 0x000fe20000000800 */
[----:B------:R-:W1:Y:S01]  /*5b020*/  LDC R19, c[0x0][0x248] ;  /* 0x00009200ff137b82 */ /* 0x000e620000000800 */
[----:B------:R-:W-:Y:S01]  /*5b030*/  ISETP.LT.AND P5, PT, R148, UR4, !P0 ;  /* 0x0000000494007c0c */ /* 0x000fe2000c7a1270 */
[----:B------:R-:W-:Y:S01]  /*5b040*/  ULDC UR4, c[0x0][0x22c] ;  /* 0x00008b0000047ab9 */ /* 0x000fe20000000800 */
[----:B------:R-:W-:Y:S01]  /*5b050*/  LEA.HI.X.SX32 R7, R10, R0, 0x1, P3 ;  /* 0x000000000a077211 */ /* 0x000fe200018f0eff */
[----:B------:R2:W-:Y:S01]  /*5b060*/  @P4 STG.E.U16 desc[UR56][R4.64], R95 ;  /* 0x0000005f04004986 */ /* 0x0005e2000c101538 */
[----:B------:R-:W-:-:S02]  /*5b070*/  LEA R10, P6, R12, R3, 0x1 ;  /* 0x000000030c0a7211 */ /* 0x000fc400078c08ff */
[----:B------:R-:W-:Y:S01]  /*5b080*/  ISETP.LT.AND P4, PT, R142, UR4, !P0 ;  /* 0x000000048e007c0c */ /* 0x000fe2000c781270 */
[----:B------:R-:W-:Y:S01]  /*5b090*/  @P2 STG.E.U16 desc[UR56][R6.64], R64 ;  /* 0x0000004006002986 */ /* 0x000fe2000c101538 */
[----:B------:R-:W-:Y:S01]  /*5b0a0*/  LEA.HI.X.SX32 R11, R12, R0, 0x1, P6 ;  /* 0x000000000c0b7211 */ /* 0x000fe200030f0eff */
[----:B0-----:R-:W-:Y:S01]  /*5b0b0*/  IMAD R12, R15, 0x2, R12 ;  /* 0x000000020f0c7824 */ /* 0x001fe200078e020c */
[----:B------:R-:W-:Y:S01]  /*5b0c0*/  ISETP.LT.AND P3, PT, R140, UR5, !P0 ;  /* 0x000000058c007c0c */ /* 0x000fe2000c761270 */
[----:B------:R-:W0:Y:S01]  /*5b0d0*/  LDC R15, c[0x0][0x248] ;  /* 0x00009200ff0f7b82 */ /* 0x000e220000000800 */
[----:B------:R-:W-:Y:S01]  /*5b0e0*/  ULDC UR4, c[0x0][0x22c] ;  /* 0x00008b0000047ab9 */ /* 0x000fe20000000800 */
[----:B---3--:R-:W-:Y:S01]  /*5b0f0*/  IMAD R13, R17, 0x2, R12 ;  /* 0x00000002110d7824 */ /* 0x008fe200078e020c */
[----:B------:R3:W-:Y:S01]  /*5b100*/  @P5 STG.E.U16 desc[UR56][R10.64], R65 ;  /* 0x000000410a005986 */ /* 0x0007e2000c101538 */
[----:B--2---:R-:W-:Y:S01]  /*5b110*/  LEA R4, P2, R12, R3, 0x1 ;  /* 0x000000030c047211 */ /* 0x004fe200078408ff */
[----:B------:R-:W-:-:S02]  /*5b120*/  ULDC UR5, c[0x0][0x22c] ;  /* 0x00008b0000057ab9 */ /* 0x000fc40000000800 */
[CC--:B------:R-:W-:Y:S01]  /*5b130*/  LEA R8, P6, R13.reuse, R3.reuse, 0x1 ;  /* 0x000000030d087211 */ /* 0x0c0fe200078c08ff */
[----:B------:R-:W2:Y:S01]  /*5b140*/  LDC R17, c[0x0][0x248] ;  /* 0x00009200ff117b82 */ /* 0x000ea20000000800 */
[-C--:B------:R-:W-:Y:S02]  /*5b150*/  LEA.HI.X.SX32 R5, R12, R0.reuse, 0x1, P2 ;  /* 0x000000000c057211 */ /* 0x080fe400010f0eff */
[-C--:B------:R-:W-:Y:S01]  /*5b160*/  LEA.HI.X.SX32 R9, R13, R0.reuse, 0x1, P6 ;  /* 0x000000000d097211 */ /* 0x080fe200030f0eff */
[----:B----4-:R-:W-:Y:S01]  /*5b170*/  IMAD R13, R14, 0x2, R13 ;  /* 0x000000020e0d7824 */ /* 0x010fe200078e020d */
[----:B------:R-:W-:Y:S01]  /*5b180*/  ISETP.LT.AND P2, PT, R139, UR4, !P0 ;  /* 0x000000048b007c0c */ /* 0x000fe2000c741270 */
[----:B------:R4:W-:Y:S01]  /*5b190*/  @P4 STG.E.U16 desc[UR56][R4.64], R66 ;  /* 0x0000004204004986 */ /* 0x0009e2000c101538 */
[----:B------:R-:W-:Y:S01]  /*5b1a0*/  ISETP.LT.AND P5, PT, R143, UR5, !P0 ;  /* 0x000000058f007c0c */ /* 0x000fe2000c7a1270 */
[----:B------:R-:W5:Y:S01]  /*5b1b0*/  LDC R12, c[0x0][0x248] ;  /* 0x00009200ff0c7b82 */ /* 0x000f620000000800 */
[----:B---3--:R-:W-:Y:S01]  /*5b1c0*/  IMAD R10, R16, 0x2, R13 ;  /* 0x00000002100a7824 */ /* 0x008fe200078e020d */
[----:B------:R0:W-:Y:S01]  /*5b1d0*/  @P3 STG.E.U16 desc[UR56][R8.64], R67 ;  /* 0x0000004308003986 */ /* 0x0001e2000c101538 */
[C---:B------:R-:W-:Y:S01]  /*5b1e0*/  LEA R6, P3, R13.reuse, R3, 0x1 ;  /* 0x000000030d067211 */ /* 0x040fe200078608ff */
[----:B------:R-:W-:Y:S01]  /*5b1f0*/  ULDC UR4, c[0x0][0x22c] ;  /* 0x00008b0000047ab9 */ /* 0x000fe20000000800 */
[----:B------:R-:W-:Y:S01]  /*5b200*/  PRMT R64, R64, 0x7632, R64 ;  /* 0x0000763240407816 */ /* 0x000fe20000000040 */
[----:B------:R-:W-:Y:S01]  /*5b210*/  ULDC UR5, c[0x0][0x22c] ;  /* 0x00008b0000057ab9 */ /* 0x000fe20000000800 */
[----:B------:R-:W-:Y:S01]  /*5b220*/  LEA.HI.X.SX32 R7, R13, R0, 0x1, P3 ;  /* 0x000000000d077211 */ /* 0x000fe200018f0eff */
[----:B------:R-:W3:Y:S01]  /*5b230*/  LDC R14, c[0x0][0x248] ;  /* 0x00009200ff0e7b82 */ /* 0x000ee20000000800 */
[----:B------:R-:W-:-:S02]  /*5b240*/  PRMT R65, R65, 0x7632, R65 ;  /* 0x0000763241417816 */ /* 0x000fc40000000041 */
[-C--:B----4-:R-:W-:Y:S01]  /*5b250*/  LEA R4, P3, R10, R3.reuse, 0x1 ;  /* 0x000000030a047211 */ /* 0x090fe200078608ff */
[----:B------:R5:W-:Y:S01]  /*5b260*/  @P2 STG.E.U16 desc[UR56][R6.64], R64 ;  /* 0x0000004006002986 */ /* 0x000be2000c101538 */
[----:B------:R-:W-:Y:S01]  /*5b270*/  ISETP.LT.AND P6, PT, R144, UR4, !P0 ;  /* 0x0000000490007c0c */ /* 0x000fe2000c7c1270 */
[----:B0-----:R-:W-:Y:S01]  /*5b280*/  IMAD R9, R15, 0x2, R10 ;  /* 0x000000020f097824 */ /* 0x001fe200078e020a */
[----:B------:R-:W-:Y:S01]  /*5b290*/  LEA.HI.X.SX32 R5, R10, R0, 0x1, P3 ;  /* 0x000000000a057211 */ /* 0x000fe200018f0eff */
[----:B------:R-:W0:Y:S01]  /*5b2a0*/  LDC R11, c[0x0][0x248] ;  /* 0x00009200ff0b7b82 */ /* 0x000e220000000800 */
[----:B------:R-:W-:Y:S01]  /*5b2b0*/  PRMT R66, R66, 0x7632, R66 ;  /* 0x0000763242427816 */ /* 0x000fe20000000042 */
[----:B------:R-:W-:Y:S01]  /*5b2c0*/  ULDC UR4, c[0x0][0x22c] ;  /* 0x00008b0000047ab9 */ /* 0x000fe20000000800 */
[----:B------:R-:W-:Y:S01]  /*5b2d0*/  PRMT R67, R67, 0x7632, R67 ;  /* 0x0000763243437816 */ /* 0x000fe20000000043 */
[----:B------:R4:W-:Y:S01]  /*5b2e0*/  @P5 STG.E.U16 desc[UR56][R4.64], R65 ;  /* 0x0000004104005986 */ /* 0x0009e2000c101538 */
[----:B------:R-:W-:-:S02]  /*5b2f0*/  LEA R8, P5, R9, R3, 0x1 ;  /* 0x0000000309087211 */ /* 0x000fc400078a08ff */
[----:B------:R-:W-:Y:S01]  /*5b300*/  ISETP.LT.AND P4, PT, R131, UR4, !P0 ;  /* 0x0000000483007c0c */ /* 0x000fe2000c781270 */
[----:B------:R-:W1:Y:S01]  /*5b310*/  LDC R13, c[0x0][0x248] ;  /* 0x00009200ff0d7b82 */ /* 0x000e620000000800 */
[----:B-----5:R-:W-:Y:S01]  /*5b320*/  IMAD R7, R12, 0x2, R9 ;  /* 0x000000020c077824 */ /* 0x020fe200078e0209 */
[----:B------:R-:W-:Y:S01]  /*5b330*/  LEA.HI.X.SX32 R9, R9, R0, 0x1, P5 ;  /* 0x0000000009097211 */ /* 0x000fe200028f0eff */
[----:B------:R-:W-:Y:S02]  /*5b340*/  ULDC UR4, c[0x0][0x22c] ;  /* 0x00008b0000047ab9 */ /* 0x000fe40000000800 */
[----:B------:R-:W-:Y:S01]  /*5b350*/  ISETP.LT.AND P2, PT, R141, UR4, !P0 ;  /* 0x000000048d007c0c */ /* 0x000fe2000c741270 */
[----:B------:R-:W-:Y:S01]  /*5b360*/  ULDC UR4, c[0x0][0x22c] ;  /* 0x00008b0000047ab9 */ /* 0x000fe20000000800 */
[----:B------:R5:W-:Y:S01]  /*5b370*/  @P6 STG.E.U16 desc[UR56][R8.64], R66 ;  /* 0x0000004208006986 */ /* 0x000be2000c101538 */
[----:B------:R-:W2:Y:S01]  /*5b380*/  LDC R12, c[0x0][0x248] ;  /* 0x00009200ff0c7b82 */ /* 0x000ea20000000800 */
[----:B---3--:R-:W-:Y:S01]  /*5b390*/  IMAD R10, R14, 0x2, R7 ;  /* 0x000000020e0a7824 */ /* 0x008fe200078e0207 */
[----:B------:R-:W-:-:S02]  /*5b3a0*/  LEA R6, P5, R7, R3, 0x1 ;  /* 0x0000000307067211 */ /* 0x000fc400078a08ff */
[----:B------:R-:W-:Y:S01]  /*5b3b0*/  ISETP.LT.AND P3, PT, R137, UR4, !P0 ;  /* 0x0000000489007c0c */ /* 0x000fe2000c761270 */
[----:B------:R-:W-:Y:S01]  /*5b3c0*/  ULDC UR4, c[0x0][0x22c] ;  /* 0x00008b0000047ab9 */ /* 0x000fe20000000800 */
[CC--:B----4-:R-:W-:Y:S02]  /*5b3d0*/  LEA R4, P6, R10.reuse, R3.reuse, 0x1 ;  /* 0x000000030a047211 */ /* 0x0d0fe400078c08ff */
[----:B------:R-:W3:Y:S01]  /*5b3e0*/  LDC R15, c[0x0][0x248] ;  /* 0x00009200ff0f7b82 */ /* 0x000ee20000000800 */
[-C--:B------:R-:W-:Y:S02]  /*5b3f0*/  LEA.HI.X.SX32 R7, R7, R0.reuse, 0x1, P5 ;  /* 0x0000000007077211 */ /* 0x080fe400028f0eff */
[-C--:B------:R-:W-:Y:S01]  /*5b400*/  LEA.HI.X.SX32 R5, R10, R0.reuse, 0x1, P6 ;  /* 0x000000000a057211 */ /* 0x080fe200030f0eff */
[----:B0-----:R-:W-:Y:S01]  /*5b410*/  IMAD R10, R11, 0x2, R10 ;  /* 0x000000020b0a7824 */ /* 0x001fe200078e020a */
[----:B------:R-:W-:Y:S01]  /*5b420*/  ISETP.LT.AND P5, PT, R133, UR4, !P0 ;  /* 0x0000000485007c0c */ /* 0x000fe2000c7a1270 */
[----:B------:R-:W-:Y:S01]  /*5b430*/  ULDC UR4, c[0x0][0x22c] ;  /* 0x00008b0000047ab9 */ /* 0x000fe20000000800 */
[----:B------:R0:W-:Y:S01]  /*5b440*/  @P4 STG.E.U16 desc[UR56][R6.64], R67 ;  /* 0x0000004306004986 */ /* 0x0001e2000c101538 */
[----:B-1----:R-:W-:Y:S01]  /*5b450*/  IMAD R11, R13, 0x2, R10 ;  /* 0x000000020d0b7824 */ /* 0x002fe200078e020a */
[----:B-----5:R-:W-:Y:S01]  /*5b460*/  LEA R8, P6, R10, R3, 0x1 ;  /* 0x000000030a087211 */ /* 0x020fe200078c08ff */
[----:B------:R-:W1:Y:S01]  /*5b470*/  LDC R13, c[0x0][0x248] ;  /* 0x00009200ff0d7b82 */ /* 0x000e620000000800 */
[----:B------:R-:W-:Y:S01]  /*5b480*/  ISETP.LT.AND P4, PT, R138, UR4, !P0 ;  /* 0x000000048a007c0c */ /* 0x000fe2000c781270 */
[----:B------:R4:W-:Y:S01]  /*5b490*/  @P2 STG.E.U16 desc[UR56][R4.64], R72 ;  /* 0x0000004804002986 */ /* 0x0009e2000c101538 */
[----:B------:R-:W-:Y:S01]  /*5b4a0*/  LEA.HI.X.SX32 R9, R10, R0, 0x1, P6 ;  /* 0x000000000a097211 */ /* 0x000fe200030f0eff */
[----:B------:R-:W-:Y:S01]  /*5b4b0*/  ULDC UR4, c[0x0][0x22c] ;  /* 0x00008b0000047ab9 */ /* 0x000fe20000000800 */
[----:B--2---:R-:W-:Y:S01]  /*5b4c0*/  IMAD R10, R12, 0x2, R11 ;  /* 0x000000020c0a7824 */ /* 0x004fe200078e020b */
[----:B------:R-:W-:-:S02]  /*5b4d0*/  ISETP.LT.AND P2, PT, R134, UR4, !P0 ;  /* 0x0000000486007c0c */ /* 0x000fc4000c741270 */
[----:B------:R-:W2:Y:S01]  /*5b4e0*/  LDC R14, c[0x0][0x248] ;  /* 0x00009200ff0e7b82 */ /* 0x000ea20000000800 */
[CC--:B0-----:R-:W-:Y:S01]  /*5b4f0*/  LEA R6, P6, R11.reuse, R3.reuse, 0x1 ;  /* 0x000000030b067211 */ /* 0x0c1fe200078c08ff */
[----:B------:R0:W-:Y:S01]  /*5b500*/  @P3 STG.E.U16 desc[UR56][R8.64], R73 ;  /* 0x0000004908003986 */ /* 0x0001e2000c101538 */
[----:B------:R-:W-:Y:S02]  /*5b510*/  ULDC UR4, c[0x0][0x22c] ;  /* 0x00008b0000047ab9 */ /* 0x000fe40000000800 */
[-C--:B------:R-:W-:Y:S02]  /*5b520*/  LEA.HI.X.SX32 R7, R11, R0.reuse, 0x1, P6 ;  /* 0x000000000b077211 */ /* 0x080fe400030f0eff */
[----:B----4-:R-:W-:Y:S01]  /*5b530*/  LEA R4, P6, R10, R3, 0x1 ;  /* 0x000000030a047211 */ /* 0x010fe200078c08ff */
[----:B------:R-:W4:Y:S01]  /*5b540*/  LDC R11, c[0x0][0x248] ;  /* 0x00009200ff0b7b82 */ /* 0x000f220000000800 */
[----:B------:R-:W-:Y:S01]  /*5b550*/  ISETP.LT.AND P3, PT, R128, UR4, !P0 ;  /* 0x0000000480007c0c */ /* 0x000fe2000c761270 */
[----:B------:R1:W-:Y:S01]  /*5b560*/  @P5 STG.E.U16 desc[UR56][R6.64], R74 ;  /* 0x0000004a06005986 */ /* 0x0003e2000c101538 */
[----:B------:R-:W-:Y:S01]  /*5b570*/  LEA.HI.X.SX32 R5, R10, R0, 0x1, P6 ;  /* 0x000000000a057211 */ /* 0x000fe200030f0eff */
[----:B---3--:R-:W-:Y:S01]  /*5b580*/  IMAD R10, R15, 0x2, R10 ;  /* 0x000000020f0a7824 */ /* 0x008fe200078e020a */
[----:B------:R-:W-:Y:S01]  /*5b590*/  ULDC UR4, c[0x0][0x22c] ;  /* 0x00008b0000047ab9 */ /* 0x000fe20000000800 */
[----:B------:R-:W-:-:S02]  /*5b5a0*/  PRMT R72, R72, 0x7632, R72 ;  /* 0x0000763248487816 */ /* 0x000fc40000000048 */
[----:B------:R3:W-:Y:S01]  /*5b5b0*/  @P4 STG.E.U16 desc[UR56][R4.64], R75 ;  /* 0x0000004b04004986 */ /* 0x0007e2000c101538 */
[-C--:B0-----:R-:W-:Y:S01]  /*5b5c0*/  LEA R8, P4, R10, R3.reuse, 0x1 ;  /* 0x000000030a087211 */ /* 0x081fe200078808ff */
[----:B------:R-:W0:Y:S01]  /*5b5d0*/  LDC R12, c[0x0][0x248] ;  /* 0x00009200ff0c7b82 */ /* 0x000e220000000800 */
[----:B------:R-:W-:Y:S01]  /*5b5e0*/  ISETP.LT.AND P6, PT, R136, UR4, !P0 ;  /* 0x0000000488007c0c */ /* 0x000fe2000c7c1270 */
[----:B------:R-:W-:Y:S01]  /*5b5f0*/  ULDC UR4, c[0x0][0x22c] ;  /* 0x00008b0000047ab9 */ /* 0x000fe20000000800 */
[-C--:B------:R-:W-:Y:S01]  /*5b600*/  LEA.HI.X.SX32 R9, R10, R0.reuse, 0x1, P4 ;  /* 0x000000000a097211 */ /* 0x080fe200020f0eff */
[----:B-1----:R-:W-:Y:S01]  /*5b610*/  IMAD R7, R13, 0x2, R10 ;  /* 0x000000020d077824 */ /* 0x002fe200078e020a */
[----:B------:R-:W-:Y:S02]  /*5b620*/  PRMT R73, R73, 0x7632, R73 ;  /* 0x0000763249497816 */ /* 0x000fe40000000049 */
[----:B------:R-:W-:Y:S01]  /*5b630*/  PRMT R74, R74, 0x7632, R74 ;  /* 0x000076324a4a7816 */ /* 0x000fe2000000004a */
[----:B------:R-:W1:Y:S01]  /*5b640*/  LDC R13, c[0x0][0x248] ;  /* 0x00009200ff0d7b82 */ /* 0x000e620000000800 */
[----:B------:R-:W-:Y:S01]  /*5b650*/  LEA R6, P4, R7, R3, 0x1 ;  /* 0x0000000307067211 */ /* 0x000fe200078808ff */
[----:B--2---:R-:W-:Y:S01]  /*5b660*/  IMAD R10, R14, 0x2, R7 ;  /* 0x000000020e0a7824 */ /* 0x004fe200078e0207 */
[----:B------:R2:W-:Y:S01]  /*5b670*/  @P2 STG.E.U16 desc[UR56][R8.64], R72 ;  /* 0x0000004808002986 */ /* 0x0005e2000c101538 */
[----:B------:R-:W-:Y:S01]  /*5b680*/  ISETP.LT.AND P5, PT, R135, UR5, !P0 ;  /* 0x0000000587007c0c */ /* 0x000fe2000c7a1270 */
[----:B------:R-:W-:Y:S01]  /*5b690*/  ULDC UR5, c[0x0][0x22c] ;  /* 0x00008b0000057ab9 */ /* 0x000fe20000000800 */
[----:B------:R-:W-:-:S02]  /*5b6a0*/  LEA.HI.X.SX32 R7, R7, R0, 0x1, P4 ;  /* 0x0000000007077211 */ /* 0x000fc400020f0eff */
[-C--:B---3--:R-:W-:Y:S01]  /*5b6b0*/  LEA R4, P4, R10, R3.reuse, 0x1 ;  /* 0x000000030a047211 */ /* 0x088fe200078808ff */
[----:B------:R-:W3:Y:S01]  /*5b6c0*/  LDC R15, c[0x0][0x248] ;  /* 0x00009200ff0f7b82 */ /* 0x000ee20000000800 */
[----:B------:R-:W-:Y:S01]  /*5b6d0*/  ISETP.LT.AND P2, PT, R132, UR4, !P0 ;  /* 0x0000000484007c0c */ /* 0x000fe2000c741270 */
[----:B------:R1:W-:Y:S01]  /*5b6e0*/  @P3 STG.E.U16 desc[UR56][R6.64], R73 ;  /* 0x0000004906003986 */ /* 0x0003e2000c101538 */
[----:B------:R-:W-:Y:S01]  /*5b6f0*/  LEA.HI.X.SX32 R5, R10, R0, 0x1, P4 ;  /* 0x000000000a057211 */ /* 0x000fe200020f0eff */
[----:B----4-:R-:W-:Y:S01]  /*5b700*/  IMAD R10, R11, 0x2, R10 ;  /* 0x000000020b0a7824 */ /* 0x010fe200078e020a */
[----:B------:R-:W-:Y:S01]  /*5b710*/  ULDC UR4, c[0x0][0x22c] ;  /* 0x00008b0000047ab9 */ /* 0x000fe20000000800 */
[----:B------:R-:W-:Y:S02]  /*5b720*/  PRMT R75, R75, 0x7632, R75 ;  /* 0x000076324b4b7816 */ /* 0x000fe4000000004b */
[----:B------:R-:W4:Y:S01]  /*5b730*/  LDC R11, c[0x0][0x248] ;  /* 0x00009200ff0b7b82 */ /* 0x000f220000000800 */
[----:B------:R5:W-:Y:S01]  /*5b740*/  @P6 STG.E.U16 desc[UR56][R4.64], R74 ;  /* 0x0000004a04006986 */ /* 0x000be2000c101538 */
[----:B--2---:R-:W-:-:S02]  /*5b750*/  LEA R8, P6, R10, R3, 0x1 ;  /* 0x000000030a087211 */ /* 0x004fc400078c08ff */
[----:B------:R-:W-:Y:S01]  /*5b760*/  ISETP.LT.AND P3, PT, R122, UR4, !P0 ;  /* 0x000000047a007c0c */ /* 0x000fe2000c761270 */
[----:B------:R-:W-:Y:S01]  /*5b770*/  ULDC UR4, c[0x0][0x22c] ;  /* 0x00008b0000047ab9 */ /* 0x000fe20000000800 */
[-C--:B------:R-:W-:Y:S01]  /*5b780*/  LEA.HI.X.SX32 R9, R10, R0.reuse, 0x1, P6 ;  /* 0x000000000a097211 */ /* 0x080fe200030f0eff */
[----:B-1----:R-:W-:Y:S01]  /*5b790*/  IMAD R7, R13, 0x2, R10 ;  /* 0x000000020d077824 */ /* 0x002fe200078e020a */
[----:B------:R-:W1:Y:S01]  /*5b7a0*/  LDC R14, c[0x0][0x248] ;  /* 0x00009200ff0e7b82 */ /* 0x000e620000000800 */
[----:B------:R-:W-:Y:S01]  /*5b7b0*/  ISETP.LT.AND P4, PT, R129, UR4, !P0 ;  /* 0x0000000481007c0c */ /* 0x000fe2000c781270 */
[----:B------:R-:W-:Y:S01]  /*5b7c0*/  ULDC UR4, c[0x0][0x22c] ;  /* 0x00008b0000047ab9 */ /* 0x000fe20000000800 */
[----:B0-----:R-:W-:Y:S01]  /*5b7d0*/  IMAD R10, R12, 0x2, R7 ;  /* 0x000000020c0a7824 */ /* 0x001fe200078e0207 */
[CC--:B------:R-:W-:Y:S01]  /*5b7e0*/  LEA R6, P6, R7.reuse, R3.reuse, 0x1 ;  /* 0x0000000307067211 */ /* 0x0c0fe200078c08ff */
[----:B------:R0:W-:Y:S01]  /*5b7f0*/  @P5 STG.E.U16 desc[UR56][R8.64], R75 ;  /* 0x0000004b08005986 */ /* 0x0001e2000c101538 */
[----:B------:R-:W-:Y:S01]  /*5b800*/  ISETP.LT.AND P5, PT, R126, UR4, !P0 ;  /* 0x000000047e007c0c */ /* 0x000fe2000c7a1270 */
[----:B------:R-:W-:Y:S01]  /*5b810*/  ULDC UR4, c[0x0][0x22c] ;  /* 0x00008b0000047ab9 */ /* 0x000fe20000000800 */
[----:B------:R-:W-:Y:S01]  /*5b820*/  LEA.HI.X.SX32 R7, R7, R0, 0x1, P6 ;  /* 0x0000000007077211 */ /* 0x000fe200030f0eff */
[----:B------:R-:W2:Y:S01]  /*5b830*/  LDC R13, c[0x0][0x248] ;  /* 0x00009200ff0d7b82 */ /* 0x000ea20000000800 */
[----:B-----5:R-:W-:-:S03]  /*5b840*/  LEA R4, P6, R10, R3, 0x1 ;  /* 0x000000030a047211 */ /* 0x020fc600078c08ff */
[----:B------:R1:W-:Y:S01]  /*5b850*/  @P2 STG.E.U16 desc[UR56][R6.64], R80 ;  /* 0x0000005006002986 */ /* 0x0003e2000c101538 */
[-C--:B------:R-:W-:Y:S01]  /*5b860*/  LEA.HI.X.SX32 R5, R10, R0.reuse, 0x1, P6 ;  /* 0x000000000a057211 */ /* 0x080fe200030f0eff */
[----:B----4-:R-:W-:Y:S01]  /*5b870*/  IMAD R10, R11, 0x2, R10 ;  /* 0x000000020b0a7824 */ /* 0x010fe200078e020a */
[----:B------:R-:W-:Y:S01]  /*5b880*/  ISETP.LT.AND P2, PT, R130, UR4, !P0 ;  /* 0x0000000482007c0c */ /* 0x000fe2000c741270 */
[----:B------:R-:W-:Y:S02]  /*5b890*/  ULDC UR4, c[0x0][0x22c] ;  /* 0x00008b0000047ab9 */ /* 0x000fe40000000800 */
[----:B------:R4:W-:Y:S01]  /*5b8a0*/  @P3 STG.E.U16 desc[UR56][R4.64], R81 ;  /* 0x0000005104003986 */ /* 0x0009e2000c101538 */
[----:B---3--:R-:W-:Y:S01]  /*5b8b0*/  IMAD R11, R15, 0x2, R10 ;  /* 0x000000020f0b7824 */ /* 0x008fe200078e020a */
[CC--:B0-----:R-:W-:Y:S01]  /*5b8c0*/  LEA R8, P6, R10.reuse, R3.reuse, 0x1 ;  /* 0x000000030a087211 */ /* 0x0c1fe200078c08ff */
[----:B------:R-:W0:Y:S01]  /*5b8d0*/  LDC R15, c[0x0][0x248] ;  /* 0x00009200ff0f7b82 */ /* 0x000e220000000800 */
[----:B------:R-:W-:Y:S01]  /*5b8e0*/  ISETP.LT.AND P3, PT, R125, UR4, !P0 ;  /* 0x000000047d007c0c */ /* 0x000fe2000c761270 */
[----:B------:R-:W-:Y:S01]  /*5b8f0*/  ULDC UR4, c[0x0][0x22c] ;  /* 0x00008b0000047ab9 */ /* 0x000fe20000000800 */
[----:B------:R-:W-:Y:S01]  /*5b900*/  LEA.HI.X.SX32 R9, R10, R0, 0x1, P6 ;  /* 0x000000000a097211 */ /* 0x000fe200030f0eff */
[----:B-1----:R-:W-:Y:S01]  /*5b910*/  IMAD R6, R14, 0x2, R11 ;  /* 0x000000020e067824 */ /* 0x002fe200078e020b */
[----:B------:R-:W-:-:S02]  /*5b920*/  LEA R10, P6, R11, R3, 0x1 ;  /* 0x000000030b0a7211 */ /* 0x000fc400078c08ff */
[----:B------:R-:W-:Y:S01]  /*5b930*/  PRMT R80, R80, 0x7632, R80 ;  /* 0x0000763250507816 */ /* 0x000fe20000000050 */
[----:B------:R1:W-:Y:S01]  /*5b940*/  @P4 STG.E.U16 desc[UR56][R8.64], R82 ;  /* 0x0000005208004986 */ /* 0x0003e2000c101538 */
[-C--:B------:R-:W-:Y:S01]  /*5b950*/  LEA.HI.X.SX32 R11, R11, R0.reuse, 0x1, P6 ;  /* 0x000000000b0b7211 */ /* 0x080fe200030f0eff */
[----:B------:R-:W3:Y:S01]  /*5b960*/  LDC R14, c[0x0][0x248] ;  /* 0x00009200ff0e7b82 */ /* 0x000ee20000000800 */
[----:B--2---:R-:W-:Y:S01]  /*5b970*/  IMAD R12, R13, 0x2, R6 ;  /* 0x000000020d0c7824 */ /* 0x004fe200078e0206 */
[CC--:B----4-:R-:W-:Y:S02]  /*5b980*/  LEA R4, P6, R6.reuse, R3.reuse, 0x1 ;  /* 0x0000000306047211 */ /* 0x0d0fe400078c08ff */
[----:B------:R2:W-:Y:S01]  /*5b990*/  @P5 STG.E.U16 desc[UR56][R10.64], R83 ;  /* 0x000000530a005986 */ /* 0x0005e2000c101538 */
[----:B------:R-:W-:Y:S02]  /*5b9a0*/  PRMT R81, R81, 0x7632, R81 ;  /* 0x0000763251517816 */ /* 0x000fe40000000051 */
[----:B------:R-:W-:Y:S01]  /*5b9b0*/  LEA.HI.X.SX32 R5, R6, R0, 0x1, P6 ;  /* 0x0000000006057211 */ /* 0x000fe200030f0eff */
[----:B------:R-:W4:Y:S01]  /*5b9c0*/  LDC R13, c[0x0][0x248] ;  /* 0x00009200ff0d7b82 */ /* 0x000f220000000800 */
[----:B------:R-:W-:-:S02]  /*5b9d0*/  LEA R6, P6, R12, R3, 0x1 ;  /* 0x000000030c067211 */ /* 0x000fc400078c08ff */
[----:B------:R-:W-:Y:S01]  /*5b9e0*/  ISETP.LT.AND P4, PT, R127, UR4, !P0 ;  /* 0x000000047f007c0c */ /* 0x000fe2000c781270 */
[----:B------:R5:W-:Y:S01]  /*5b9f0*/  @P2 STG.E.U16 desc[UR56][R4.64], R80 ;  /* 0x0000005004002986 */ /* 0x000be2000c101538 */
[-C--:B------:R-:W-:Y:S01]  /*5ba00*/  LEA.HI.X.SX32 R7, R12, R0.reuse, 0x1, P6 ;  /* 0x000000000c077211 */ /* 0x080fe200030f0eff */
[----:B0-----:R-:W-:Y:S01]  /*5ba10*/  IMAD R12, R15, 0x2, R12 ;  /* 0x000000020f0c7824 */ /* 0x001fe200078e020c */
[----:B-1----:R-:W-:Y:S01]  /*5ba20*/  PRMT R82, R82, 0x7632, R82 ;  /* 0x0000763252527816 */ /* 0x002fe20000000052 */
[----:B------:R-:W0:Y:S01]  /*5ba30*/  LDC R15, c[0x0][0x248] ;  /* 0x00009200ff0f7b82 */ /* 0x000e220000000800 */
[----:B------:R-:W-:Y:S01]  /*5ba40*/  ULDC UR4, c[0x0][0x22c] ;  /* 0x00008b0000047ab9 */ /* 0x000fe20000000800 */
[----:B--2---:R-:W-:Y:S01]  /*5ba50*/  IMAD R10, R17, 0x2, R12 ;  /* 0x00000002110a7824 */ /* 0x004fe200078e020c */
[----:B------:R1:W-:Y:S01]  /*5ba60*/  @P3 STG.E.U16 desc[UR56][R6.64], R81 ;  /* 0x0000005106003986 */ /* 0x0003e2000c101538 */
[-C--:B------:R-:W-:Y:S02]  /*5ba70*/  LEA R8, P3, R12, R3.reuse, 0x1 ;  /* 0x000000030c087211 */ /* 0x080fe400078608ff */
[----:B------:R-:W-:Y:S01]  /*5ba80*/  ISETP.LT.AND P5, PT, R123, UR4, !P0 ;  /* 0x000000047b007c0c */ /* 0x000fe2000c7a1270 */
[----:B------:R-:W-:Y:S01]  /*5ba90*/  ULDC UR4, c[0x0][0x22c] ;  /* 0x00008b0000047ab9 */ /* 0x000fe20000000800 */
[----:B-----5:R-:W-:Y:S01]  /*5baa0*/  LEA R4, P6, R10, R3, 0x1 ;  /* 0x000000030a047211 */ /* 0x020fe200078c08ff */
[----:B------:R-:W2:Y:S01]  /*5bab0*/  LDC R17, c[0x0][0x248] ;  /* 0x00009200ff117b82 */ /* 0x000ea20000000800 */
[----:B------:R-:W-:-:S02]  /*5bac0*/  LEA.HI.X.SX32 R9, R12, R0, 0x1, P3 ;  /* 0x000000000c097211 */ /* 0x000fc400018f0eff */
[-C--:B------:R-:W-:Y:S02]  /*5bad0*/  LEA.HI.X.SX32 R5, R10, R0.reuse, 0x1, P6 ;  /* 0x000000000a057211 */ /* 0x080fe400030f0eff */
[----:B------:R-:W-:Y:S01]  /*5bae0*/  ISETP.LT.AND P2, PT, R121, UR4, !P0 ;  /* 0x0000000479007c0c */ /* 0x000fe2000c741270 */
[----:B------:R-:W-:Y:S01]  /*5baf0*/  @P4 STG.E.U16 desc[UR56][R8.64], R82 ;  /* 0x0000005208004986 */ /* 0x000fe2000c101538 */
[----:B----4-:R-:W-:Y:S01]  /*5bb00*/  IMAD R10, R13, 0x2, R10 ;  /* 0x000000020d0a7824 */ /* 0x010fe200078e020a */
[----:B------:R-:W4:Y:S01]  /*5bb10*/  LDC R16, c[0x0][0x248] ;  /* 0x00009200ff107b82 */ /* 0x000f220000000800 */
[----:B------:R-:W-:Y:S01]  /*5bb20*/  PRMT R83, R83, 0x7632, R83 ;  /* 0x0000763253537816 */ /* 0x000fe20000000053 */
[----:B------:R-:W-:Y:S01]  /*5bb30*/  ULDC UR4, c[0x0][0x22c] ;  /* 0x00008b0000047ab9 */ /* 0x000fe20000000800 */
[----:B------:R-:W-:Y:S01]  /*5bb40*/  IMAD R12, R19, 0x2, R10 ;  /* 0x00000002130c7824 */ /* 0x000fe200078e020a */
[-C--:B-1----:R-:W-:Y:S02]  /*5bb50*/  LEA R6, P4, R10, R3.reuse, 0x1 ;  /* 0x000000030a067211 */ /* 0x082fe400078808ff */
[----:B------:R1:W-:Y:S01]  /*5bb60*/  @P5 STG.E.U16 desc[UR56][R4.64], R83 ;  /* 0x0000005304005986 */ /* 0x0003e2000c101538 */
[----:B------:R-:W-:Y:S01]  /*5bb70*/  ISETP.LT.AND P3, PT, R124, UR4, !P0 ;  /* 0x000000047c007c0c */ /* 0x000fe2000c761270 */
[----:B------:R-:W-:Y:S01]  /*5bb80*/  ULDC UR4, c[0x0][0x22c] ;  /* 0x00008b0000047ab9 */ /* 0x000fe20000000800 */
[----:B------:R-:W-:Y:S01]  /*5bb90*/  LEA.HI.X.SX32 R7, R10, R0, 0x1, P4 ;  /* 0x000000000a077211 */ /* 0x000fe200020f0eff */
[----:B------:R-:W5:Y:S01]  /*5bba0*/  LDC R19, c[0x0][0x248] ;  /* 0x00009200ff137b82 */ /* 0x000f620000000800 */
        /* <DEDUP_REMOVED lines=8> */
[----:B--2---:R-:W-:Y:S01]  /*5bc30*/  IMAD R13, R17, 0x2, R12 ;  /* 0x00000002110d7824 */ /* 0x004fe200078e020c */
[----:B-1----:R-:W-:Y:S01]  /*5bc40*/  LEA R4, P2, R12, R3, 0x1 ;  /* 0x000000030c047211 */ /* 0x002fe200078408ff */
[----:B------:R4:W-:Y:S01]  /*5bc50*/  @P3 STG.E.U16 desc[UR56][R10.64], R89 ;  /* 0x000000590a003986 */ /* 0x0009e2000c101538 */
[----:B------:R-:W-:-:S02]  /*5bc60*/  ULDC UR5, c[0x0][0x22c] ;  /* 0x00008b0000057ab9 */ /* 0x000fc40000000800 */
[CC--:B------:R-:W-:Y:S01]  /*5bc70*/  LEA R8, P6, R13.reuse, R3.reuse, 0x1 ;  /* 0x000000030d087211 */ /* 0x0c0fe200078c08ff */
[----:B------:R-:W1:Y:S01]  /*5bc80*/  LDC R17, c[0x0][0x248] ;  /* 0x00009200ff117b82 */ /* 0x000e620000000800 */
[-C--:B------:R-:W-:Y:S02]  /*5bc90*/  LEA.HI.X.SX32 R5, R12, R0.reuse, 0x1, P2 ;  /* 0x000000000c057211 */ /* 0x080fe400010f0eff */
[-C--:B------:R-:W-:Y:S01]  /*5bca0*/  LEA.HI.X.SX32 R9, R13, R0.reuse, 0x1, P6 ;  /* 0x000000000d097211 */ /* 0x080fe200030f0eff */
[----:B---3--:R-:W-:Y:S01]  /*5bcb0*/  IMAD R13, R14, 0x2, R13 ;  /* 0x000000020e0d7824 */ /* 0x008fe200078e020d */
[----:B------:R-:W-:Y:S01]  /*5bcc0*/  ISETP.LT.AND P2, PT, R56, UR4, !P0 ;  /* 0x0000000438007c0c */ /* 0x000fe2000c741270 */
[----:B------:R2:W-:Y:S01]  /*5bcd0*/  @P5 STG.E.U16 desc[UR56][R4.64], R90 ;  /* 0x0000005a04005986 */ /* 0x0005e2000c101538 */
[----:B------:R-:W-:Y:S01]  /*5bce0*/  ISETP.LT.AND P3, PT, R84, UR5, !P0 ;  /* 0x0000000554007c0c */ /* 0x000fe2000c761270 */
[----:B------:R-:W3:Y:S01]  /*5bcf0*/  LDC R12, c[0x0][0x248] ;  /* 0x00009200ff0c7b82 */ /* 0x000ee20000000800 */
[----:B----4-:R-:W-:Y:S01]  /*5bd00*/  IMAD R10, R16, 0x2, R13 ;  /* 0x00000002100a7824 */ /* 0x010fe200078e020d */
[----:B------:R0:W-:Y:S01]  /*5bd10*/  @P4 STG.E.U16 desc[UR56][R8.64], R91 ;  /* 0x0000005b08004986 */ /* 0x0001e2000c101538 */
[C---:B------:R-:W-:Y:S01]  /*5bd20*/  LEA R6, P4, R13.reuse, R3, 0x1 ;  /* 0x000000030d067211 */ /* 0x040fe200078808ff */
[----:B------:R-:W-:Y:S01]  /*5bd30*/  ULDC UR4, c[0x0][0x22c] ;  /* 0x00008b0000047ab9 */ /* 0x000fe20000000800 */
[----:B------:R-:W-:Y:S01]  /*5bd40*/  PRMT R88, R88, 0x7632, R88 ;  /* 0x0000763258587816 */ /* 0x000fe20000000058 */
[----:B------:R-:W-:Y:S01]  /*5bd50*/  ULDC UR5, c[0x0][0x22c] ;  /* 0x00008b0000057ab9 */ /* 0x000fe20000000800 */
[----:B------:R-:W-:Y:S01]  /*5bd60*/  LEA.HI.X.SX32 R7, R13, R0, 0x1, P4 ;  /* 0x000000000d077211 */ /* 0x000fe200020f0eff */
[----:B------:R-:W4:Y:S01]  /*5bd70*/  LDC R14, c[0x0][0x248] ;  /* 0x00009200ff0e7b82 */ /* 0x000f220000000800 */
[----:B------:R-:W-:-:S02]  /*5bd80*/  PRMT R89, R89, 0x7632, R89 ;  /* 0x0000763259597816 */ /* 0x000fc40000000059 */
[-C--:B--2---:R-:W-:Y:S01]  /*5bd90*/  LEA R4, P6, R10, R3.reuse, 0x1 ;  /* 0x000000030a047211 */ /* 0x084fe200078c08ff */
        /* <DEDUP_REMOVED lines=11> */
[----:B------:R-:W5:Y:S01]  /*5be50*/  LDC R13, c[0x0][0x248] ;  /* 0x00009200ff0d7b82 */ /* 0x000f620000000800 */
[----:B---3--:R-:W-:Y:S01]  /*5be60*/  IMAD R7, R12, 0x2, R9 ;  /* 0x000000020c077824 */ /* 0x008fe200078e0209 */
[----:B------:R-:W-:Y:S01]  /*5be70*/  LEA.HI.X.SX32 R9, R9, R0, 0x1, P3 ;  /* 0x0000000009097211 */ /* 0x000fe200018f0eff */
[----:B------:R-:W-:Y:S02]  /*5be80*/  ULDC UR4, c[0x0][0x22c] ;  /* 0x00008b0000047ab9 */ /* 0x000fe40000000800 */
[----:B------:R-:W-:Y:S01]  /*5be90*/  ISETP.LT.AND P2, PT, R58, UR4, !P0 ;  /* 0x000000043a007c0c */ /* 0x000fe2000c741270 */
[----:B------:R-:W-:Y:S01]  /*5bea0*/  ULDC UR4, c[0x0][0x22c] ;  /* 0x00008b0000047ab9 */ /* 0x000fe20000000800 */
[----:B------:R3:W-:Y:S01]  /*5beb0*/  @P5 STG.E.U16 desc[UR56][R8.64], R90 ;  /* 0x0000005a08005986 */ /* 0x0007e2000c101538 */
[----:B------:R-:W1:Y:S01]  /*5bec0*/  LDC R12, c[0x0][0x248] ;  /* 0x00009200ff0c7b82 */ /* 0x000e620000000800 */
[----:B----4-:R-:W-:Y:S01]  /*5bed0*/  IMAD R10, R14, 0x2, R7 ;  /* 0x000000020e0a7824 */ /* 0x010fe200078e0207 */
[----:B------:R-:W-:Y:S01]  /*5bee0*/  ISETP.LT.AND P6, PT, R54, UR4, !P0 ;  /* 0x0000000436007c0c */ /* 0x000fe2000c7c1270 */
[----:B------:R-:W-:Y:S01]  /*5bef0*/  ULDC UR4, c[0x0][0x22c] ;  /* 0x00008b0000047ab9 */ /* 0x000fe20000000800 */
[----:B------:R-:W-:-:S02]  /*5bf00*/  LEA R6, P3, R7, R3, 0x1 ;  /* 0x0000000307067211 */ /* 0x000fc400078608ff */
[CC--:B--2---:R-:W-:Y:S02]  /*5bf10*/  LEA R4, P5, R10.reuse, R3.reuse, 0x1 ;  /* 0x000000030a047211 */ /* 0x0c4fe400078a08ff */
[----:B------:R-:W2:Y:S01]  /*5bf20*/  LDC R15, c[0x0][0x248] ;  /* 0x00009200ff0f7b82 */ /* 0x000ea20000000800 */
[-C--:B------:R-:W-:Y:S02]  /*5bf30*/  LEA.HI.X.SX32 R7, R7, R0.reuse, 0x1, P3 ;  /* 0x0000000007077211 */ /* 0x080fe400018f0eff */
[-C--:B------:R-:W-:Y:S01]  /*5bf40*/  LEA.HI.X.SX32 R5, R10, R0.reuse, 0x1, P5 ;  /* 0x000000000a057211 */ /* 0x080fe200028f0eff */
[----:B0-----:R-:W-:Y:S01]  /*5bf50*/  IMAD R10, R11, 0x2, R10 ;  /* 0x000000020b0a7824 */ /* 0x001fe200078e020a */
[----:B------:R-:W-:Y:S01]  /*5bf60*/  ISETP.LT.AND P3, PT, R50, UR4, !P0 ;  /* 0x0000000432007c0c */ /* 0x000fe2000c761270 */
[----:B------:R-:W-:Y:S01]  /*5bf70*/  ULDC UR4, c[0x0][0x22c] ;  /* 0x00008b0000047ab9 */ /* 0x000fe20000000800 */
[----:B------:R0:W-:Y:S01]  /*5bf80*/  @P4 STG.E.U16 desc[UR56][R6.64], R91 ;  /* 0x0000005b06004986 */ /* 0x0001e2000c101538 */
[----:B-----5:R-:W-:Y:S01]  /*5bf90*/  IMAD R11, R13, 0x2, R10 ;  /* 0x000000020d0b7824 */ /* 0x020fe200078e020a */
[C---:B---3--:R-:W-:Y:S01]  /*5bfa0*/  LEA R8, P5, R10.reuse, R3, 0x1 ;  /* 0x000000030a087211 */ /* 0x048fe200078a08ff */
[----:B------:R-:W3:Y:S01]  /*5bfb0*/  LDC R13, c[0x0][0x248] ;  /* 0x00009200ff0d7b82 */ /* 0x000ee20000000800 */
[----:B------:R-:W-:Y:S01]  /*5bfc0*/  ISETP.LT.AND P4, PT, R55, UR4, !P0 ;  /* 0x0000000437007c0c */ /* 0x000fe2000c781270 */
[----:B------:R4:W-:Y:S01]  /*5bfd0*/  @P2 STG.E.U16 desc[UR56][R4.64], R96 ;  /* 0x0000006004002986 */ /* 0x0009e2000c101538 */
[----:B------:R-:W-:Y:S01]  /*5bfe0*/  LEA.HI.X.SX32 R9, R10, R0, 0x1, P5 ;  /* 0x000000000a097211 */ /* 0x000fe200028f0eff */
[----:B------:R-:W-:Y:S01]  /*5bff0*/  ULDC UR4, c[0x0][0x22c] ;  /* 0x00008b0000047ab9 */ /* 0x000fe20000000800 */
[----:B-1----:R-:W-:Y:S01]  /*5c000*/  IMAD R10, R12, 0x2, R11 ;  /* 0x000000020c0a7824 */ /* 0x002fe200078e020b */
[----:B------:R-:W-:-:S02]  /*5c010*/  ISETP.LT.AND P2, PT, R51, UR4, !P0 ;  /* 0x0000000433007c0c */ /* 0x000fc4000c741270 */
[----:B------:R-:W1:Y:S01]  /*5c020*/  LDC R14, c[0x0][0x248] ;  /* 0x00009200ff0e7b82 */ /* 0x000e620000000800 */
[CC--:B0-----:R-:W-:Y:S01]  /*5c030*/  LEA R6, P5, R11.reuse, R3.reuse, 0x1 ;  /* 0x000000030b067211 */ /* 0x0c1fe200078a08ff */
[----:B------:R0:W-:Y:S01]  /*5c040*/  @P6 STG.E.U16 desc[UR56][R8.64], R97 ;  /* 0x0000006108006986 */ /* 0x0001e2000c101538 */
[----:B------:R-:W-:Y:S02]  /*5c050*/  ULDC UR4, c[0x0][0x22c] ;  /* 0x00008b0000047ab9 */ /* 0x000fe40000000800 */
[-C--:B------:R-:W-:Y:S02]  /*5c060*/  LEA.HI.X.SX32 R7, R11, R0.reuse, 0x1, P5 ;  /* 0x000000000b077211 */ /* 0x080fe400028f0eff */
[C---:B----4-:R-:W-:Y:S01]  /*5c070*/  LEA R4, P6, R10.reuse, R3, 0x1 ;  /* 0x000000030a047211 */ /* 0x050fe200078c08ff */
[----:B------:R-:W4:Y:S01]  /*5c080*/  LDC R11, c[0x0][0x248] ;  /* 0x00009200ff0b7b82 */ /* 0x000f220000000800 */
[----:B------:R-:W-:Y:S01]  /*5c090*/  ISETP.LT.AND P5, PT, R45, UR4, !P0 ;  /* 0x000000042d007c0c */ /* 0x000fe2000c7a1270 */
[----:B------:R3:W-:Y:S01]  /*5c0a0*/  @P3 STG.E.U16 desc[UR56][R6.64], R98 ;  /* 0x0000006206003986 */ /* 0x0007e2000c101538 */
[----:B------:R-:W-:Y:S01]  /*5c0b0*/  LEA.HI.X.SX32 R5, R10, R0, 0x1, P6 ;  /* 0x000000000a057211 */ /* 0x000fe200030f0eff */
[----:B--2---:R-:W-:Y:S01]  /*5c0c0*/  IMAD R10, R15, 0x2, R10 ;  /* 0x000000020f0a7824 */ /* 0x004fe200078e020a */
[----:B------:R-:W-:Y:S01]  /*5c0d0*/  ULDC UR4, c[0x0][0x22c] ;  /* 0x00008b0000047ab9 */ /* 0x000fe20000000800 */
[----:B------:R-:W-:-:S02]  /*5c0e0*/  PRMT R96, R96, 0x7632, R96 ;  /* 0x0000763260607816 */ /* 0x000fc40000000060 */
[----:B------:R2:W-:Y:S01]  /*5c0f0*/  @P4 STG.E.U16 desc[UR56][R4.64], R99 ;  /* 0x0000006304004986 */ /* 0x0005e2000c101538 */
[CC--:B0-----:R-:W-:Y:S01]  /*5c100*/  LEA R8, P4, R10.reuse, R3.reuse, 0x1 ;  /* 0x000000030a087211 */ /* 0x0c1fe200078808ff */
[----:B------:R-:W0:Y:S01]  /*5c110*/  LDC R12, c[0x0][0x248] ;  /* 0x00009200ff0c7b82 */ /* 0x000e220000000800 */
[----:B------:R-:W-:Y:S01]  /*5c120*/  ISETP.LT.AND P6, PT, R53, UR4, !P0 ;  /* 0x0000000435007c0c */ /* 0x000fe2000c7c1270 */
[----:B------:R-:W-:Y:S01]  /*5c130*/  ULDC UR4, c[0x0][0x22c] ;  /* 0x00008b0000047ab9 */ /* 0x000fe20000000800 */
[-C--:B------:R-:W-:Y:S01]  /*5c140*/  LEA.HI.X.SX32 R9, R10, R0.reuse, 0x1, P4 ;  /* 0x000000000a097211 */ /* 0x080fe200020f0eff */
[----:B---3--:R-:W-:Y:S01]  /*5c150*/  IMAD R7, R13, 0x2, R10 ;  /* 0x000000020d077824 */ /* 0x008fe200078e020a */
[----:B------:R-:W-:Y:S02]  /*5c160*/  PRMT R97, R97, 0x7632, R97 ;  /* 0x0000763261617816 */ /* 0x000fe40000000061 */
[----:B------:R-:W-:Y:S01]  /*5c170*/  PRMT R98, R98, 0x7632, R98 ;  /* 0x0000763262627816 */ /* 0x000fe20000000062 */
[----:B------:R-:W3:Y:S01]  /*5c180*/  LDC R13, c[0x0][0x248] ;  /* 0x00009200ff0d7b82 */ /* 0x000ee20000000800 */
[C---:B------:R-:W-:Y:S01]  /*5c190*/  LEA R6, P4, R7.reuse, R3, 0x1 ;  /* 0x0000000307067211 */ /* 0x040fe200078808ff */
[----:B-1----:R-:W-:Y:S01]  /*5c1a0*/  IMAD R10, R14, 0x2, R7 ;  /* 0x000000020e0a7824 */ /* 0x002fe200078e0207 */
[----:B------:R1:W-:Y:S01]  /*5c1b0*/  @P2 STG.E.U16 desc[UR56][R8.64], R96 ;  /* 0x0000006008002986 */ /* 0x0003e2000c101538 */
[----:B------:R-:W-:Y:S01]  /*5c1c0*/  ISETP.LT.AND P3, PT, R52, UR5, !P0 ;  /* 0x0000000534007c0c */ /* 0x000fe2000c761270 */
[----:B------:R-:W-:Y:S01]  /*5c1d0*/  ULDC UR5, c[0x0][0x22c] ;  /* 0x00008b0000057ab9 */ /* 0x000fe20000000800 */
[----:B------:R-:W-:-:S02]  /*5c1e0*/  LEA.HI.X.SX32 R7, R7, R0, 0x1, P4 ;  /* 0x0000000007077211 */ /* 0x000fc400020f0eff */
[CC--:B--2---:R-:W-:Y:S01]  /*5c1f0*/  LEA R4, P4, R10.reuse, R3.reuse, 0x1 ;  /* 0x000000030a047211 */ /* 0x0c4fe200078808ff */
[----:B------:R-:W2:Y:S01]  /*5c200*/  LDC R15, c[0x0][0x248] ;  /* 0x00009200ff0f7b82 */ /* 0x000ea20000000800 */
        /* <DEDUP_REMOVED lines=8> */
[----:B-1----:R-:W-:-:S02]  /*5c290*/  LEA R8, P6, R10, R3, 0x1 ;  /* 0x000000030a087211 */ /* 0x002fc400078c08ff */
[----:B------:R-:W-:Y:S01]  /*5c2a0*/  ISETP.LT.AND P4, PT, R39, UR4, !P0 ;  /* 0x0000000427007c0c */ /* 0x000fe2000c781270 */
[----:B------:R-:W-:Y:S01]  /*5c2b0*/  ULDC UR4, c[0x0][0x22c] ;  /* 0x00008b0000047ab9 */ /* 0x000fe20000000800 */
[-C--:B------:R-:W-:Y:S01]  /*5c2c0*/  LEA.HI.X.SX32 R9, R10, R0.reuse, 0x1, P6 ;  /* 0x000000000a097211 */ /* 0x080fe200030f0eff */
[----:B---3--:R-:W-:Y:S01]  /*5c2d0*/  IMAD R7, R13, 0x2, R10 ;  /* 0x000000020d077824 */ /* 0x008fe200078e020a */
[----:B------:R-:W1:Y:S01]  /*5c2e0*/  LDC R14, c[0x0][0x248] ;  /* 0x00009200ff0e7b82 */ /* 0x000e620000000800 */
[----:B------:R-:W-:Y:S01]  /*5c2f0*/  ISETP.LT.AND P5, PT, R46, UR4, !P0 ;  /* 0x000000042e007c0c */ /* 0x000fe2000c7a1270 */
[----:B------:R-:W-:Y:S01]  /*5c300*/  ULDC UR4, c[0x0][0x22c] ;  /* 0x00008b0000047ab9 */ /* 0x000fe20000000800 */
[----:B0-----:R-:W-:Y:S01]  /*5c310*/  IMAD R10, R12, 0x2, R7 ;  /* 0x000000020c0a7824 */ /* 0x001fe200078e0207 */
[-C--:B------:R-:W-:Y:S01]  /*5c320*/  LEA R6, P6, R7, R3.reuse, 0x1 ;  /* 0x0000000307067211 */ /* 0x080fe200078c08ff */
[----:B------:R0:W-:Y:S01]  /*5c330*/  @P3 STG.E.U16 desc[UR56][R8.64], R99 ;  /* 0x0000006308003986 */ /* 0x0001e2000c101538 */
[----:B------:R-:W-:Y:S01]  /*5c340*/  ISETP.LT.AND P3, PT, R43, UR4, !P0 ;  /* 0x000000042b007c0c */ /* 0x000fe2000c761270 */
[----:B------:R-:W-:Y:S01]  /*5c350*/  ULDC UR4, c[0x0][0x22c] ;  /* 0x00008b0000047ab9 */ /* 0x000fe20000000800 */
[----:B------:R-:W-:Y:S01]  /*5c360*/  LEA.HI.X.SX32 R7, R7, R0, 0x1, P6 ;  /* 0x0000000007077211 */ /* 0x000fe200030f0eff */
[----:B------:R-:W3:Y:S01]  /*5c370*/  LDC R13, c[0x0][0x248] ;  /* 0x00009200ff0d7b82 */ /* 0x000ee20000000800 */
[----:B-----5:R-:W-:-:S03]  /*5c380*/  LEA R4, P6, R10, R3, 0x1 ;  /* 0x000000030a047211 */ /* 0x020fc600078c08ff */
[----:B------:R1:W-:Y:S01]  /*5c390*/  @P2 STG.E.U16 desc[UR56][R6.64], R100 ;  /* 0x0000006406002986 */ /* 0x0003e2000c101538 */
[-C--:B------:R-:W-:Y:S01]  /*5c3a0*/  LEA.HI.X.SX32 R5, R10, R0.reuse, 0x1, P6 ;  /* 0x000000000a057211 */ /* 0x080fe200030f0eff */
[----:B----4-:R-:W-:Y:S01]  /*5c3b0*/  IMAD R10, R11, 0x2, R10 ;  /* 0x000000020b0a7824 */ /* 0x010fe200078e020a */
[----:B------:R-:W-:Y:S01]  /*5c3c0*/  ISETP.LT.AND P2, PT, R47, UR4, !P0 ;  /* 0x000000042f007c0c */ /* 0x000fe2000c741270 */
[----:B------:R-:W-:Y:S02]  /*5c3d0*/  ULDC UR4, c[0x0][0x22c] ;  /* 0x00008b0000047ab9 */ /* 0x000fe40000000800 */
[----:B------:R4:W-:Y:S01]  /*5c3e0*/  @P4 STG.E.U16 desc[UR56][R4.64], R101 ;  /* 0x0000006504004986 */ /* 0x0009e2000c101538 */
[----:B--2---:R-:W-:Y:S01]  /*5c3f0*/  IMAD R11, R15, 0x2, R10 ;  /* 0x000000020f0b7824 */ /* 0x004fe200078e020a */
[-C--:B0-----:R-:W-:Y:S01]  /*5c400*/  LEA R8, P6, R10, R3.reuse, 0x1 ;  /* 0x000000030a087211 */ /* 0x081fe200078c08ff */
        /* <DEDUP_REMOVED lines=9> */
[----:B------:R-:W2:Y:S01]  /*5c4a0*/  LDC R14, c[0x0][0x248] ;  /* 0x00009200ff0e7b82 */ /* 0x000ea20000000800 */
[----:B---3--:R-:W-:Y:S01]  /*5c4b0*/  IMAD R12, R13, 0x2, R6 ;  /* 0x000000020d0c7824 */ /* 0x008fe200078e0206 */
[-C--:B----4-:R-:W-:Y:S02]  /*5c4c0*/  LEA R4, P6, R6, R3.reuse, 0x1 ;  /* 0x0000000306047211 */ /* 0x090fe400078c08ff */
[----:B------:R-:W-:Y:S01]  /*5c4d0*/  ISETP.LT.AND P5, PT, R44, UR4, !P0 ;  /* 0x000000042c007c0c */ /* 0x000fe2000c7a1270 */
[----:B------:R3:W-:Y:S01]  /*5c4e0*/  @P3 STG.E.U16 desc[UR56][R10.64], R103 ;  /* 0x000000670a003986 */ /* 0x0007e2000c101538 */
[----:B------:R-:W-:Y:S01]  /*5c4f0*/  LEA.HI.X.SX32 R5, R6, R0, 0x1, P6 ;  /* 0x0000000006057211 */ /* 0x000fe200030f0eff */
[----:B------:R-:W-:Y:S01]  /*5c500*/  ULDC UR4, c[0x0][0x22c] ;  /* 0x00008b0000047ab9 */ /* 0x000fe20000000800 */
[----:B------:R-:W4:Y:S01]  /*5c510*/  LDC R13, c[0x0][0x248] ;  /* 0x00009200ff0d7b82 */ /* 0x000f220000000800 */
[----:B------:R-:W-:-:S02]  /*5c520*/  LEA R6, P6, R12, R3, 0x1 ;  /* 0x000000030c067211 */ /* 0x000fc400078c08ff */
[----:B------:R-:W-:Y:S01]  /*5c530*/  PRMT R101, R101, 0x7632, R101 ;  /* 0x0000763265657816 */ /* 0x000fe20000000065 */
[----:B------:R5:W-:Y:S01]  /*5c540*/  @P2 STG.E.U16 desc[UR56][R4.64], R100 ;  /* 0x0000006404002986 */ /* 0x000be2000c101538 */
[----:B------:R-:W-:Y:S01]  /*5c550*/  LEA.HI.X.SX32 R7, R12, R0, 0x1, P6 ;  /* 0x000000000c077211 */ /* 0x000fe200030f0eff */
[----:B0-----:R-:W-:Y:S01]  /*5c560*/  IMAD R12, R15, 0x2, R12 ;  /* 0x000000020f0c7824 */ /* 0x001fe200078e020c */
[----:B------:R-:W-:Y:S01]  /*5c570*/  ISETP.LT.AND P3, PT, R40, UR4, !P0 ;  /* 0x0000000428007c0c */ /* 0x000fe2000c761270 */
[----:B------:R-:W0:Y:S01]  /*5c580*/  LDC R15, c[0x0][0x248] ;  /* 0x00009200ff0f7b82 */ /* 0x000e220000000800 */
[----:B-1----:R-:W-:Y:S01]  /*5c590*/  PRMT R102, R102, 0x7632, R102 ;  /* 0x0000763266667816 */ /* 0x002fe20000000066 */
[----:B---3--:R-:W-:Y:S01]  /*5c5a0*/  IMAD R10, R17, 0x2, R12 ;  /* 0x00000002110a7824 */ /* 0x008fe200078e020c */
[----:B------:R1:W-:Y:S01]  /*5c5b0*/  @P4 STG.E.U16 desc[UR56][R6.64], R101 ;  /* 0x0000006506004986 */ /* 0x0003e2000c101538 */
[----:B------:R-:W-:Y:S01]  /*5c5c0*/  LEA R8, P4, R12, R3, 0x1 ;  /* 0x000000030c087211 */ /* 0x000fe200078808ff */
[----:B------:R-:W-:Y:S01]  /*5c5d0*/  ULDC UR4, c[0x0][0x22c] ;  /* 0x00008b0000047ab9 */ /* 0x000fe20000000800 */
[----:B------:R-:W-:-:S02]  /*5c5e0*/  PRMT R103, R103, 0x7632, R103 ;  /* 0x0000763267677816 */ /* 0x000fc40000000067 */
[-C--:B-----5:R-:W-:Y:S01]  /*5c5f0*/  LEA R4, P6, R10, R3.reuse, 0x1 ;  /* 0x000000030a047211 */ /* 0x0a0fe200078c08ff */
[----:B------:R-:W3:Y:S01]  /*5c600*/  LDC R17, c[0x0][0x248] ;  /* 0x00009200ff117b82 */ /* 0x000ee20000000800 */
[-C--:B------:R-:W-:Y:S02]  /*5c610*/  LEA.HI.X.SX32 R9, R12, R0.reuse, 0x1, P4 ;  /* 0x000000000c097211 */ /* 0x080fe400020f0eff */
[----:B------:R-:W-:Y:S02]  /*5c620*/  LEA.HI.X.SX32 R5, R10, R0, 0x1, P6 ;  /* 0x000000000a057211 */ /* 0x000fe400030f0eff */
[----:B------:R-:W-:Y:S01]  /*5c630*/  ISETP.LT.AND P2, PT, R38, UR4, !P0 ;  /* 0x0000000426007c0c */ /* 0x000fe2000c741270 */
[----:B------:R-:W-:Y:S01]  /*5c640*/  @P5 STG.E.U16 desc[UR56][R8.64], R102 ;  /* 0x0000006608005986 */ /* 0x000fe2000c101538 */
[----:B----4-:R-:W-:Y:S01]  /*5c650*/  IMAD R10, R13, 0x2, R10 ;  /* 0x000000020d0a7824 */ /* 0x010fe200078e020a */
[----:B------:R-:W4:Y:S01]  /*5c660*/  LDC R16, c[0x0][0x248] ;  /* 0x00009200ff107b82 */ /* 0x000f220000000800 */
[----:B------:R-:W-:Y:S01]  /*5c670*/  ULDC UR4, c[0x0][0x22c] ;  /* 0x00008b0000047ab9 */ /* 0x000fe20000000800 */
[----:B------:R5:W-:Y:S01]  /*5c680*/  @P3 STG.E.U16 desc[UR56][R4.64], R103 ;  /* 0x0000006704003986 */ /* 0x000be2000c101538 */
[----:B------:R-:W-:Y:S01]  /*5c690*/  IMAD R12, R19, 0x2, R10 ;  /* 0x00000002130c7824 */ /* 0x000fe200078e020a */
[----:B-1----:R-:W-:-:S02]  /*5c6a0*/  LEA R6, P3, R10, R3, 0x1 ;  /* 0x000000030a067211 */ /* 0x002fc400078608ff */
[----:B------:R-:W-:Y:S01]  /*5c6b0*/  ISETP.LT.AND P4, PT, R41, UR4, !P0 ;  /* 0x0000000429007c0c */ /* 0x000fe2000c781270 */
[----:B------:R-:W-:Y:S01]  /*5c6c0*/  ULDC UR4, c[0x0][0x22c] ;  /* 0x00008b0000047ab9 */ /* 0x000fe20000000800 */
[-C--:B------:R-:W-:Y:S01]  /*5c6d0*/  LEA.HI.X.SX32 R7, R10, R0.reuse, 0x1, P3 ;  /* 0x000000000a077211 */ /* 0x080fe200018f0eff */
[----:B------:R-:W1:Y:S01]  /*5c6e0*/  LDC R19, c[0x0][0x248] ;  /* 0x00009200ff137b82 */ /* 0x000e620000000800 */
[CC--:B------:R-:W-:Y:S02]  /*5c6f0*/  LEA R10, P6, R12.reuse, R3.reuse, 0x1 ;  /* 0x000000030c0a7211 */ /* 0x0c0fe400078c08ff */
        /* <DEDUP_REMOVED lines=8> */
[----:B-----5:R-:W-:Y:S01]  /*5c780*/  LEA R4, P2, R12, R3, 0x1 ;  /* 0x000000030c047211 */ /* 0x020fe200078408ff */
[----:B------:R4:W-:Y:S01]  /*5c790*/  @P4 STG.E.U16 desc[UR56][R10.64], R105 ;  /* 0x000000690a004986 */ /* 0x0009e2000c101538 */
[----:B------:R-:W-:-:S02]  /*5c7a0*/  ULDC UR5, c[0x0][0x22c] ;  /* 0x00008b0000057ab9 */ /* 0x000fc40000000800 */
[CC--:B------:R-:W-:Y:S01]  /*5c7b0*/  LEA R8, P6, R13.reuse, R3.reuse, 0x1 ;  /* 0x000000030d087211 */ /* 0x0c0fe200078c08ff */
[----:B------:R-:W3:Y:S01]  /*5c7c0*/  LDC R17, c[0x0][0x248] ;  /* 0x00009200ff117b82 */ /* 0x000ee20000000800 */
[-C--:B------:R-:W-:Y:S02]  /*5c7d0*/  LEA.HI.X.SX32 R5, R12, R0.reuse, 0x1, P2 ;  /* 0x000000000c057211 */ /* 0x080fe400010f0eff */
[-C--:B------:R-:W-:Y:S01]  /*5c7e0*/  LEA.HI.X.SX32 R9, R13, R0.reuse, 0x1, P6 ;  /* 0x000000000d097211 */ /* 0x080fe200030f0eff */
[----:B--2---:R-:W-:Y:S01]  /*5c7f0*/  IMAD R13, R14, 0x2, R13 ;  /* 0x000000020e0d7824 */ /* 0x004fe200078e020d */
[----:B------:R-:W-:Y:S01]  /*5c800*/  ISETP.LT.AND P2, PT, R32, UR4, !P0 ;  /* 0x0000000420007c0c */ /* 0x000fe2000c741270 */
[----:B------:R2:W-:Y:S01]  /*5c810*/  @P5 STG.E.U16 desc[UR56][R4.64], R106 ;  /* 0x0000006a04005986 */ /* 0x0005e2000c101538 */
[----:B------:R-:W-:Y:S01]  /*5c820*/  ISETP.LT.AND P4, PT, R36, UR5, !P0 ;  /* 0x0000000524007c0c */ /* 0x000fe2000c781270 */
[----:B------:R-:W5:Y:S01]  /*5c830*/  LDC R12, c[0x0][0x248] ;  /* 0x00009200ff0c7b82 */ /* 0x000f620000000800 */
        /* <DEDUP_REMOVED lines=9> */
[CC--:B--2---:R-:W-:Y:S01]  /*5c8d0*/  LEA R4, P6, R10.reuse, R3.reuse, 0x1 ;  /* 0x000000030a047211 */ /* 0x0c4fe200078c08ff */
        /* <DEDUP_REMOVED lines=18> */
[----:B------:R-:W3:Y:S01]  /*5ca00*/  LDC R12, c[0x0][0x248] ;  /* 0x00009200ff0c7b82 */ /* 0x000ee20000000800 */
        /* <DEDUP_REMOVED lines=12> */
[----:B-1----:R-:W-:Y:S01]  /*5cad0*/  IMAD R11, R13, 0x2, R10 ;  /* 0x000000020d0b7824 */ /* 0x002fe200078e020a */
[C---:B-----5:R-:W-:Y:S01]  /*5cae0*/  LEA R8, P5, R10.reuse, R3, 0x1 ;  /* 0x000000030a087211 */ /* 0x060fe200078a08ff */
[----:B------:R-:W1:Y:S01]  /*5caf0*/  LDC R13, c[0x0][0x248] ;  /* 0x00009200ff0d7b82 */ /* 0x000e620000000800 */
[----:B------:R-:W-:Y:S01]  /*5cb00*/  ISETP.LT.AND P3, PT, R31, UR4, !P0 ;  /* 0x000000041f007c0c */ /* 0x000fe2000c761270 */
[----:B------:R4:W-:Y:S01]  /*5cb10*/  @P2 STG.E.U16 desc[UR56][R4.64], R108 ;  /* 0x0000006c04002986 */ /* 0x0009e2000c101538 */
[----:B------:R-:W-:Y:S01]  /*5cb20*/  LEA.HI.X.SX32 R9, R10, R0, 0x1, P5 ;  /* 0x000000000a097211 */ /* 0x000fe200028f0eff */
[----:B------:R-:W-:Y:S01]  /*5cb30*/  ULDC UR4, c[0x0][0x22c] ;  /* 0x00008b0000047ab9 */ /* 0x000fe20000000800 */
[----:B---3--:R-:W-:Y:S01]  /*5cb40*/  IMAD R10, R12, 0x2, R11 ;  /* 0x000000020c0a7824 */ /* 0x008fe200078e020b */
[----:B------:R-:W-:-:S02]  /*5cb50*/  ISETP.LT.AND P2, PT, R27, UR4, !P0 ;  /* 0x000000041b007c0c */ /* 0x000fc4000c741270 */
[----:B------:R-:W3:Y:S01]  /*5cb60*/  LDC R14, c[0x0][0x248] ;  /* 0x00009200ff0e7b82 */ /* 0x000ee20000000800 */
        /* <DEDUP_REMOVED lines=22> */
[C---:B------:R-:W-:Y:S01]  /*5ccd0*/  LEA R6, P3, R7.reuse, R3, 0x1 ;  /* 0x0000000307067211 */ /* 0x040fe200078608ff */
[----:B---3--:R-:W-:Y:S01]  /*5cce0*/  IMAD R10, R14, 0x2, R7 ;  /* 0x000000020e0a7824 */ /* 0x008fe200078e0207 */
        /* <DEDUP_REMOVED lines=14> */
[----:B---3--:R-:W-:-:S02]  /*5cdd0*/  LEA R8, P6, R10, R3, 0x1 ;  /* 0x000000030a087211 */ /* 0x008fc400078c08ff */
        /* <DEDUP_REMOVED lines=67> */
[-C--:B------:R-:W-:Y:S02]  /*5d210*/  LEA.HI.X.SX32 R7, R10, R0.reuse, 0x1, P4 ;  /* 0x000000000a077211 */ /* 0x080fe400020f0eff */
[-C--:B------:R-:W-:Y:S02]  /*5d220*/  LEA R10, P6, R12, R3.reuse, 0x1 ;  /* 0x000000030c0a7211 */ /* 0x080fe400078c08ff */
[----:B------:R-:W-:Y:S01]  /*5d230*/  ISETP.LT.AND P5, PT, R186, UR4, !P0 ;  /* 0x00000004ba007c0c */ /* 0x000fe2000c7a1270 */
[----:B------:R1:W-:Y:S01]  /*5d240*/  @P2 STG.E.U16 desc[UR56][R6.64], R116 ;  /* 0x0000007406002986 */ /* 0x0003e2000c101538 */
[-C--:B------:R-:W-:Y:S01]  /*5d250*/  LEA.HI.X.SX32 R11, R12, R0.reuse, 0x1, P6 ;  /* 0x000000000c0b7211 */ /* 0x080fe200030f0eff */
[----:B0-----:R-:W-:Y:S01]  /*5d260*/  IMAD R12, R15, 0x2, R12 ;  /* 0x000000020f0c7824 */ /* 0x001fe200078e020c */
[----:B------:R-:W-:Y:S01]  /*5d270*/  ISETP.LT.AND P4, PT, R188, UR5, !P0 ;  /* 0x00000005bc007c0c */ /* 0x000fe2000c781270 */
[----:B------:R-:W0:Y:S01]  /*5d280*/  LDC R15, c[0x0][0x248] ;  /* 0x00009200ff0f7b82 */ /* 0x000e220000000800 */
[----:B------:R-:W-:Y:S01]  /*5d290*/  ULDC UR4, c[0x0][0x22c] ;  /* 0x00008b0000047ab9 */ /* 0x000fe20000000800 */
[----:B---3--:R-:W-:Y:S01]  /*5d2a0*/  IMAD R13, R17, 0x2, R12 ;  /* 0x00000002110d7824 */ /* 0x008fe200078e020c */
[CC--:B-----5:R-:W-:Y:S01]  /*5d2b0*/  LEA R4, P2, R12.reuse, R3.reuse, 0x1 ;  /* 0x000000030c047211 */ /* 0x0e0fe200078408ff */
[----:B------:R3:W-:Y:S01]  /*5d2c0*/  @P3 STG.E.U16 desc[UR56][R10.64], R117 ;  /* 0x000000750a003986 */ /* 0x0007e2000c101538 */
[----:B------:R-:W-:Y:S01]  /*5d2d0*/  ISETP.LT.AND P3, PT, R189, UR4, !P0 ;  /* 0x00000004bd007c0c */ /* 0x000fe2000c761270 */
[----:B------:R-:W-:Y:S01]  /*5d2e0*/  ULDC UR5, c[0x0][0x22c] ;  /* 0x00008b0000057ab9 */ /* 0x000fe20000000800 */
[-C--:B------:R-:W-:Y:S01]  /*5d2f0*/  LEA.HI.X.SX32 R5, R12, R0.reuse, 0x1, P2 ;  /* 0x000000000c057211 */ /* 0x080fe200010f0eff */
[----:B------:R-:W5:Y:S01]  /*5d300*/  LDS.128 R16, [R213] ;  /* 0x00000000d5107984 */ /* 0x000f620000000c00 */
[CC--:B------:R-:W-:Y:S01]  /*5d310*/  LEA R8, P6, R13.reuse, R3.reuse, 0x1 ;  /* 0x000000030d087211 */ /* 0x0c0fe200078c08ff */
[----:B------:R-:W5:Y:S01]  /*5d320*/  LDC R12, c[0x0][0x248] ;  /* 0x00009200ff0c7b82 */ /* 0x000f620000000800 */
[----:B------:R-:W-:Y:S01]  /*5d330*/  ISETP.LT.AND P2, PT, R192, UR5, !P0 ;  /* 0x00000005c0007c0c */ /* 0x000fe2000c741270 */
[----:B------:R0:W-:Y:S01]  /*5d340*/  @P5 STG.E.U16 desc[UR56][R4.64], R118 ;  /* 0x0000007604005986 */ /* 0x0001e2000c101538 */
[----:B------:R-:W-:Y:S01]  /*5d350*/  LEA.HI.X.SX32 R9, R13, R0, 0x1, P6 ;  /* 0x000000000d097211 */ /* 0x000fe200030f0eff */
[----:B--2---:R-:W-:Y:S01]  /*5d360*/  IMAD R13, R14, 0x2, R13 ;  /* 0x000000020e0d7824 */ /* 0x004fe200078e020d */
[----:B-1----:R-:W-:Y:S01]  /*5d370*/  PRMT R116, R116, 0x7632, R116 ;  /* 0x0000763274747816 */ /* 0x002fe20000000074 */
[----:B------:R-:W-:Y:S01]  /*5d380*/  ULDC UR4, c[0x0][0x22c] ;  /* 0x00008b0000047ab9 */ /* 0x000fe20000000800 */
[----:B---3--:R-:W-:Y:S01]  /*5d390*/  PRMT R117, R117, 0x7632, R117 ;  /* 0x0000763275757816 */ /* 0x008fe20000000075 */
[----:B------:R-:W1:Y:S01]  /*5d3a0*/  LDC R14, c[0x0][0x248] ;  /* 0x00009200ff0e7b82 */ /* 0x000e620000000800 */
[----:B------:R2:W-:Y:S01]  /*5d3b0*/  @P4 STG.E.U16 desc[UR56][R8.64], R119 ;  /* 0x0000007708004986 */ /* 0x0005e2000c101538 */
[----:B----4-:R-:W-:Y:S01]  /*5d3c0*/  IMAD R10, R20, 0x2, R13 ;  /* 0x00000002140a7824 */ /* 0x010fe200078e020d */
[----:B------:R-:W-:-:S02]  /*5d3d0*/  LEA R6, P4, R13, R3, 0x1 ;  /* 0x000000030d067211 */ /* 0x000fc400078808ff */
[----:B------:R-:W-:Y:S01]  /*5d3e0*/  ISETP.LT.AND P5, PT, R194, UR4, !P0 ;  /* 0x00000004c2007c0c */ /* 0x000fe2000c7a1270 */
[----:B0-----:R-:W-:Y:S01]  /*5d3f0*/  IMAD R11, R15, 0x2, R10 ;  /* 0x000000020f0b7824 */ /* 0x001fe200078e020a */
[-C--:B------:R-:W-:Y:S01]  /*5d400*/  LEA.HI.X.SX32 R7, R13, R0.reuse, 0x1, P4 ;  /* 0x000000000d077211 */ /* 0x080fe200020f0eff */
[----:B------:R-:W0:Y:S01]  /*5d410*/  LDC R15, c[0x0][0x248] ;  /* 0x00009200ff0f7b82 */ /* 0x000e220000000800 */
[-C--:B------:R-:W-:Y:S01]  /*5d420*/  LEA R4, P6, R10, R3.reuse, 0x1 ;  /* 0x000000030a047211 */ /* 0x080fe200078c08ff */
[----:B------:R-:W-:Y:S01]  /*5d430*/  ULDC UR4, c[0x0][0x22c] ;  /* 0x00008b0000047ab9 */ /* 0x000fe20000000800 */
[----:B------:R-:W-:Y:S01]  /*5d440*/  PRMT R118, R118, 0x7632, R118 ;  /* 0x0000763276767816 */ /* 0x000fe20000000076 */
[----:B------:R3:W-:Y:S01]  /*5d450*/  @P3 STG.E.U16 desc[UR56][R6.64], R116 ;  /* 0x0000007406003986 */ /* 0x0007e2000c101538 */
[-C--:B------:R-:W-:Y:S02]  /*5d460*/  LEA.HI.X.SX32 R5, R10, R0.reuse, 0x1, P6 ;  /* 0x000000000a057211 */ /* 0x080fe400030f0eff */
[C---:B--2---:R-:W-:Y:S01]  /*5d470*/  LEA R8, P6, R11.reuse, R3, 0x1 ;  /* 0x000000030b087211 */ /* 0x044fe200078c08ff */
[----:B------:R-:W2:Y:S01]  /*5d480*/  LDC R13, c[0x0][0x248] ;  /* 0x00009200ff0d7b82 */ /* 0x000ea20000000800 */
[----:B------:R-:W-:Y:S01]  /*5d490*/  ISETP.LT.AND P4, PT, R198, UR4, !P0 ;  /* 0x00000004c6007c0c */ /* 0x000fe2000c781270 */
[----:B------:R4:W-:Y:S01]  /*5d4a0*/  @P2 STG.E.U16 desc[UR56][R4.64], R117 ;  /* 0x0000007504002986 */ /* 0x0009e2000c101538 */
[----:B------:R-:W-:Y:S01]  /*5d4b0*/  LEA.HI.X.SX32 R9, R11, R0, 0x1, P6 ;  /* 0x000000000b097211 */ /* 0x000fe200030f0eff */
[----:B-----5:R-:W-:Y:S01]  /*5d4c0*/  IMAD R11, R12, 0x2, R11 ;  /* 0x000000020c0b7824 */ /* 0x020fe200078e020b */
[----:B------:R-:W-:Y:S01]  /*5d4d0*/  ULDC UR4, c[0x0][0x22c] ;  /* 0x00008b0000047ab9 */ /* 0x000fe20000000800 */
[----:B------:R-:W-:-:S02]  /*5d4e0*/  PRMT R119, R119, 0x7632, R119 ;  /* 0x0000763277777816 */ /* 0x000fc40000000077 */
[----:B------:R-:W5:Y:S01]  /*5d4f0*/  LDC R12, c[0x0][0x248] ;  /* 0x00009200ff0c7b82 */ /* 0x000f620000000800 */
[-C--:B---3--:R-:W-:Y:S01]  /*5d500*/  LEA R6, P6, R11, R3.reuse, 0x1 ;  /* 0x000000030b067211 */ /* 0x088fe200078c08ff */
[----:B-1----:R-:W-:Y:S01]  /*5d510*/  IMAD R10, R14, 0x2, R11 ;  /* 0x000000020e0a7824 */ /* 0x002fe200078e020b */
[----:B------:R-:W-:Y:S01]  /*5d520*/  ISETP.LT.AND P3, PT, R199, UR4, !P0 ;  /* 0x00000004c7007c0c */ /* 0x000fe2000c761270 */
[----:B------:R-:W-:Y:S01]  /*5d530*/  ULDC UR4, c[0x0][0x22c] ;  /* 0x00008b0000047ab9 */ /* 0x000fe20000000800 */
[-C--:B------:R-:W-:Y:S01]  /*5d540*/  LEA.HI.X.SX32 R7, R11, R0.reuse, 0x1, P6 ;  /* 0x000000000b077211 */ /* 0x080fe200030f0eff */
[----:B------:R1:W-:Y:S01]  /*5d550*/  @P5 STG.E.U16 desc[UR56][R8.64], R118 ;  /* 0x0000007608005986 */ /* 0x0003e2000c101538 */
[----:B----4-:R-:W-:Y:S01]  /*5d560*/  LEA R4, P6, R10, R3, 0x1 ;  /* 0x000000030a047211 */ /* 0x010fe200078c08ff */
[----:B------:R-:W3:Y:S01]  /*5d570*/  LDC R14, c[0x0][0x248] ;  /* 0x00009200ff0e7b82 */ /* 0x000ee20000000800 */
[----:B------:R-:W-:Y:S01]  /*5d580*/  ISETP.LT.AND P2, PT, R200, UR4, !P0 ;  /* 0x00000004c8007c0c */ /* 0x000fe2000c741270 */
[----:B------:R-:W-:Y:S01]  /*5d590*/  ULDC UR4, c[0x0][0x22c] ;  /* 0x00008b0000047ab9 */ /* 0x000fe20000000800 */
[----:B------:R-:W-:Y:S01]  /*5d5a0*/  LEA.HI.X.SX32 R5, R10, R0, 0x1, P6 ;  /* 0x000000000a057211 */ /* 0x000fe200030f0eff */
[----:B------:R4:W-:Y:S01]  /*5d5b0*/  @P4 STG.E.U16 desc[UR56][R6.64], R119 ;  /* 0x0000007706004986 */ /* 0x0009e2000c101538 */
[----:B------:R-:W-:Y:S01]  /*5d5c0*/  ISETP.LT.AND P5, PT, R207, UR4, !P0 ;  /* 0x00000004cf007c0c */ /* 0x000fe2000c7a1270 */
[----:B------:R-:W-:-:S02]  /*5d5d0*/  ULDC UR4, c[0x0][0x22c] ;  /* 0x00008b0000047ab9 */ /* 0x000fc40000000800 */
[----:B------:R-:W3:Y:S01]  /*5d5e0*/  LDC R20, c[0x0][0x248] ;  /* 0x00009200ff147b82 */ /* 0x000ee20000000800 */
[----:B--2---:R-:W-:Y:S01]  /*5d5f0*/  IMAD R10, R13, 0x2, R10 ;  /* 0x000000020d0a7824 */ /* 0x004fe200078e020a */
[----:B------:R5:W-:Y:S01]  /*5d600*/  @P3 STG.E.U16 desc[UR56][R4.64], R16 ;  /* 0x0000001004003986 */ /* 0x000be2000c101538 */
[----:B------:R-:W-:Y:S01]  /*5d610*/  ISETP.LT.AND P4, PT, R208, UR4, !P0 ;  /* 0x00000004d0007c0c */ /* 0x000fe2000c781270 */
[----:B------:R-:W-:Y:S01]  /*5d620*/  ULDC UR4, c[0x0][0x22c] ;  /* 0x00008b0000047ab9 */ /* 0x000fe20000000800 */
[----:B0-----:R-:W-:Y:S01]  /*5d630*/  IMAD R11, R15, 0x2, R10 ;  /* 0x000000020f0b7824 */ /* 0x001fe200078e020a */
[C---:B-1----:R-:W-:Y:S02]  /*5d640*/  LEA R8, P6, R10.reuse, R3, 0x1 ;  /* 0x000000030a087211 */ /* 0x042fe400078c08ff */
[----:B------:R-:W0:Y:S01]  /*5d650*/  LDC R13, c[0x0][0x248] ;  /* 0x00009200ff0d7b82 */ /* 0x000e220000000800 */
[----:B------:R-:W-:Y:S01]  /*5d660*/  ISETP.LT.AND P3, PT, R211, UR4, !P0 ;  /* 0x00000004d3007c0c */ /* 0x000fe2000c761270 */
[----:B------:R-:W-:Y:S01]  /*5d670*/  ULDC UR4, c[0x0][0x22c] ;  /* 0x00008b0000047ab9 */ /* 0x000fe20000000800 */
[----:B------:R-:W-:-:S02]  /*5d680*/  LEA.HI.X.SX32 R9, R10, R0, 0x1, P6 ;  /* 0x000000000a097211 */ /* 0x000fc400030f0eff */
[CC--:B----4-:R-:W-:Y:S01]  /*5d690*/  LEA R6, P6, R11.reuse, R3.reuse, 0x1 ;  /* 0x000000030b067211 */ /* 0x0d0fe200078c08ff */
[----:B-----5:R-:W-:Y:S01]  /*5d6a0*/  IMAD R5, R12, 0x2, R11 ;  /* 0x000000020c057824 */ /* 0x020fe200078e020b */
[----:B------:R-:W-:Y:S01]  /*5d6b0*/  PRMT R16, R16, 0x7632, R16 ;  /* 0x0000763210107816 */ /* 0x000fe20000000010 */
[----:B------:R-:W1:Y:S01]  /*5d6c0*/  LDC R15, c[0x0][0x248] ;  /* 0x00009200ff0f7b82 */ /* 0x000e620000000800 */
[----:B------:R-:W-:Y:S01]  /*5d6d0*/  LEA.HI.X.SX32 R7, R11, R0, 0x1, P6 ;  /* 0x000000000b077211 */ /* 0x000fe200030f0eff */
[----:B---3--:R-:W-:Y:S01]  /*5d6e0*/  IMAD R11, R14, 0x2, R5 ;  /* 0x000000020e0b7824 */ /* 0x008fe200078e0205 */
[----:B------:R2:W-:Y:S01]  /*5d6f0*/  @P2 STG.E.U16 desc[UR56][R8.64], R17 ;  /* 0x0000001108002986 */ /* 0x0005e2000c101538 */
[----:B------:R-:W-:Y:S01]  /*5d700*/  ISETP.LT.AND P2, PT, R212, UR4, !P0 ;  /* 0x00000004d4007c0c */ /* 0x000fe2000c741270 */
[----:B------:R-:W-:Y:S01]  /*5d710*/  ULDC UR4, c[0x0][0x22c] ;  /* 0x00008b0000047ab9 */ /* 0x000fe20000000800 */
[-C--:B------:R-:W-:Y:S01]  /*5d720*/  LEA R4, P6, R5, R3.reuse, 0x1 ;  /* 0x0000000305047211 */ /* 0x080fe200078c08ff */
[----:B------:R3:W-:Y:S01]  /*5d730*/  @P5 STG.E.U16 desc[UR56][R6.64], R18 ;  /* 0x0000001206005986 */ /* 0x0007e2000c101538 */
[----:B------:R-:W-:-:S02]  /*5d740*/  LEA R10, P5, R11, R3, 0x1 ;  /* 0x000000030b0a7211 */ /* 0x000fc400078a08ff */
[----:B------:R-:W-:Y:S01]  /*5d750*/  ISETP.LT.AND P0, PT, R2, UR4, !P0 ;  /* 0x0000000402007c0c */ /* 0x000fe2000c701270 */
[----:B------:R-:W-:Y:S01]  /*5d760*/  IMAD R2, R20, 0x2, R11 ;  /* 0x0000000214027824 */ /* 0x000fe200078e020b */
[-C--:B------:R-:W-:Y:S02]  /*5d770*/  LEA.HI.X.SX32 R5, R5, R0.reuse, 0x1, P6 ;  /* 0x0000000005057211 */ /* 0x080fe400030f0eff */
[-C--:B------:R-:W-:Y:S01]  /*5d780*/  LEA.HI.X.SX32 R11, R11, R0.reuse, 0x1, P5 ;  /* 0x000000000b0b7211 */ /* 0x080fe200028f0eff */
[----:B0-----:R-:W-:Y:S02]  /*5d790*/  IMAD R12, R13, 0x2, R2 ;  /* 0x000000020d0c7824 */ /* 0x001fe400078e0202 */
[----:B------:R0:W-:Y:S01]  /*5d7a0*/  @P4 STG.E.U16 desc[UR56][R4.64], R19 ;  /* 0x0000001304004986 */ /* 0x0001e2000c101538 */
[-C--:B--2---:R-:W-:Y:S02]  /*5d7b0*/  LEA R8, P4, R2, R3.reuse, 0x1 ;  /* 0x0000000302087211 */ /* 0x084fe400078808ff */
[----:B------:R-:W-:Y:S01]  /*5d7c0*/  PRMT R17, R17, 0x7632, R17 ;  /* 0x0000763211117816 */ /* 0x000fe20000000011 */
[----:B------:R0:W-:Y:S01]  /*5d7d0*/  @P3 STG.E.U16 desc[UR56][R10.64], R16 ;  /* 0x000000100a003986 */ /* 0x0001e2000c101538 */
[----:B---3--:R-:W-:Y:S01]  /*5d7e0*/  LEA R6, P3, R12, R3, 0x1 ;  /* 0x000000030c067211 */ /* 0x008fe200078608ff */
[----:B-1----:R-:W-:Y:S01]  /*5d7f0*/  IMAD R13, R15, 0x2, R12 ;  /* 0x000000020f0d7824 */ /* 0x002fe200078e020c */
[----:B------:R-:W-:-:S02]  /*5d800*/  LEA.HI.X.SX32 R9, R2, R0, 0x1, P4 ;  /* 0x0000000002097211 */ /* 0x000fc400020f0eff */
[----:B------:R-:W-:Y:S02]  /*5d810*/  LEA.HI.X.SX32 R7, R12, R0, 0x1, P3 ;  /* 0x000000000c077211 */ /* 0x000fe400018f0eff */
[----:B------:R-:W-:Y:S01]  /*5d820*/  PRMT R18, R18, 0x7632, R18 ;  /* 0x0000763212127816 */ /* 0x000fe20000000012 */
[----:B------:R0:W-:Y:S01]  /*5d830*/  @P2 STG.E.U16 desc[UR56][R8.64], R17 ;  /* 0x0000001108002986 */ /* 0x0001e2000c101538 */
[----:B------:R-:W-:-:S03]  /*5d840*/  LEA R2, P3, R13, R3, 0x1 ;  /* 0x000000030d027211 */ /* 0x000fc600078608ff */
[----:B------:R0:W-:Y:S01]  /*5d850*/  @P0 STG.E.U16 desc[UR56][R6.64], R18 ;  /* 0x0000001206000986 */ /* 0x0001e2000c101538 */
[----:B------:R-:W-:Y:S01]  /*5d860*/  LEA.HI.X.SX32 R3, R13, R0, 0x1, P3 ;  /* 0x000000000d037211 */ /* 0x000fe200018f0eff */
[----:B------:R-:W-:Y:S08]  /*5d870*/  @!P1 EXIT ;  /* 0x000000000000994d */ /* 0x000ff00003800000 */
[----:B0-----:R-:W-:-:S05]  /*5d880*/  PRMT R19, R19, 0x7632, R19 ;  /* 0x0000763213137816 */ /* 0x001fca0000000013 */
[----:B------:R-:W-:Y:S01]  /*5d890*/  STG.E.U16 desc[UR56][R2.64], R19 ;  /* 0x0000001302007986 */ /* 0x000fe2000c101538 */
[----:B------:R-:W-:Y:S05]  /*5d8a0*/  EXIT ;  /* 0x000000000000794d */ /* 0x000fea0003800000 */
.L_x_2:
[----:B------:R-:W-:-:S00]  /*5d8b0*/  BRA `(.L_x_2) ;  /* 0xfffffffc00fc7947 */ /* 0x000fc0000383ffff */
[----:B------:R-:W-:-:S00]  /*5d8c0*/  NOP ;  /* 0x0000000000007918 */ /* 0x000fc00000000000 */
        /* <DEDUP_REMOVED lines=11> */
.L_x_3:


//--------------------- .nv.shared.matmul_kernel  --------------------------
	.section	.nv.shared.matmul_kernel,"aw",@nobits
	.sectionflags	@""
	.align	16
	.zero		1024


//--------------------- .nv.shared.reserved.0     --------------------------
	.section	.nv.shared.reserved.0,"aw",@nobits
	.weak		__nv_reservedSMEM_offset_0_alias
	.size		__nv_reservedSMEM_offset_0_alias, 0, 0
	.other		__nv_reservedSMEM_offset_0_alias,@"STO_CUDA_RESERVED_SHARED STV_DEFAULT"
__nv_reservedSMEM_offset_0_alias:
	.zero		0


//--------------------- .nv.constant0.matmul_kernel --------------------------
	.section	.nv.constant0.matmul_kernel,"a",@progbits
	.sectionflags	@""
	.align	4
.nv.constant0.matmul_kernel:
	.zero		608


//--------------------- SYMBOLS --------------------------

	.type		.nv.reservedSmem.offset0,@object
	.size		.nv.reservedSmem.offset0,0x4
